	.target	sm_90a

	.elftype	@"ET_EXEC"


//--------------------- .note.nv.tkinfo           --------------------------
	.section	.note.nv.tkinfo,"",@"SHT_NOTE"
	.sectionflags	@"SHF_NOTE_NV_TKINFO"
	.tkinfo
        /*0018*/ 	.word	0x00000002
        /*0030*/ 	.string	""
        /*0030*/ 	.string	"ptxas"
        /*0030*/ 	.string	"Cuda compilation tools, release 13.0, V13.0.88"
        /*0030*/ 	.string	"Build cuda_13.0.r13.0/compiler.36424714_0"
        /*0030*/ 	.string	"-arch sm_90a -m 64 "



//--------------------- .note.nv.cuinfo           --------------------------
	.section	.note.nv.cuinfo,"",@"SHT_NOTE"
	.sectionflags	@"SHF_NOTE_NV_CUINFO"
        /*0018*/ 	.short	0x0002
        /*001a*/ 	.short	0x005a
        /*001c*/ 	.short	0x0082
	.zero		2


//--------------------- .nv.info                  --------------------------
	.section	.nv.info,"",@"SHT_CUDA_INFO"
	.align	4


	//----- nvinfo : EIATTR_REGCOUNT
	.align		4
        /*0000*/ 	.byte	0x04, 0x2f
        /*0002*/ 	.short	(.L_15 - .L_14)
	.align		4
.L_14:
        /*0004*/ 	.word	index@(_ZN7cutlass13device_kernelINS_4gemm6kernel13GemmUniversalINS1_17GroupProblemShapeIN4cute5tupleIJiiiEEEEENS1_10collective13CollectiveMmaINS1_39MainloopSm90ArrayTmaGmmaWarpSpecializedILi6ENS6_IJNS5_1CILi2EEENSC_ILi1EEESE_EEENS1_43KernelPtrArrayTmaWarpSpecializedCooperativeEEENS6_IJNSC_ILi128EEESI_NSC_ILi64EEEEEENS_6half_tEPNS6_IJlSE_NSC_ILi0EEEEEESL_SO_NS5_8TiledMMAINS5_8MMA_AtomIJNS5_4SM904GMMA26MMA_64x128x16_F32F16F16_SSILNSS_5MajorE0ELSU_0ELNSS_7ScaleInE1ELSV_1EEEEEENS5_6LayoutISF_NS6_IJSE_SM_SM_EEEEENS6_IJNS5_10UnderscoreES11_S11_EEEEENS5_13SM90_TMA_LOADENS5_14ComposedLayoutINS5_7SwizzleILi3ELi4ELi3EEENS5_18smem_ptr_flag_bitsILi16EEENSY_INS6_IJNSC_ILi8EEESJ_EEENS6_IJSJ_SE_EEEEEEEvNS5_8identityENS5_23SM90_TMA_LOAD_MULTICASTES1E_vS1F_EENS_8epilogue10collective18CollectiveEpilogueINS1I_30Sm90PtrArrayTmaWarpSpecializedILi4ELi2ELi16ELb1ELb0ELi2EEEJSK_NS6_IJSI_NSC_ILi32EEEEEESL_PNS6_IJSE_lSM_EEESL_S1Q_NS1I_6fusion15FusionCallbacksIS1M_NS1R_17LinearCombinationISL_fSL_fLNS_15FloatRoundStyleE2EEESK_S1O_JEEES14_NS15_IS17_S19_NSY_INS6_IJSJ_S1A_EEENS6_IJSE_SJ_EEEEEEENS5_17SM75_U16x8_LDSM_TENS5_14SM90_TMA_STOREES20_NS5_17SM90_U16x8_STSM_TENS5_9Copy_AtomIJNS5_17SM90_U32x4_STSM_NESL_EEEvEEEvvEEEEvNT_6ParamsE)
        /*0008*/ 	.word	0x000000a8


	//----- nvinfo : EIATTR_FRAME_SIZE
	.align		4
.L_15:
        /*000c*/ 	.byte	0x04, 0x11
        /*000e*/ 	.short	(.L_17 - .L_16)
	.align		4
.L_16:
        /*0010*/ 	.word	index@($__internal_0_$__cuda_sm20_div_u64)
        /*0014*/ 	.word	0x00000000


	//----- nvinfo : EIATTR_FRAME_SIZE
	.align		4
.L_17:
        /*0018*/ 	.byte	0x04, 0x11
        /*001a*/ 	.short	(.L_19 - .L_18)
	.align		4
.L_18:
        /*001c*/ 	.word	index@(_ZN7cutlass13device_kernelINS_4gemm6kernel13GemmUniversalINS1_17GroupProblemShapeIN4cute5tupleIJiiiEEEEENS1_10collective13CollectiveMmaINS1_39MainloopSm90ArrayTmaGmmaWarpSpecializedILi6ENS6_IJNS5_1CILi2EEENSC_ILi1EEESE_EEENS1_43KernelPtrArrayTmaWarpSpecializedCooperativeEEENS6_IJNSC_ILi128EEESI_NSC_ILi64EEEEEENS_6half_tEPNS6_IJlSE_NSC_ILi0EEEEEESL_SO_NS5_8TiledMMAINS5_8MMA_AtomIJNS5_4SM904GMMA26MMA_64x128x16_F32F16F16_SSILNSS_5MajorE0ELSU_0ELNSS_7ScaleInE1ELSV_1EEEEEENS5_6LayoutISF_NS6_IJSE_SM_SM_EEEEENS6_IJNS5_10UnderscoreES11_S11_EEEEENS5_13SM90_TMA_LOADENS5_14ComposedLayoutINS5_7SwizzleILi3ELi4ELi3EEENS5_18smem_ptr_flag_bitsILi16EEENSY_INS6_IJNSC_ILi8EEESJ_EEENS6_IJSJ_SE_EEEEEEEvNS5_8identityENS5_23SM90_TMA_LOAD_MULTICASTES1E_vS1F_EENS_8epilogue10collective18CollectiveEpilogueINS1I_30Sm90PtrArrayTmaWarpSpecializedILi4ELi2ELi16ELb1ELb0ELi2EEEJSK_NS6_IJSI_NSC_ILi32EEEEEESL_PNS6_IJSE_lSM_EEESL_S1Q_NS1I_6fusion15FusionCallbacksIS1M_NS1R_17LinearCombinationISL_fSL_fLNS_15FloatRoundStyleE2EEESK_S1O_JEEES14_NS15_IS17_S19_NSY_INS6_IJSJ_S1A_EEENS6_IJSE_SJ_EEEEEEENS5_17SM75_U16x8_LDSM_TENS5_14SM90_TMA_STOREES20_NS5_17SM90_U16x8_STSM_TENS5_9Copy_AtomIJNS5_17SM90_U32x4_STSM_NESL_EEEvEEEvvEEEEvNT_6ParamsE)
        /*0020*/ 	.word	0x00000000


	//----- nvinfo : EIATTR_MIN_STACK_SIZE
	.align		4
.L_19:
        /*0024*/ 	.byte	0x04, 0x12
        /*0026*/ 	.short	(.L_21 - .L_20)
	.align		4
.L_20:
        /*0028*/ 	.word	index@(_ZN7cutlass13device_kernelINS_4gemm6kernel13GemmUniversalINS1_17GroupProblemShapeIN4cute5tupleIJiiiEEEEENS1_10collective13CollectiveMmaINS1_39MainloopSm90ArrayTmaGmmaWarpSpecializedILi6ENS6_IJNS5_1CILi2EEENSC_ILi1EEESE_EEENS1_43KernelPtrArrayTmaWarpSpecializedCooperativeEEENS6_IJNSC_ILi128EEESI_NSC_ILi64EEEEEENS_6half_tEPNS6_IJlSE_NSC_ILi0EEEEEESL_SO_NS5_8TiledMMAINS5_8MMA_AtomIJNS5_4SM904GMMA26MMA_64x128x16_F32F16F16_SSILNSS_5MajorE0ELSU_0ELNSS_7ScaleInE1ELSV_1EEEEEENS5_6LayoutISF_NS6_IJSE_SM_SM_EEEEENS6_IJNS5_10UnderscoreES11_S11_EEEEENS5_13SM90_TMA_LOADENS5_14ComposedLayoutINS5_7SwizzleILi3ELi4ELi3EEENS5_18smem_ptr_flag_bitsILi16EEENSY_INS6_IJNSC_ILi8EEESJ_EEENS6_IJSJ_SE_EEEEEEEvNS5_8identityENS5_23SM90_TMA_LOAD_MULTICASTES1E_vS1F_EENS_8epilogue10collective18CollectiveEpilogueINS1I_30Sm90PtrArrayTmaWarpSpecializedILi4ELi2ELi16ELb1ELb0ELi2EEEJSK_NS6_IJSI_NSC_ILi32EEEEEESL_PNS6_IJSE_lSM_EEESL_S1Q_NS1I_6fusion15FusionCallbacksIS1M_NS1R_17LinearCombinationISL_fSL_fLNS_15FloatRoundStyleE2EEESK_S1O_JEEES14_NS15_IS17_S19_NSY_INS6_IJSJ_S1A_EEENS6_IJSE_SJ_EEEEEEENS5_17SM75_U16x8_LDSM_TENS5_14SM90_TMA_STOREES20_NS5_17SM90_U16x8_STSM_TENS5_9Copy_AtomIJNS5_17SM90_U32x4_STSM_NESL_EEEvEEEvvEEEEvNT_6ParamsE)
        /*002c*/ 	.word	0x00000000
.L_21:


//--------------------- .nv.compat                --------------------------
	.section	.nv.compat,"",@"SHT_CUDA_COMPAT_INFO"
	.align	4
        /*0000*/ 	.byte	0x02, 0x09, 0x01, 0x00, 0x02, 0x02, 0x04, 0x00, 0x02, 0x05, 0x05, 0x00, 0x03, 0x07, 0x01, 0x01
        /*0010*/ 	.byte	0x02, 0x03, 0x03, 0x00, 0x02, 0x06, 0x01, 0x00, 0x04, 0x0b, 0x08, 0x00, 0x00, 0x00, 0x00, 0x00
        /*0020*/ 	.byte	0x00, 0x00, 0x00, 0x00


//--------------------- .nv.info._ZN7cutlass13device_kernelINS_4gemm6kernel13GemmUniversalINS1_17GroupProblemShapeIN4cute5tupleIJiiiEEEEENS1_10collective13CollectiveMmaINS1_39MainloopSm90ArrayTmaGmmaWarpSpecializedILi6ENS6_IJNS5_1CILi2EEENSC_ILi1EEESE_EEENS1_43KernelPtrArrayTmaWarpSpecializedCooperativeEEENS6_IJNSC_ILi128EEESI_NSC_ILi64EEEEEENS_6half_tEPNS6_IJlSE_NSC_ILi0EEEEEESL_SO_NS5_8TiledMMAINS5_8MMA_AtomIJNS5_4SM904GMMA26MMA_64x128x16_F32F16F16_SSILNSS_5MajorE0ELSU_0ELNSS_7ScaleInE1ELSV_1EEEEEENS5_6LayoutISF_NS6_IJSE_SM_SM_EEEEENS6_IJNS5_10UnderscoreES11_S11_EEEEENS5_13SM90_TMA_LOADENS5_14ComposedLayoutINS5_7SwizzleILi3ELi4ELi3EEENS5_18smem_ptr_flag_bitsILi16EEENSY_INS6_IJNSC_ILi8EEESJ_EEENS6_IJSJ_SE_EEEEEEEvNS5_8identityENS5_23SM90_TMA_LOAD_MULTICASTES1E_vS1F_EENS_8epilogue10collective18CollectiveEpilogueINS1I_30Sm90PtrArrayTmaWarpSpecializedILi4ELi2ELi16ELb1ELb0ELi2EEEJSK_NS6_IJSI_NSC_ILi32EEEEEESL_PNS6_IJSE_lSM_EEESL_S1Q_NS1I_6fusion15FusionCallbacksIS1M_NS1R_17LinearCombinationISL_fSL_fLNS_15FloatRoundStyleE2EEESK_S1O_JEEES14_NS15_IS17_S19_NSY_INS6_IJSJ_S1A_EEENS6_IJSE_SJ_EEEEEEENS5_17SM75_U16x8_LDSM_TENS5_14SM90_TMA_STOREES20_NS5_17SM90_U16x8_STSM_TENS5_9Copy_AtomIJNS5_17SM90_U32x4_STSM_NESL_EEEvEEEvvEEEEvNT_6ParamsE --------------------------
	.section	.nv.info._ZN7cutlass13device_kernelINS_4gemm6kernel13GemmUniversalINS1_17GroupProblemShapeIN4cute5tupleIJiiiEEEEENS1_10collective13CollectiveMmaINS1_39MainloopSm90ArrayTmaGmmaWarpSpecializedILi6ENS6_IJNS5_1CILi2EEENSC_ILi1EEESE_EEENS1_43KernelPtrArrayTmaWarpSpecializedCooperativeEEENS6_IJNSC_ILi128EEESI_NSC_ILi64EEEEEENS_6half_tEPNS6_IJlSE_NSC_ILi0EEEEEESL_SO_NS5_8TiledMMAINS5_8MMA_AtomIJNS5_4SM904GMMA26MMA_64x128x16_F32F16F16_SSILNSS_5MajorE0ELSU_0ELNSS_7ScaleInE1ELSV_1EEEEEENS5_6LayoutISF_NS6_IJSE_SM_SM_EEEEENS6_IJNS5_10UnderscoreES11_S11_EEEEENS5_13SM90_TMA_LOADENS5_14ComposedLayoutINS5_7SwizzleILi3ELi4ELi3EEENS5_18smem_ptr_flag_bitsILi16EEENSY_INS6_IJNSC_ILi8EEESJ_EEENS6_IJSJ_SE_EEEEEEEvNS5_8identityENS5_23SM90_TMA_LOAD_MULTICASTES1E_vS1F_EENS_8epilogue10collective18CollectiveEpilogueINS1I_30Sm90PtrArrayTmaWarpSpecializedILi4ELi2ELi16ELb1ELb0ELi2EEEJSK_NS6_IJSI_NSC_ILi32EEEEEESL_PNS6_IJSE_lSM_EEESL_S1Q_NS1I_6fusion15FusionCallbacksIS1M_NS1R_17LinearCombinationISL_fSL_fLNS_15FloatRoundStyleE2EEESK_S1O_JEEES14_NS15_IS17_S19_NSY_INS6_IJSJ_S1A_EEENS6_IJSE_SJ_EEEEEEENS5_17SM75_U16x8_LDSM_TENS5_14SM90_TMA_STOREES20_NS5_17SM90_U16x8_STSM_TENS5_9Copy_AtomIJNS5_17SM90_U32x4_STSM_NESL_EEEvEEEvvEEEEvNT_6ParamsE,"",@"SHT_CUDA_INFO"
	.sectionflags	@""
	.align	4


	//----- nvinfo : EIATTR_CUDA_API_VERSION
	.align		4
        /*0000*/ 	.byte	0x04, 0x37
        /*0002*/ 	.short	(.L_23 - .L_22)
.L_22:
        /*0004*/ 	.word	0x00000082


	//----- nvinfo : EIATTR_KPARAM_INFO
	.align		4
.L_23:
        /*0008*/ 	.byte	0x04, 0x17
        /*000a*/ 	.short	(.L_25 - .L_24)
.L_24:
        /*000c*/ 	.word	0x00000000
        /*0010*/ 	.short	0x0000
        /*0012*/ 	.short	0x0070
        /*0014*/ 	.byte	0x00, 0xf0, 0x01, 0x1c


	//----- nvinfo : EIATTR_SPARSE_MMA_MASK
	.align		4
.L_25:
        /*0018*/ 	.byte	0x03, 0x50
        /*001a*/ 	.short	0x0000


	//----- nvinfo : EIATTR_MAXREG_COUNT
	.align		4
        /*001c*/ 	.byte	0x03, 0x1b
        /*001e*/ 	.short	0x00a8


	//----- nvinfo : EIATTR_NUM_BARRIERS
	.align		4
        /*0020*/ 	.byte	0x02, 0x4c
        /*0022*/ 	.byte	0x02
	.zero		1


	//----- nvinfo : EIATTR_EXTERNS
	.align		4
        /*0024*/ 	.byte	0x04, 0x0f
        /*0026*/ 	.short	(.L_27 - .L_26)


	//   ....[0]....
	.align		4
.L_26:
        /*0028*/ 	.word	index@(__assertfail)


	//----- nvinfo : EIATTR_MERCURY_ISA_VERSION
	.align		4
.L_27:
        /*002c*/ 	.byte	0x03, 0x5f
        /*002e*/ 	.short	0x0101


	//----- nvinfo : EIATTR_INT_WARP_WIDE_INSTR_OFFSETS
	.align		4
        /*0030*/ 	.byte	0x04, 0x31
        /*0032*/ 	.short	(.L_29 - .L_28)


	//   ....[0]....
.L_28:
        /*0034*/ 	.word	0x00001350


	//   ....[1]....
        /*0038*/ 	.word	0x00001360


	//   ....[2]....
        /*003c*/ 	.word	0x00001450


	//----- nvinfo : EIATTR_COOP_GROUP_MASK_REGIDS
	.align		4
.L_29:
        /*0040*/ 	.byte	0x04, 0x29
        /*0042*/ 	.short	(.L_31 - .L_30)


	//   ....[0]....
.L_30:
        /*0044*/ 	.word	0xffffffff


	//   ....[1]....
        /*0048*/ 	.word	0xffffffff


	//   ....[2]....
        /*004c*/ 	.word	0xffffffff


	//   ....[3]....
        /*0050*/ 	.word	0xffffffff


	//   ....[4]....
        /*0054*/ 	.word	0xffffffff


	//   ....[5]....
        /*0058*/ 	.word	0xffffffff


	//   ....[6]....
        /*005c*/ 	.word	0xffffffff


	//   ....[7]....
        /*0060*/ 	.word	0xffffffff


	//   ....[8]....
        /*0064*/ 	.word	0xffffffff


	//   ....[9]....
        /*0068*/ 	.word	0xffffffff


	//   ....[10]....
        /*006c*/ 	.word	0xffffffff


	//   ....[11]....
        /*0070*/ 	.word	0xffffffff


	//   ....[12]....
        /*0074*/ 	.word	0xffffffff


	//   ....[13]....
        /*0078*/ 	.word	0xffffffff


	//   ....[14]....
        /*007c*/ 	.word	0xffffffff


	//   ....[15]....
        /*0080*/ 	.word	0xffffffff


	//   ....[16]....
        /*0084*/ 	.word	0xffffffff


	//   ....[17]....
        /*0088*/ 	.word	0xffffffff


	//   ....[18]....
        /*008c*/ 	.word	0xffffffff


	//   ....[19]....
        /*0090*/ 	.word	0xffffffff


	//   ....[20]....
        /*0094*/ 	.word	0xffffffff


	//   ....[21]....
        /*0098*/ 	.word	0xffffffff


	//   ....[22]....
        /*009c*/ 	.word	0xffffffff


	//   ....[23]....
        /*00a0*/ 	.word	0xffffffff


	//   ....[24]....
        /*00a4*/ 	.word	0xffffffff


	//   ....[25]....
        /*00a8*/ 	.word	0xffffffff


	//   ....[26]....
        /*00ac*/ 	.word	0xffffffff


	//   ....[27]....
        /*00b0*/ 	.word	0xffffffff


	//   ....[28]....
        /*00b4*/ 	.word	0xffffffff


	//   ....[29]....
        /*00b8*/ 	.word	0xffffffff


	//   ....[30]....
        /*00bc*/ 	.word	0xffffffff


	//   ....[31]....
        /*00c0*/ 	.word	0xffffffff


	//   ....[32]....
        /*00c4*/ 	.word	0xffffffff


	//   ....[33]....
        /*00c8*/ 	.word	0xffffffff


	//   ....[34]....
        /*00cc*/ 	.word	0xffffffff


	//   ....[35]....
        /*00d0*/ 	.word	0xffffffff


	//   ....[36]....
        /*00d4*/ 	.word	0xffffffff


	//   ....[37]....
        /*00d8*/ 	.word	0xffffffff


	//   ....[38]....
        /*00dc*/ 	.word	0xffffffff


	//   ....[39]....
        /*00e0*/ 	.word	0xffffffff


	//   ....[40]....
        /*00e4*/ 	.word	0xffffffff


	//   ....[41]....
        /*00e8*/ 	.word	0xffffffff


	//   ....[42]....
        /*00ec*/ 	.word	0xffffffff


	//   ....[43]....
        /*00f0*/ 	.word	0xffffffff


	//   ....[44]....
        /*00f4*/ 	.word	0xffffffff


	//   ....[45]....
        /*00f8*/ 	.word	0xffffffff


	//   ....[46]....
        /*00fc*/ 	.word	0xffffffff


	//   ....[47]....
        /*0100*/ 	.word	0xffffffff


	//   ....[48]....
        /*0104*/ 	.word	0xffffffff


	//   ....[49]....
        /*0108*/ 	.word	0xffffffff


	//   ....[50]....
        /*010c*/ 	.word	0xffffffff


	//   ....[51]....
        /*0110*/ 	.word	0xffffffff


	//   ....[52]....
        /*0114*/ 	.word	0xffffffff


	//   ....[53]....
        /*0118*/ 	.word	0xffffffff


	//   ....[54]....
        /*011c*/ 	.word	0xffffffff


	//   ....[55]....
        /*0120*/ 	.word	0xffffffff


	//   ....[56]....
        /*0124*/ 	.word	0xffffffff


	//   ....[57]....
        /*0128*/ 	.word	0xffffffff


	//   ....[58]....
        /*012c*/ 	.word	0xffffffff


	//   ....[59]....
        /*0130*/ 	.word	0xffffffff


	//   ....[60]....
        /*0134*/ 	.word	0xffffffff


	//   ....[61]....
        /*0138*/ 	.word	0xffffffff


	//   ....[62]....
        /*013c*/ 	.word	0xffffffff


	//   ....[63]....
        /*0140*/ 	.word	0xffffffff


	//   ....[64]....
        /*0144*/ 	.word	0xffffffff


	//   ....[65]....
        /*0148*/ 	.word	0xffffffff


	//   ....[66]....
        /*014c*/ 	.word	0xffffffff


	//   ....[67]....
        /*0150*/ 	.word	0xffffffff


	//   ....[68]....
        /*0154*/ 	.word	0xffffffff


	//   ....[69]....
        /*0158*/ 	.word	0xffffffff


	//   ....[70]....
        /*015c*/ 	.word	0xffffffff


	//   ....[71]....
        /*0160*/ 	.word	0xffffffff


	//   ....[72]....
        /*0164*/ 	.word	0xffffffff


	//   ....[73]....
        /*0168*/ 	.word	0xffffffff


	//   ....[74]....
        /*016c*/ 	.word	0xffffffff


	//   ....[75]....
        /*0170*/ 	.word	0xffffffff


	//   ....[76]....
        /*0174*/ 	.word	0xffffffff


	//   ....[77]....
        /*0178*/ 	.word	0xffffffff


	//   ....[78]....
        /*017c*/ 	.word	0xffffffff


	//   ....[79]....
        /*0180*/ 	.word	0x0500000f


	//----- nvinfo : EIATTR_COOP_GROUP_INSTR_OFFSETS
	.align		4
.L_31:
        /*0184*/ 	.byte	0x04, 0x28
        /*0186*/ 	.short	(.L_33 - .L_32)


	//   ....[0]....
.L_32:
        /*0188*/ 	.word	0x000007c0


	//   ....[1]....
        /*018c*/ 	.word	0x00000880


	//   ....[2]....
        /*0190*/ 	.word	0x00000d20


	//   ....[3]....
        /*0194*/ 	.word	0x00000f60


	//   ....[4]....
        /*0198*/ 	.word	0x000011d0


	//   ....[5]....
        /*019c*/ 	.word	0x00001580


	//   ....[6]....
        /*01a0*/ 	.word	0x00001cd0


	//   ....[7]....
        /*01a4*/ 	.word	0x00001d00


	//   ....[8]....
        /*01a8*/ 	.word	0x00001d80


	//   ....[9]....
        /*01ac*/ 	.word	0x00001d90


	//   ....[10]....
        /*01b0*/ 	.word	0x00001dd0


	//   ....[11]....
        /*01b4*/ 	.word	0x00001df0


	//   ....[12]....
        /*01b8*/ 	.word	0x00001e30


	//   ....[13]....
        /*01bc*/ 	.word	0x00001e50


	//   ....[14]....
        /*01c0*/ 	.word	0x00001e90


	//   ....[15]....
        /*01c4*/ 	.word	0x00001eb0


	//   ....[16]....
        /*01c8*/ 	.word	0x00001f20


	//   ....[17]....
        /*01cc*/ 	.word	0x000020b0


	//   ....[18]....
        /*01d0*/ 	.word	0x000020c0


	//   ....[19]....
        /*01d4*/ 	.word	0x000026a0


	//   ....[20]....
        /*01d8*/ 	.word	0x000026b0


	//   ....[21]....
        /*01dc*/ 	.word	0x00002700


	//   ....[22]....
        /*01e0*/ 	.word	0x00002710


	//   ....[23]....
        /*01e4*/ 	.word	0x00002760


	//   ....[24]....
        /*01e8*/ 	.word	0x00002770


	//   ....[25]....
        /*01ec*/ 	.word	0x000027c0


	//   ....[26]....
        /*01f0*/ 	.word	0x000027d0


	//   ....[27]....
        /*01f4*/ 	.word	0x00002820


	//   ....[28]....
        /*01f8*/ 	.word	0x00002830


	//   ....[29]....
        /*01fc*/ 	.word	0x000028c0


	//   ....[30]....
        /*0200*/ 	.word	0x00002920


	//   ....[31]....
        /*0204*/ 	.word	0x000029b0


	//   ....[32]....
        /*0208*/ 	.word	0x000029d0


	//   ....[33]....
        /*020c*/ 	.word	0x000029e0


	//   ....[34]....
        /*0210*/ 	.word	0x000029f0


	//   ....[35]....
        /*0214*/ 	.word	0x00002a00


	//   ....[36]....
        /*0218*/ 	.word	0x00002a10


	//   ....[37]....
        /*021c*/ 	.word	0x00002fb0


	//   ....[38]....
        /*0220*/ 	.word	0x00003250


	//   ....[39]....
        /*0224*/ 	.word	0x00003600


	//   ....[40]....
        /*0228*/ 	.word	0x00003a90


	//   ....[41]....
        /*022c*/ 	.word	0x00006c30


	//   ....[42]....
        /*0230*/ 	.word	0x000070d0


	//   ....[43]....
        /*0234*/ 	.word	0x00007470


	//   ....[44]....
        /*0238*/ 	.word	0x00008400


	//   ....[45]....
        /*023c*/ 	.word	0x00008ad0


	//   ....[46]....
        /*0240*/ 	.word	0x00009020


	//   ....[47]....
        /*0244*/ 	.word	0x00009eb0


	//   ....[48]....
        /*0248*/ 	.word	0x0000ae10


	//   ....[49]....
        /*024c*/ 	.word	0x0000ae30


	//   ....[50]....
        /*0250*/ 	.word	0x0000ae80


	//   ....[51]....
        /*0254*/ 	.word	0x0000aea0


	//   ....[52]....
        /*0258*/ 	.word	0x0000aee0


	//   ....[53]....
        /*025c*/ 	.word	0x0000af10


	//   ....[54]....
        /*0260*/ 	.word	0x0000af50


	//   ....[55]....
        /*0264*/ 	.word	0x0000af80


	//   ....[56]....
        /*0268*/ 	.word	0x0000afc0


	//   ....[57]....
        /*026c*/ 	.word	0x0000aff0


	//   ....[58]....
        /*0270*/ 	.word	0x0000b080


	//   ....[59]....
        /*0274*/ 	.word	0x0000b1a0


	//   ....[60]....
        /*0278*/ 	.word	0x0000b1c0


	//   ....[61]....
        /*027c*/ 	.word	0x0000b810


	//   ....[62]....
        /*0280*/ 	.word	0x0000b820


	//   ....[63]....
        /*0284*/ 	.word	0x0000b870


	//   ....[64]....
        /*0288*/ 	.word	0x0000b880


	//   ....[65]....
        /*028c*/ 	.word	0x0000b8d0


	//   ....[66]....
        /*0290*/ 	.word	0x0000b8e0


	//   ....[67]....
        /*0294*/ 	.word	0x0000b930


	//   ....[68]....
        /*0298*/ 	.word	0x0000b940


	//   ....[69]....
        /*029c*/ 	.word	0x0000b990


	//   ....[70]....
        /*02a0*/ 	.word	0x0000b9a0


	//   ....[71]....
        /*02a4*/ 	.word	0x0000ba30


	//   ....[72]....
        /*02a8*/ 	.word	0x0000baa0


	//   ....[73]....
        /*02ac*/ 	.word	0x0000bb30


	//   ....[74]....
        /*02b0*/ 	.word	0x0000bb50


	//   ....[75]....
        /*02b4*/ 	.word	0x0000bb60


	//   ....[76]....
        /*02b8*/ 	.word	0x0000bb70


	//   ....[77]....
        /*02bc*/ 	.word	0x0000bb80


	//   ....[78]....
        /*02c0*/ 	.word	0x0000bb90


	//   ....[79]....
        /*02c4*/ 	.word	0x0000cfc0


	//----- nvinfo : EIATTR_REG_RECONFIG
	.align		4
.L_33:
        /*02c8*/ 	.byte	0x01, 0x54
	.zero		2


	//----- nvinfo : EIATTR_SYSCALL_OFFSETS
	.align		4
        /*02cc*/ 	.byte	0x04, 0x46
        /*02ce*/ 	.short	(.L_35 - .L_34)


	//   ....[0]....
.L_34:
        /*02d0*/ 	.word	0x00004980


	//   ....[1]....
        /*02d4*/ 	.word	0x00004a70


	//----- nvinfo : EIATTR_MBARRIER_INSTR_OFFSETS
	.align		4
.L_35:
        /*02d8*/ 	.byte	0x04, 0x39
        /*02da*/ 	.short	(.L_37 - .L_36)


	//   ....[0]....
.L_36:
        /*02dc*/ 	.word	0x00000c00
        /*02e0*/ 	.word	0x000000ff
        /*02e4*/ 	.word	0x00038400
        /*02e8*/ 	.short	0x0100
        /*02ea*/ 	.byte	0x0b
	.zero		1


	//   ....[1]....
        /*02ec*/ 	.word	0x00000c10
        /*02f0*/ 	.word	0x000000ff
        /*02f4*/ 	.word	0x00038440
        /*02f8*/ 	.short	0x0100
        /*02fa*/ 	.byte	0x0b
	.zero		1


	//   ....[2]....
        /*02fc*/ 	.word	0x00000c20
        /*0300*/ 	.word	0x000000ff
        /*0304*/ 	.word	0x00038408
        /*0308*/ 	.short	0x0100
        /*030a*/ 	.byte	0x0b
	.zero		1


	//   ....[3]....
        /*030c*/ 	.word	0x00000c30
        /*0310*/ 	.word	0x000000ff
        /*0314*/ 	.word	0x00038448
        /*0318*/ 	.short	0x0100
        /*031a*/ 	.byte	0x0b
	.zero		1


	//   ....[4]....
        /*031c*/ 	.word	0x00000c40
        /*0320*/ 	.word	0x000000ff
        /*0324*/ 	.word	0x00038410
        /*0328*/ 	.short	0x0100
        /*032a*/ 	.byte	0x0b
	.zero		1


	//   ....[5]....
        /*032c*/ 	.word	0x00000c50
        /*0330*/ 	.word	0x000000ff
        /*0334*/ 	.word	0x00038450
        /*0338*/ 	.short	0x0100
        /*033a*/ 	.byte	0x0b
	.zero		1


	//   ....[6]....
        /*033c*/ 	.word	0x00000c60
        /*0340*/ 	.word	0x000000ff
        /*0344*/ 	.word	0x00038418
        /*0348*/ 	.short	0x0100
        /*034a*/ 	.byte	0x0b
	.zero		1


	//   ....[7]....
        /*034c*/ 	.word	0x00000c70
        /*0350*/ 	.word	0x000000ff
        /*0354*/ 	.word	0x00038458
        /*0358*/ 	.short	0x0100
        /*035a*/ 	.byte	0x0b
	.zero		1


	//   ....[8]....
        /*035c*/ 	.word	0x00000c80
        /*0360*/ 	.word	0x000000ff
        /*0364*/ 	.word	0x00038420
        /*0368*/ 	.short	0x0100
        /*036a*/ 	.byte	0x0b
	.zero		1


	//   ....[9]....
        /*036c*/ 	.word	0x00000c90
        /*0370*/ 	.word	0x000000ff
        /*0374*/ 	.word	0x00038460
        /*0378*/ 	.short	0x0100
        /*037a*/ 	.byte	0x0b
	.zero		1


	//   ....[10]....
        /*037c*/ 	.word	0x00000ca0
        /*0380*/ 	.word	0x000000ff
        /*0384*/ 	.word	0x00038428
        /*0388*/ 	.short	0x0100
        /*038a*/ 	.byte	0x0b
	.zero		1


	//   ....[11]....
        /*038c*/ 	.word	0x00000cb0
        /*0390*/ 	.word	0x000000ff
        /*0394*/ 	.word	0x00038468
        /*0398*/ 	.short	0x0100
        /*039a*/ 	.byte	0x0b
	.zero		1


	//   ....[12]....
        /*039c*/ 	.word	0x00000cc0
        /*03a0*/ 	.word	0x000000ff
        /*03a4*/ 	.word	0x00038430
        /*03a8*/ 	.short	0x0100
        /*03aa*/ 	.byte	0x0b
	.zero		1


	//   ....[13]....
        /*03ac*/ 	.word	0x00000cd0
        /*03b0*/ 	.word	0x000000ff
        /*03b4*/ 	.word	0x00038470
        /*03b8*/ 	.short	0x0100
        /*03ba*/ 	.byte	0x0b
	.zero		1


	//   ....[14]....
        /*03bc*/ 	.word	0x00000ce0
        /*03c0*/ 	.word	0x000000ff
        /*03c4*/ 	.word	0x00038438
        /*03c8*/ 	.short	0x0100
        /*03ca*/ 	.byte	0x0b
	.zero		1


	//   ....[15]....
        /*03cc*/ 	.word	0x00000cf0
        /*03d0*/ 	.word	0x000000ff
        /*03d4*/ 	.word	0x00038478
        /*03d8*/ 	.short	0x0100
        /*03da*/ 	.byte	0x0b
	.zero		1


	//   ....[16]....
        /*03dc*/ 	.word	0x00000e90
        /*03e0*/ 	.word	0x000000ff
        /*03e4*/ 	.word	0x00038480
        /*03e8*/ 	.short	0x0100
        /*03ea*/ 	.byte	0x0b
	.zero		1


	//   ....[17]....
        /*03ec*/ 	.word	0x00000ea0
        /*03f0*/ 	.word	0x000000ff
        /*03f4*/ 	.word	0x000384b0
        /*03f8*/ 	.short	0x0100
        /*03fa*/ 	.byte	0x0b
	.zero		1


	//   ....[18]....
        /*03fc*/ 	.word	0x00000eb0
        /*0400*/ 	.word	0x000000ff
        /*0404*/ 	.word	0x00038488
        /*0408*/ 	.short	0x0100
        /*040a*/ 	.byte	0x0b
	.zero		1


	//   ....[19]....
        /*040c*/ 	.word	0x00000ec0
        /*0410*/ 	.word	0x000000ff
        /*0414*/ 	.word	0x000384b8
        /*0418*/ 	.short	0x0100
        /*041a*/ 	.byte	0x0b
	.zero		1


	//   ....[20]....
        /*041c*/ 	.word	0x00000ed0
        /*0420*/ 	.word	0x000000ff
        /*0424*/ 	.word	0x00038490
        /*0428*/ 	.short	0x0100
        /*042a*/ 	.byte	0x0b
	.zero		1


	//   ....[21]....
        /*042c*/ 	.word	0x00000ee0
        /*0430*/ 	.word	0x000000ff
        /*0434*/ 	.word	0x000384c0
        /*0438*/ 	.short	0x0100
        /*043a*/ 	.byte	0x0b
	.zero		1


	//   ....[22]....
        /*043c*/ 	.word	0x00000ef0
        /*0440*/ 	.word	0x000000ff
        /*0444*/ 	.word	0x00038498
        /*0448*/ 	.short	0x0100
        /*044a*/ 	.byte	0x0b
	.zero		1


	//   ....[23]....
        /*044c*/ 	.word	0x00000f00
        /*0450*/ 	.word	0x000000ff
        /*0454*/ 	.word	0x000384c8
        /*0458*/ 	.short	0x0100
        /*045a*/ 	.byte	0x0b
	.zero		1


	//   ....[24]....
        /*045c*/ 	.word	0x00000f10
        /*0460*/ 	.word	0x000000ff
        /*0464*/ 	.word	0x000384a0
        /*0468*/ 	.short	0x0100
        /*046a*/ 	.byte	0x0b
	.zero		1


	//   ....[25]....
        /*046c*/ 	.word	0x00000f20
        /*0470*/ 	.word	0x000000ff
        /*0474*/ 	.word	0x000384d0
        /*0478*/ 	.short	0x0100
        /*047a*/ 	.byte	0x0b
	.zero		1


	//   ....[26]....
        /*047c*/ 	.word	0x00000f30
        /*0480*/ 	.word	0x000000ff
        /*0484*/ 	.word	0x000384a8
        /*0488*/ 	.short	0x0100
        /*048a*/ 	.byte	0x0b
	.zero		1


	//   ....[27]....
        /*048c*/ 	.word	0x00000f40
        /*0490*/ 	.word	0x000000ff
        /*0494*/ 	.word	0x000384d8
        /*0498*/ 	.short	0x0100
        /*049a*/ 	.byte	0x0b
	.zero		1


	//   ....[28]....
        /*049c*/ 	.word	0x00001130
        /*04a0*/ 	.word	0x000000ff
        /*04a4*/ 	.word	0x000384e0
        /*04a8*/ 	.short	0x0100
        /*04aa*/ 	.byte	0x06
	.zero		1


	//   ....[29]....
        /*04ac*/ 	.word	0x00001140
        /*04b0*/ 	.word	0x000000ff
        /*04b4*/ 	.word	0x00038500
        /*04b8*/ 	.short	0x0100
        /*04ba*/ 	.byte	0x06
	.zero		1


	//   ....[30]....
        /*04bc*/ 	.word	0x00001150
        /*04c0*/ 	.word	0x000000ff
        /*04c4*/ 	.word	0x000384e8
        /*04c8*/ 	.short	0x0100
        /*04ca*/ 	.byte	0x06
	.zero		1


	//   ....[31]....
        /*04cc*/ 	.word	0x00001160
        /*04d0*/ 	.word	0x000000ff
        /*04d4*/ 	.word	0x00038508
        /*04d8*/ 	.short	0x0100
        /*04da*/ 	.byte	0x06
	.zero		1


	//   ....[32]....
        /*04dc*/ 	.word	0x00001170
        /*04e0*/ 	.word	0x000000ff
        /*04e4*/ 	.word	0x000384f0
        /*04e8*/ 	.short	0x0100
        /*04ea*/ 	.byte	0x06
	.zero		1


	//   ....[33]....
        /*04ec*/ 	.word	0x00001180
        /*04f0*/ 	.word	0x000000ff
        /*04f4*/ 	.word	0x00038510
        /*04f8*/ 	.short	0x0100
        /*04fa*/ 	.byte	0x06
	.zero		1


	//   ....[34]....
        /*04fc*/ 	.word	0x00001190
        /*0500*/ 	.word	0x000000ff
        /*0504*/ 	.word	0x000384f8
        /*0508*/ 	.short	0x0100
        /*050a*/ 	.byte	0x06
	.zero		1


	//   ....[35]....
        /*050c*/ 	.word	0x000011a0
        /*0510*/ 	.word	0x000000ff
        /*0514*/ 	.word	0x00038518
        /*0518*/ 	.short	0x0100
        /*051a*/ 	.byte	0x06
	.zero		1


	//   ....[36]....
        /*051c*/ 	.word	0x000014b0
        /*0520*/ 	.word	0x000000ff
        /*0524*/ 	.word	0x00038520
        /*0528*/ 	.short	0x0100
        /*052a*/ 	.byte	0x06
	.zero		1


	//   ....[37]....
        /*052c*/ 	.word	0x00001510
        /*0530*/ 	.word	0x000000ff
        /*0534*/ 	.word	0x00038528
        /*0538*/ 	.short	0x0100
        /*053a*/ 	.byte	0x06
	.zero		1


	//   ....[38]....
        /*053c*/ 	.word	0x00003dd0
        /*0540*/ 	.word	0x000000ff
        /*0544*/ 	.word	0x00038480
        /*0548*/ 	.short	0x010a
        /*054a*/ 	.byte	0x04
	.zero		1


	//   ....[39]....
        /*054c*/ 	.word	0x00003e10
        /*0550*/ 	.word	0x000000ff
        /*0554*/ 	.word	0x00038480
        /*0558*/ 	.short	0x010a
        /*055a*/ 	.byte	0x04
	.zero		1


	//   ....[40]....
        /*055c*/ 	.word	0x000041c0
        /*0560*/ 	.word	0x000000ff
        /*0564*/ 	.word	0x00038480
        /*0568*/ 	.short	0x010a
        /*056a*/ 	.byte	0x04
	.zero		1


	//   ....[41]....
        /*056c*/ 	.word	0x00004200
        /*0570*/ 	.word	0x000000ff
        /*0574*/ 	.word	0x00038480
        /*0578*/ 	.short	0x010a
        /*057a*/ 	.byte	0x04
	.zero		1


	//   ....[42]....
        /*057c*/ 	.word	0x000044c0
        /*0580*/ 	.word	0x00000005
        /*0584*/ 	.word	0x00000000
        /*0588*/ 	.short	0x0101
        /*058a*/ 	.byte	0x3f
	.zero		1


	//   ....[43]....
        /*058c*/ 	.word	0x000046a0
        /*0590*/ 	.word	0x00000003
        /*0594*/ 	.word	0x00000000
        /*0598*/ 	.short	0x0101
        /*059a*/ 	.byte	0x3f
	.zero		1


	//   ....[44]....
        /*059c*/ 	.word	0x00004e40
        /*05a0*/ 	.word	0x000000ff
        /*05a4*/ 	.word	0x000384e0
        /*05a8*/ 	.short	0x010a
        /*05aa*/ 	.byte	0x2b
	.zero		1


	//   ....[45]....
        /*05ac*/ 	.word	0x000054c0
        /*05b0*/ 	.word	0x000000ff
        /*05b4*/ 	.word	0x00000000
        /*05b8*/ 	.short	0x0101
        /*05ba*/ 	.byte	0x04
	.zero		1


	//   ....[46]....
        /*05bc*/ 	.word	0x000054f0
        /*05c0*/ 	.word	0x000000ff
        /*05c4*/ 	.word	0x000384e8
        /*05c8*/ 	.short	0x010a
        /*05ca*/ 	.byte	0x2b
	.zero		1


	//   ....[47]....
        /*05cc*/ 	.word	0x00005ab0
        /*05d0*/ 	.word	0x000000ff
        /*05d4*/ 	.word	0x00000000
        /*05d8*/ 	.short	0x0101
        /*05da*/ 	.byte	0x04
	.zero		1


	//   ....[48]....
        /*05dc*/ 	.word	0x00005ae0
        /*05e0*/ 	.word	0x000000ff
        /*05e4*/ 	.word	0x000384f0
        /*05e8*/ 	.short	0x010a
        /*05ea*/ 	.byte	0x2b
	.zero		1


	//   ....[49]....
        /*05ec*/ 	.word	0x000060d0
        /*05f0*/ 	.word	0x000000ff
        /*05f4*/ 	.word	0x00000000
        /*05f8*/ 	.short	0x0101
        /*05fa*/ 	.byte	0x04
	.zero		1


	//   ....[50]....
        /*05fc*/ 	.word	0x00006100
        /*0600*/ 	.word	0x000000ff
        /*0604*/ 	.word	0x000384f8
        /*0608*/ 	.short	0x010a
        /*060a*/ 	.byte	0x2b
	.zero		1


	//   ....[51]....
        /*060c*/ 	.word	0x00006770
        /*0610*/ 	.word	0x000000ff
        /*0614*/ 	.word	0x00000000
        /*0618*/ 	.short	0x0101
        /*061a*/ 	.byte	0x05
	.zero		1


	//   ....[52]....
        /*061c*/ 	.word	0x000067c0
        /*0620*/ 	.word	0x000000ff
        /*0624*/ 	.word	0x00038400
        /*0628*/ 	.short	0x010a
        /*062a*/ 	.byte	0x04
	.zero		1


	//   ....[53]....
        /*062c*/ 	.word	0x000068d0
        /*0630*/ 	.word	0x000000ff
        /*0634*/ 	.word	0x00000000
        /*0638*/ 	.short	0x0101
        /*063a*/ 	.byte	0x04
	.zero		1


	//   ....[54]....
        /*063c*/ 	.word	0x00006e00
        /*0640*/ 	.word	0x000000ff
        /*0644*/ 	.word	0x00000000
        /*0648*/ 	.short	0x0101
        /*064a*/ 	.byte	0x2b
	.zero		1


	//   ....[55]....
        /*064c*/ 	.word	0x00007580
        /*0650*/ 	.word	0x000000ff
        /*0654*/ 	.word	0x00038528
        /*0658*/ 	.short	0x010a
        /*065a*/ 	.byte	0x05
	.zero		1


	//   ....[56]....
        /*065c*/ 	.word	0x00007690
        /*0660*/ 	.word	0x000000ff
        /*0664*/ 	.word	0x00038400
        /*0668*/ 	.short	0x010a
        /*066a*/ 	.byte	0x08
	.zero		1


	//   ....[57]....
        /*066c*/ 	.word	0x000077c0
        /*0670*/ 	.word	0x000000ff
        /*0674*/ 	.word	0x00000000
        /*0678*/ 	.short	0x0101
        /*067a*/ 	.byte	0x08
	.zero		1


	//   ....[58]....
        /*067c*/ 	.word	0x000079a0
        /*0680*/ 	.word	0x000000ff
        /*0684*/ 	.word	0x00038500
        /*0688*/ 	.short	0x010a
        /*068a*/ 	.byte	0x05
	.zero		1


	//   ....[59]....
        /*068c*/ 	.word	0x00007ab0
        /*0690*/ 	.word	0x000000ff
        /*0694*/ 	.word	0x000384e0
        /*0698*/ 	.short	0x010b
        /*069a*/ 	.byte	0x05
	.zero		1


	//   ....[60]....
        /*069c*/ 	.word	0x00007b10
        /*06a0*/ 	.word	0x000000ff
        /*06a4*/ 	.word	0x00000000
        /*06a8*/ 	.short	0x0101
        /*06aa*/ 	.byte	0x08
	.zero		1


	//   ....[61]....
        /*06ac*/ 	.word	0x00007b40
        /*06b0*/ 	.word	0x000000ff
        /*06b4*/ 	.word	0x00038508
        /*06b8*/ 	.short	0x010a
        /*06ba*/ 	.byte	0x05
	.zero		1


	//   ....[62]....
        /*06bc*/ 	.word	0x00007c70
        /*06c0*/ 	.word	0x000000ff
        /*06c4*/ 	.word	0x000384e8
        /*06c8*/ 	.short	0x010b
        /*06ca*/ 	.byte	0x05
	.zero		1


	//   ....[63]....
        /*06cc*/ 	.word	0x00007cd0
        /*06d0*/ 	.word	0x000000ff
        /*06d4*/ 	.word	0x00000000
        /*06d8*/ 	.short	0x0101
        /*06da*/ 	.byte	0x08
	.zero		1


	//   ....[64]....
        /*06dc*/ 	.word	0x00007d00
        /*06e0*/ 	.word	0x000000ff
        /*06e4*/ 	.word	0x00038510
        /*06e8*/ 	.short	0x010a
        /*06ea*/ 	.byte	0x05
	.zero		1


	//   ....[65]....
        /*06ec*/ 	.word	0x00007e30
        /*06f0*/ 	.word	0x000000ff
        /*06f4*/ 	.word	0x000384f0
        /*06f8*/ 	.short	0x010b
        /*06fa*/ 	.byte	0x05
	.zero		1


	//   ....[66]....
        /*06fc*/ 	.word	0x00007e90
        /*0700*/ 	.word	0x000000ff
        /*0704*/ 	.word	0x00000000
        /*0708*/ 	.short	0x0101
        /*070a*/ 	.byte	0x08
	.zero		1


	//   ....[67]....
        /*070c*/ 	.word	0x00007ec0
        /*0710*/ 	.word	0x000000ff
        /*0714*/ 	.word	0x00038518
        /*0718*/ 	.short	0x010a
        /*071a*/ 	.byte	0x05
	.zero		1


	//   ....[68]....
        /*071c*/ 	.word	0x00007ff0
        /*0720*/ 	.word	0x000000ff
        /*0724*/ 	.word	0x000384f8
        /*0728*/ 	.short	0x010b
        /*072a*/ 	.byte	0x05
	.zero		1


	//   ....[69]....
        /*072c*/ 	.word	0x00008090
        /*0730*/ 	.word	0x000000ff
        /*0734*/ 	.word	0x00000000
        /*0738*/ 	.short	0x0101
        /*073a*/ 	.byte	0x08
	.zero		1


	//   ....[70]....
        /*073c*/ 	.word	0x000085d0
        /*0740*/ 	.word	0x000000ff
        /*0744*/ 	.word	0x00038500
        /*0748*/ 	.short	0x010a
        /*074a*/ 	.byte	0x05
	.zero		1


	//   ....[71]....
        /*074c*/ 	.word	0x00008610
        /*0750*/ 	.word	0x000000ff
        /*0754*/ 	.word	0x00038508
        /*0758*/ 	.short	0x010a
        /*075a*/ 	.byte	0x05
	.zero		1


	//   ....[72]....
        /*075c*/ 	.word	0x00008650
        /*0760*/ 	.word	0x000000ff
        /*0764*/ 	.word	0x00038510
        /*0768*/ 	.short	0x010a
        /*076a*/ 	.byte	0x05
	.zero		1


	//   ....[73]....
        /*076c*/ 	.word	0x000086b0
        /*0770*/ 	.word	0x00000003
        /*0774*/ 	.word	0x00038518
        /*0778*/ 	.short	0x010a
        /*077a*/ 	.byte	0x3f
	.zero		1


	//   ....[74]....
        /*077c*/ 	.word	0x00009440
        /*0780*/ 	.word	0x00000008
        /*0784*/ 	.word	0x000384b0
        /*0788*/ 	.short	0x010a
        /*078a*/ 	.byte	0x3f
	.zero		1


	//   ....[75]....
        /*078c*/ 	.word	0x00009700
        /*0790*/ 	.word	0x000000ff
        /*0794*/ 	.word	0x00038528
        /*0798*/ 	.short	0x0101
        /*079a*/ 	.byte	0x12
	.zero		1


	//   ....[76]....
        /*079c*/ 	.word	0x000097c0
        /*07a0*/ 	.word	0x00000003
        /*07a4*/ 	.word	0x00038400
        /*07a8*/ 	.short	0x010a
        /*07aa*/ 	.byte	0x3f
	.zero		1


	//   ....[77]....
        /*07ac*/ 	.word	0x00009900
        /*07b0*/ 	.word	0x00000002
        /*07b4*/ 	.word	0x00000000
        /*07b8*/ 	.short	0x0101
        /*07ba*/ 	.byte	0x3f
	.zero		1


	//   ....[78]....
        /*07bc*/ 	.word	0x0000a140
        /*07c0*/ 	.word	0x00000007
        /*07c4*/ 	.word	0x00000000
        /*07c8*/ 	.short	0x010a
        /*07ca*/ 	.byte	0x3f
	.zero		1


	//   ....[79]....
        /*07cc*/ 	.word	0x0000a1c0
        /*07d0*/ 	.word	0x00000009
        /*07d4*/ 	.word	0x00000000
        /*07d8*/ 	.short	0x010a
        /*07da*/ 	.byte	0x3f
	.zero		1


	//   ....[80]....
        /*07dc*/ 	.word	0x0000a250
        /*07e0*/ 	.word	0x00000006
        /*07e4*/ 	.word	0x00000000
        /*07e8*/ 	.short	0x010a
        /*07ea*/ 	.byte	0x3f
	.zero		1


	//   ....[81]....
        /*07ec*/ 	.word	0x0000a2e0
        /*07f0*/ 	.word	0x00000009
        /*07f4*/ 	.word	0x00000000
        /*07f8*/ 	.short	0x010a
        /*07fa*/ 	.byte	0x3f
	.zero		1


	//   ....[82]....
        /*07fc*/ 	.word	0x0000a370
        /*0800*/ 	.word	0x00000006
        /*0804*/ 	.word	0x00000000
        /*0808*/ 	.short	0x010a
        /*080a*/ 	.byte	0x3f
	.zero		1


	//   ....[83]....
        /*080c*/ 	.word	0x0000a400
        /*0810*/ 	.word	0x00000003
        /*0814*/ 	.word	0x00000000
        /*0818*/ 	.short	0x010a
        /*081a*/ 	.byte	0x3f
	.zero		1


	//   ....[84]....
        /*081c*/ 	.word	0x0000c080
        /*0820*/ 	.word	0x00000011
        /*0824*/ 	.word	0x00038440
        /*0828*/ 	.short	0x010a
        /*082a*/ 	.byte	0x3f
	.zero		1


	//   ....[85]....
        /*082c*/ 	.word	0x0000c1a0
        /*0830*/ 	.word	0x00000011
        /*0834*/ 	.word	0x00038400
        /*0838*/ 	.short	0x0101
        /*083a*/ 	.byte	0x3f
	.zero		1


	//   ....[86]....
        /*083c*/ 	.word	0x0000c270
        /*0840*/ 	.word	0x00000005
        /*0844*/ 	.word	0x00038440
        /*0848*/ 	.short	0x010a
        /*084a*/ 	.byte	0x3f
	.zero		1


	//   ....[87]....
        /*084c*/ 	.word	0x0000c320
        /*0850*/ 	.word	0x00000007
        /*0854*/ 	.word	0x00038440
        /*0858*/ 	.short	0x010a
        /*085a*/ 	.byte	0x3f
	.zero		1


	//   ....[88]....
        /*085c*/ 	.word	0x0000c3d0
        /*0860*/ 	.word	0x00000007
        /*0864*/ 	.word	0x00038440
        /*0868*/ 	.short	0x010a
        /*086a*/ 	.byte	0x3f
	.zero		1


	//   ....[89]....
        /*086c*/ 	.word	0x0000c480
        /*0870*/ 	.word	0x00000007
        /*0874*/ 	.word	0x00038440
        /*0878*/ 	.short	0x010a
        /*087a*/ 	.byte	0x3f
	.zero		1


	//   ....[90]....
        /*087c*/ 	.word	0x0000c530
        /*0880*/ 	.word	0x00000007
        /*0884*/ 	.word	0x00038440
        /*0888*/ 	.short	0x010a
        /*088a*/ 	.byte	0x3f
	.zero		1


	//   ....[91]....
        /*088c*/ 	.word	0x0000c5e0
        /*0890*/ 	.word	0x00000007
        /*0894*/ 	.word	0x00038440
        /*0898*/ 	.short	0x010a
        /*089a*/ 	.byte	0x3f
	.zero		1


	//   ....[92]....
        /*089c*/ 	.word	0x0000c690
        /*08a0*/ 	.word	0x00000007
        /*08a4*/ 	.word	0x00038440
        /*08a8*/ 	.short	0x010a
        /*08aa*/ 	.byte	0x3f
	.zero		1


	//   ....[93]....
        /*08ac*/ 	.word	0x0000c740
        /*08b0*/ 	.word	0x00000003
        /*08b4*/ 	.word	0x00038440
        /*08b8*/ 	.short	0x010a
        /*08ba*/ 	.byte	0x3f
	.zero		1


	//   ....[94]....
        /*08bc*/ 	.word	0x0000c7a0
        /*08c0*/ 	.word	0x00000003
        /*08c4*/ 	.word	0x00038480
        /*08c8*/ 	.short	0x010a
        /*08ca*/ 	.byte	0x3f
	.zero		1


	//   ....[95]....
        /*08cc*/ 	.word	0x0000c800
        /*08d0*/ 	.word	0x00000008
        /*08d4*/ 	.word	0x00038480
        /*08d8*/ 	.short	0x010a
        /*08da*/ 	.byte	0x3f
	.zero		1


	//   ....[96]....
        /*08dc*/ 	.word	0x0000c8c0
        /*08e0*/ 	.word	0x00000004
        /*08e4*/ 	.word	0x000384e0
        /*08e8*/ 	.short	0x010a
        /*08ea*/ 	.byte	0x3f
	.zero		1


	//   ....[97]....
        /*08ec*/ 	.word	0x0000c920
        /*08f0*/ 	.word	0x0000000e
        /*08f4*/ 	.word	0x000384e8
        /*08f8*/ 	.short	0x010a
        /*08fa*/ 	.byte	0x3f
	.zero		1


	//   ....[98]....
        /*08fc*/ 	.word	0x0000c980
        /*0900*/ 	.word	0x0000000e
        /*0904*/ 	.word	0x000384f0
        /*0908*/ 	.short	0x010a
        /*090a*/ 	.byte	0x3f
	.zero		1


	//   ....[99]....
        /*090c*/ 	.word	0x0000c9e0
        /*0910*/ 	.word	0x0000000e
        /*0914*/ 	.word	0x000384f8
        /*0918*/ 	.short	0x010a
        /*091a*/ 	.byte	0x3f
	.zero		1


	//   ....[100]....
        /*091c*/ 	.word	0x0000ca40
        /*0920*/ 	.word	0x00000003
        /*0924*/ 	.word	0x00038400
        /*0928*/ 	.short	0x010a
        /*092a*/ 	.byte	0x3f
	.zero		1


	//   ....[101]....
        /*092c*/ 	.word	0x0000caa0
        /*0930*/ 	.word	0x00000003
        /*0934*/ 	.word	0x00038528
        /*0938*/ 	.short	0x010a
        /*093a*/ 	.byte	0x3f
	.zero		1


	//   ....[102]....
        /*093c*/ 	.word	0x0000cb00
        /*0940*/ 	.word	0x00000004
        /*0944*/ 	.word	0x00038400
        /*0948*/ 	.short	0x010a
        /*094a*/ 	.byte	0x3f
	.zero		1


	//   ....[103]....
        /*094c*/ 	.word	0x0000cb60
        /*0950*/ 	.word	0x00000003
        /*0954*/ 	.word	0x00038500
        /*0958*/ 	.short	0x010a
        /*095a*/ 	.byte	0x3f
	.zero		1


	//   ....[104]....
        /*095c*/ 	.word	0x0000cbc0
        /*0960*/ 	.word	0x00000003
        /*0964*/ 	.word	0x00038508
        /*0968*/ 	.short	0x010a
        /*096a*/ 	.byte	0x3f
	.zero		1


	//   ....[105]....
        /*096c*/ 	.word	0x0000cc20
        /*0970*/ 	.word	0x00000003
        /*0974*/ 	.word	0x00038510
        /*0978*/ 	.short	0x010a
        /*097a*/ 	.byte	0x3f
	.zero		1


	//   ....[106]....
        /*097c*/ 	.word	0x0000cc80
        /*0980*/ 	.word	0x00000003
        /*0984*/ 	.word	0x00038518
        /*0988*/ 	.short	0x010a
        /*098a*/ 	.byte	0x3f
	.zero		1


	//   ....[107]....
        /*098c*/ 	.word	0x0000cce0
        /*0990*/ 	.word	0x00000003
        /*0994*/ 	.word	0x00038500
        /*0998*/ 	.short	0x010a
        /*099a*/ 	.byte	0x3f
	.zero		1


	//   ....[108]....
        /*099c*/ 	.word	0x0000cd40
        /*09a0*/ 	.word	0x00000003
        /*09a4*/ 	.word	0x00038508
        /*09a8*/ 	.short	0x010a
        /*09aa*/ 	.byte	0x3f
	.zero		1


	//   ....[109]....
        /*09ac*/ 	.word	0x0000cda0
        /*09b0*/ 	.word	0x00000003
        /*09b4*/ 	.word	0x00038510
        /*09b8*/ 	.short	0x010a
        /*09ba*/ 	.byte	0x3f
	.zero		1


	//   ....[110]....
        /*09bc*/ 	.word	0x0000ce70
        /*09c0*/ 	.word	0x00000008
        /*09c4*/ 	.word	0x000384b0
        /*09c8*/ 	.short	0x010a
        /*09ca*/ 	.byte	0x3f
	.zero		1


	//   ....[111]....
        /*09cc*/ 	.word	0x0000cec0
        /*09d0*/ 	.word	0x00000003
        /*09d4*/ 	.word	0x00038400
        /*09d8*/ 	.short	0x010a
        /*09da*/ 	.byte	0x3f
	.zero		1


	//   ....[112]....
        /*09dc*/ 	.word	0x0000d0d0
        /*09e0*/ 	.word	0x00000007
        /*09e4*/ 	.word	0x00000000
        /*09e8*/ 	.short	0x010a
        /*09ea*/ 	.byte	0x3f
	.zero		1


	//   ....[113]....
        /*09ec*/ 	.word	0x0000d120
        /*09f0*/ 	.word	0x00000009
        /*09f4*/ 	.word	0x00000000
        /*09f8*/ 	.short	0x010a
        /*09fa*/ 	.byte	0x3f
	.zero		1


	//   ....[114]....
        /*09fc*/ 	.word	0x0000d170
        /*0a00*/ 	.word	0x00000006
        /*0a04*/ 	.word	0x00000000
        /*0a08*/ 	.short	0x010a
        /*0a0a*/ 	.byte	0x3f
	.zero		1


	//   ....[115]....
        /*0a0c*/ 	.word	0x0000d1c0
        /*0a10*/ 	.word	0x00000009
        /*0a14*/ 	.word	0x00000000
        /*0a18*/ 	.short	0x010a
        /*0a1a*/ 	.byte	0x3f
	.zero		1


	//   ....[116]....
        /*0a1c*/ 	.word	0x0000d210
        /*0a20*/ 	.word	0x00000006
        /*0a24*/ 	.word	0x00000000
        /*0a28*/ 	.short	0x010a
        /*0a2a*/ 	.byte	0x3f
	.zero		1


	//   ....[117]....
        /*0a2c*/ 	.word	0x0000d260
        /*0a30*/ 	.word	0x00000011
        /*0a34*/ 	.word	0x00038440
        /*0a38*/ 	.short	0x010a
        /*0a3a*/ 	.byte	0x3f
	.zero		1


	//   ....[118]....
        /*0a3c*/ 	.word	0x0000d2b0
        /*0a40*/ 	.word	0x00000005
        /*0a44*/ 	.word	0x00038440
        /*0a48*/ 	.short	0x010a
        /*0a4a*/ 	.byte	0x3f
	.zero		1


	//   ....[119]....
        /*0a4c*/ 	.word	0x0000d300
        /*0a50*/ 	.word	0x00000007
        /*0a54*/ 	.word	0x00038440
        /*0a58*/ 	.short	0x010a
        /*0a5a*/ 	.byte	0x3f
	.zero		1


	//   ....[120]....
        /*0a5c*/ 	.word	0x0000d350
        /*0a60*/ 	.word	0x00000007
        /*0a64*/ 	.word	0x00038440
        /*0a68*/ 	.short	0x010a
        /*0a6a*/ 	.byte	0x3f
	.zero		1


	//   ....[121]....
        /*0a6c*/ 	.word	0x0000d3a0
        /*0a70*/ 	.word	0x00000007
        /*0a74*/ 	.word	0x00038440
        /*0a78*/ 	.short	0x010a
        /*0a7a*/ 	.byte	0x3f
	.zero		1


	//   ....[122]....
        /*0a7c*/ 	.word	0x0000d3f0
        /*0a80*/ 	.word	0x00000007
        /*0a84*/ 	.word	0x00038440
        /*0a88*/ 	.short	0x010a
        /*0a8a*/ 	.byte	0x3f
	.zero		1


	//   ....[123]....
        /*0a8c*/ 	.word	0x0000d440
        /*0a90*/ 	.word	0x00000007
        /*0a94*/ 	.word	0x00038440
        /*0a98*/ 	.short	0x010a
        /*0a9a*/ 	.byte	0x3f
	.zero		1


	//   ....[124]....
        /*0a9c*/ 	.word	0x0000d490
        /*0aa0*/ 	.word	0x00000007
        /*0aa4*/ 	.word	0x00038440
        /*0aa8*/ 	.short	0x010a
        /*0aaa*/ 	.byte	0x3f
	.zero		1


	//----- nvinfo : EIATTR_NUM_MBARRIERS
	.align		4
.L_37:
        /*0aac*/ 	.byte	0x03, 0x38
        /*0aae*/ 	.short	0x0026


	//----- nvinfo : EIATTR_EXIT_INSTR_OFFSETS
	.align		4
        /*0ab0*/ 	.byte	0x04, 0x1c
        /*0ab2*/ 	.short	(.L_39 - .L_38)


	//   ....[0]....
.L_38:
        /*0ab4*/ 	.word	0x00002ea0


	//   ....[1]....
        /*0ab8*/ 	.word	0x00002f60


	//   ....[2]....
        /*0abc*/ 	.word	0x00006e10


	//   ....[3]....
        /*0ac0*/ 	.word	0x00006eb0


	//   ....[4]....
        /*0ac4*/ 	.word	0x00008700


	//   ....[5]....
        /*0ac8*/ 	.word	0x0000a450


	//   ....[6]....
        /*0acc*/ 	.word	0x0000c770


	//----- nvinfo : EIATTR_MAX_THREADS
	.align		4
.L_39:
        /*0ad0*/ 	.byte	0x04, 0x05
        /*0ad2*/ 	.short	(.L_41 - .L_40)
.L_40:
        /*0ad4*/ 	.word	0x00000180
        /*0ad8*/ 	.word	0x00000001
        /*0adc*/ 	.word	0x00000001


	//----- nvinfo : EIATTR_CRS_STACK_SIZE
	.align		4
.L_41:
        /*0ae0*/ 	.byte	0x04, 0x1e
        /*0ae2*/ 	.short	(.L_43 - .L_42)
.L_42:
        /*0ae4*/ 	.word	0x00000000


	//----- nvinfo : EIATTR_CBANK_PARAM_SIZE
	.align		4
.L_43:
        /*0ae8*/ 	.byte	0x03, 0x19
        /*0aea*/ 	.short	0x0770


	//----- nvinfo : EIATTR_PARAM_CBANK
	.align		4
        /*0aec*/ 	.byte	0x04, 0x0a
        /*0aee*/ 	.short	(.L_45 - .L_44)
	.align		4
.L_44:
        /*0af0*/ 	.word	index@(.nv.constant0._ZN7cutlass13device_kernelINS_4gemm6kernel13GemmUniversalINS1_17GroupProblemShapeIN4cute5tupleIJiiiEEEEENS1_10collective13CollectiveMmaINS1_39MainloopSm90ArrayTmaGmmaWarpSpecializedILi6ENS6_IJNS5_1CILi2EEENSC_ILi1EEESE_EEENS1_43KernelPtrArrayTmaWarpSpecializedCooperativeEEENS6_IJNSC_ILi128EEESI_NSC_ILi64EEEEEENS_6half_tEPNS6_IJlSE_NSC_ILi0EEEEEESL_SO_NS5_8TiledMMAINS5_8MMA_AtomIJNS5_4SM904GMMA26MMA_64x128x16_F32F16F16_SSILNSS_5MajorE0ELSU_0ELNSS_7ScaleInE1ELSV_1EEEEEENS5_6LayoutISF_NS6_IJSE_SM_SM_EEEEENS6_IJNS5_10UnderscoreES11_S11_EEEEENS5_13SM90_TMA_LOADENS5_14ComposedLayoutINS5_7SwizzleILi3ELi4ELi3EEENS5_18smem_ptr_flag_bitsILi16EEENSY_INS6_IJNSC_ILi8EEESJ_EEENS6_IJSJ_SE_EEEEEEEvNS5_8identityENS5_23SM90_TMA_LOAD_MULTICASTES1E_vS1F_EENS_8epilogue10collective18CollectiveEpilogueINS1I_30Sm90PtrArrayTmaWarpSpecializedILi4ELi2ELi16ELb1ELb0ELi2EEEJSK_NS6_IJSI_NSC_ILi32EEEEEESL_PNS6_IJSE_lSM_EEESL_S1Q_NS1I_6fusion15FusionCallbacksIS1M_NS1R_17LinearCombinationISL_fSL_fLNS_15FloatRoundStyleE2EEESK_S1O_JEEES14_NS15_IS17_S19_NSY_INS6_IJSJ_S1A_EEENS6_IJSE_SJ_EEEEEEENS5_17SM75_U16x8_LDSM_TENS5_14SM90_TMA_STOREES20_NS5_17SM90_U16x8_STSM_TENS5_9Copy_AtomIJNS5_17SM90_U32x4_STSM_NESL_EEEvEEEvvEEEEvNT_6ParamsE)
        /*0af4*/ 	.short	0x0210
        /*0af6*/ 	.short	0x0770


	//----- nvinfo : EIATTR_SW_WAR
	.align		4
.L_45:
        /*0af8*/ 	.byte	0x04, 0x36
        /*0afa*/ 	.short	(.L_47 - .L_46)
.L_46:
        /*0afc*/ 	.word	0x00000008
.L_47:


//--------------------- .nv.callgraph             --------------------------
	.section	.nv.callgraph,"",@"SHT_CUDA_CALLGRAPH"
	.align	4
	.sectionentsize	8
	.align		4
        /*0000*/ 	.word	0x00000000
	.align		4
        /*0004*/ 	.word	0xffffffff
	.align		4
        /*0008*/ 	.word	index@(_ZN7cutlass13device_kernelINS_4gemm6kernel13GemmUniversalINS1_17GroupProblemShapeIN4cute5tupleIJiiiEEEEENS1_10collective13CollectiveMmaINS1_39MainloopSm90ArrayTmaGmmaWarpSpecializedILi6ENS6_IJNS5_1CILi2EEENSC_ILi1EEESE_EEENS1_43KernelPtrArrayTmaWarpSpecializedCooperativeEEENS6_IJNSC_ILi128EEESI_NSC_ILi64EEEEEENS_6half_tEPNS6_IJlSE_NSC_ILi0EEEEEESL_SO_NS5_8TiledMMAINS5_8MMA_AtomIJNS5_4SM904GMMA26MMA_64x128x16_F32F16F16_SSILNSS_5MajorE0ELSU_0ELNSS_7ScaleInE1ELSV_1EEEEEENS5_6LayoutISF_NS6_IJSE_SM_SM_EEEEENS6_IJNS5_10UnderscoreES11_S11_EEEEENS5_13SM90_TMA_LOADENS5_14ComposedLayoutINS5_7SwizzleILi3ELi4ELi3EEENS5_18smem_ptr_flag_bitsILi16EEENSY_INS6_IJNSC_ILi8EEESJ_EEENS6_IJSJ_SE_EEEEEEEvNS5_8identityENS5_23SM90_TMA_LOAD_MULTICASTES1E_vS1F_EENS_8epilogue10collective18CollectiveEpilogueINS1I_30Sm90PtrArrayTmaWarpSpecializedILi4ELi2ELi16ELb1ELb0ELi2EEEJSK_NS6_IJSI_NSC_ILi32EEEEEESL_PNS6_IJSE_lSM_EEESL_S1Q_NS1I_6fusion15FusionCallbacksIS1M_NS1R_17LinearCombinationISL_fSL_fLNS_15FloatRoundStyleE2EEESK_S1O_JEEES14_NS15_IS17_S19_NSY_INS6_IJSJ_S1A_EEENS6_IJSE_SJ_EEEEEEENS5_17SM75_U16x8_LDSM_TENS5_14SM90_TMA_STOREES20_NS5_17SM90_U16x8_STSM_TENS5_9Copy_AtomIJNS5_17SM90_U32x4_STSM_NESL_EEEvEEEvvEEEEvNT_6ParamsE)
	.align		4
        /*000c*/ 	.word	index@(__assertfail)
	.align		4
        /*0010*/ 	.word	0x00000000
	.align		4
        /*0014*/ 	.word	0xfffffffe
	.align		4
        /*0018*/ 	.word	0x00000000
	.align		4
        /*001c*/ 	.word	0xfffffffd
	.align		4
        /*0020*/ 	.word	0x00000000
	.align		4
        /*0024*/ 	.word	0xfffffffc


//--------------------- .nv.constant4             --------------------------
	.section	.nv.constant4,"a",@progbits
	.align	8
	.align		8
.nv.constant4:
        /*0000*/ 	.dword	__assertfail
	.align		8
        /*0008*/ 	.dword	__unnamed_1
	.align		8
        /*0010*/ 	.dword	_ZN39_INTERNAL_486858d6_4_k_cu_f873e8d3_26834cuda3std3__45__cpo5beginE
	.align		8
        /*0018*/ 	.dword	_ZN39_INTERNAL_486858d6_4_k_cu_f873e8d3_26834cuda3std3__45__cpo3endE
	.align		8
        /*0020*/ 	.dword	_ZN39_INTERNAL_486858d6_4_k_cu_f873e8d3_26834cuda3std3__45__cpo6cbeginE
	.align		8
        /*0028*/ 	.dword	_ZN39_INTERNAL_486858d6_4_k_cu_f873e8d3_26834cuda3std3__45__cpo4cendE
	.align		8
        /*0030*/ 	.dword	_ZN39_INTERNAL_486858d6_4_k_cu_f873e8d3_26834cuda3std3__441_GLOBAL__N__486858d6_4_k_cu_f873e8d3_26836ignoreE
	.align		8
        /*0038*/ 	.dword	_ZN39_INTERNAL_486858d6_4_k_cu_f873e8d3_26834cuda3std3__419piecewise_constructE
	.align		8
        /*0040*/ 	.dword	_ZN39_INTERNAL_486858d6_4_k_cu_f873e8d3_26834cuda3std3__48in_placeE
	.align		8
        /*0048*/ 	.dword	_ZN39_INTERNAL_486858d6_4_k_cu_f873e8d3_26834cuda3std6ranges3__45__cpo4swapE
	.align		8
        /*0050*/ 	.dword	_ZN39_INTERNAL_486858d6_4_k_cu_f873e8d3_26834cuda3std6ranges3__45__cpo9iter_moveE
	.align		8
        /*0058*/ 	.dword	_ZN39_INTERNAL_486858d6_4_k_cu_f873e8d3_26834cute7productE
	.align		8
        /*0060*/ 	.dword	_ZN39_INTERNAL_486858d6_4_k_cu_f873e8d3_26834cute1_E
	.align		8
        /*0068*/ 	.dword	$str$24
	.align		8
        /*0070*/ 	.dword	$str$25


//--------------------- .text._ZN7cutlass13device_kernelINS_4gemm6kernel13GemmUniversalINS1_17GroupProblemShapeIN4cute5tupleIJiiiEEEEENS1_10collective13CollectiveMmaINS1_39MainloopSm90ArrayTmaGmmaWarpSpecializedILi6ENS6_IJNS5_1CILi2EEENSC_ILi1EEESE_EEENS1_43KernelPtrArrayTmaWarpSpecializedCooperativeEEENS6_IJNSC_ILi128EEESI_NSC_ILi64EEEEEENS_6half_tEPNS6_IJlSE_NSC_ILi0EEEEEESL_SO_NS5_8TiledMMAINS5_8MMA_AtomIJNS5_4SM904GMMA26MMA_64x128x16_F32F16F16_SSILNSS_5MajorE0ELSU_0ELNSS_7ScaleInE1ELSV_1EEEEEENS5_6LayoutISF_NS6_IJSE_SM_SM_EEEEENS6_IJNS5_10UnderscoreES11_S11_EEEEENS5_13SM90_TMA_LOADENS5_14ComposedLayoutINS5_7SwizzleILi3ELi4ELi3EEENS5_18smem_ptr_flag_bitsILi16EEENSY_INS6_IJNSC_ILi8EEESJ_EEENS6_IJSJ_SE_EEEEEEEvNS5_8identityENS5_23SM90_TMA_LOAD_MULTICASTES1E_vS1F_EENS_8epilogue10collective18CollectiveEpilogueINS1I_30Sm90PtrArrayTmaWarpSpecializedILi4ELi2ELi16ELb1ELb0ELi2EEEJSK_NS6_IJSI_NSC_ILi32EEEEEESL_PNS6_IJSE_lSM_EEESL_S1Q_NS1I_6fusion15FusionCallbacksIS1M_NS1R_17LinearCombinationISL_fSL_fLNS_15FloatRoundStyleE2EEESK_S1O_JEEES14_NS15_IS17_S19_NSY_INS6_IJSJ_S1A_EEENS6_IJSE_SJ_EEEEEEENS5_17SM75_U16x8_LDSM_TENS5_14SM90_TMA_STOREES20_NS5_17SM90_U16x8_STSM_TENS5_9Copy_AtomIJNS5_17SM90_U32x4_STSM_NESL_EEEvEEEvvEEEEvNT_6ParamsE --------------------------
	.section	.text._ZN7cutlass13device_kernelINS_4gemm6kernel13GemmUniversalINS1_17GroupProblemShapeIN4cute5tupleIJiiiEEEEENS1_10collective13CollectiveMmaINS1_39MainloopSm90ArrayTmaGmmaWarpSpecializedILi6ENS6_IJNS5_1CILi2EEENSC_ILi1EEESE_EEENS1_43KernelPtrArrayTmaWarpSpecializedCooperativeEEENS6_IJNSC_ILi128EEESI_NSC_ILi64EEEEEENS_6half_tEPNS6_IJlSE_NSC_ILi0EEEEEESL_SO_NS5_8TiledMMAINS5_8MMA_AtomIJNS5_4SM904GMMA26MMA_64x128x16_F32F16F16_SSILNSS_5MajorE0ELSU_0ELNSS_7ScaleInE1ELSV_1EEEEEENS5_6LayoutISF_NS6_IJSE_SM_SM_EEEEENS6_IJNS5_10UnderscoreES11_S11_EEEEENS5_13SM90_TMA_LOADENS5_14ComposedLayoutINS5_7SwizzleILi3ELi4ELi3EEENS5_18smem_ptr_flag_bitsILi16EEENSY_INS6_IJNSC_ILi8EEESJ_EEENS6_IJSJ_SE_EEEEEEEvNS5_8identityENS5_23SM90_TMA_LOAD_MULTICASTES1E_vS1F_EENS_8epilogue10collective18CollectiveEpilogueINS1I_30Sm90PtrArrayTmaWarpSpecializedILi4ELi2ELi16ELb1ELb0ELi2EEEJSK_NS6_IJSI_NSC_ILi32EEEEEESL_PNS6_IJSE_lSM_EEESL_S1Q_NS1I_6fusion15FusionCallbacksIS1M_NS1R_17LinearCombinationISL_fSL_fLNS_15FloatRoundStyleE2EEESK_S1O_JEEES14_NS15_IS17_S19_NSY_INS6_IJSJ_S1A_EEENS6_IJSE_SJ_EEEEEEENS5_17SM75_U16x8_LDSM_TENS5_14SM90_TMA_STOREES20_NS5_17SM90_U16x8_STSM_TENS5_9Copy_AtomIJNS5_17SM90_U32x4_STSM_NESL_EEEvEEEvvEEEEvNT_6ParamsE,"ax",@progbits
	.align	128
.text._ZN7cutlass13device_kernelINS_4gemm6kernel13GemmUniversalINS1_17GroupProblemShapeIN4cute5tupleIJiiiEEEEENS1_10collective13CollectiveMmaINS1_39MainloopSm90ArrayTmaGmmaWarpSpecializedILi6ENS6_IJNS5_1CILi2EEENSC_ILi1EEESE_EEENS1_43KernelPtrArrayTmaWarpSpecializedCooperativeEEENS6_IJNSC_ILi128EEESI_NSC_ILi64EEEEEENS_6half_tEPNS6_IJlSE_NSC_ILi0EEEEEESL_SO_NS5_8TiledMMAINS5_8MMA_AtomIJNS5_4SM904GMMA26MMA_64x128x16_F32F16F16_SSILNSS_5MajorE0ELSU_0ELNSS_7ScaleInE1ELSV_1EEEEEENS5_6LayoutISF_NS6_IJSE_SM_SM_EEEEENS6_IJNS5_10UnderscoreES11_S11_EEEEENS5_13SM90_TMA_LOADENS5_14ComposedLayoutINS5_7SwizzleILi3ELi4ELi3EEENS5_18smem_ptr_flag_bitsILi16EEENSY_INS6_IJNSC_ILi8EEESJ_EEENS6_IJSJ_SE_EEEEEEEvNS5_8identityENS5_23SM90_TMA_LOAD_MULTICASTES1E_vS1F_EENS_8epilogue10collective18CollectiveEpilogueINS1I_30Sm90PtrArrayTmaWarpSpecializedILi4ELi2ELi16ELb1ELb0ELi2EEEJSK_NS6_IJSI_NSC_ILi32EEEEEESL_PNS6_IJSE_lSM_EEESL_S1Q_NS1I_6fusion15FusionCallbacksIS1M_NS1R_17LinearCombinationISL_fSL_fLNS_15FloatRoundStyleE2EEESK_S1O_JEEES14_NS15_IS17_S19_NSY_INS6_IJSJ_S1A_EEENS6_IJSE_SJ_EEEEEEENS5_17SM75_U16x8_LDSM_TENS5_14SM90_TMA_STOREES20_NS5_17SM90_U16x8_STSM_TENS5_9Copy_AtomIJNS5_17SM90_U32x4_STSM_NESL_EEEvEEEvvEEEEvNT_6ParamsE:
        .type           _ZN7cutlass13device_kernelINS_4gemm6kernel13GemmUniversalINS1_17GroupProblemShapeIN4cute5tupleIJiiiEEEEENS1_10collective13CollectiveMmaINS1_39MainloopSm90ArrayTmaGmmaWarpSpecializedILi6ENS6_IJNS5_1CILi2EEENSC_ILi1EEESE_EEENS1_43KernelPtrArrayTmaWarpSpecializedCooperativeEEENS6_IJNSC_ILi128EEESI_NSC_ILi64EEEEEENS_6half_tEPNS6_IJlSE_NSC_ILi0EEEEEESL_SO_NS5_8TiledMMAINS5_8MMA_AtomIJNS5_4SM904GMMA26MMA_64x128x16_F32F16F16_SSILNSS_5MajorE0ELSU_0ELNSS_7ScaleInE1ELSV_1EEEEEENS5_6LayoutISF_NS6_IJSE_SM_SM_EEEEENS6_IJNS5_10UnderscoreES11_S11_EEEEENS5_13SM90_TMA_LOADENS5_14ComposedLayoutINS5_7SwizzleILi3ELi4ELi3EEENS5_18smem_ptr_flag_bitsILi16EEENSY_INS6_IJNSC_ILi8EEESJ_EEENS6_IJSJ_SE_EEEEEEEvNS5_8identityENS5_23SM90_TMA_LOAD_MULTICASTES1E_vS1F_EENS_8epilogue10collective18CollectiveEpilogueINS1I_30Sm90PtrArrayTmaWarpSpecializedILi4ELi2ELi16ELb1ELb0ELi2EEEJSK_NS6_IJSI_NSC_ILi32EEEEEESL_PNS6_IJSE_lSM_EEESL_S1Q_NS1I_6fusion15FusionCallbacksIS1M_NS1R_17LinearCombinationISL_fSL_fLNS_15FloatRoundStyleE2EEESK_S1O_JEEES14_NS15_IS17_S19_NSY_INS6_IJSJ_S1A_EEENS6_IJSE_SJ_EEEEEEENS5_17SM75_U16x8_LDSM_TENS5_14SM90_TMA_STOREES20_NS5_17SM90_U16x8_STSM_TENS5_9Copy_AtomIJNS5_17SM90_U32x4_STSM_NESL_EEEvEEEvvEEEEvNT_6ParamsE,@function
        .size           _ZN7cutlass13device_kernelINS_4gemm6kernel13GemmUniversalINS1_17GroupProblemShapeIN4cute5tupleIJiiiEEEEENS1_10collective13CollectiveMmaINS1_39MainloopSm90ArrayTmaGmmaWarpSpecializedILi6ENS6_IJNS5_1CILi2EEENSC_ILi1EEESE_EEENS1_43KernelPtrArrayTmaWarpSpecializedCooperativeEEENS6_IJNSC_ILi128EEESI_NSC_ILi64EEEEEENS_6half_tEPNS6_IJlSE_NSC_ILi0EEEEEESL_SO_NS5_8TiledMMAINS5_8MMA_AtomIJNS5_4SM904GMMA26MMA_64x128x16_F32F16F16_SSILNSS_5MajorE0ELSU_0ELNSS_7ScaleInE1ELSV_1EEEEEENS5_6LayoutISF_NS6_IJSE_SM_SM_EEEEENS6_IJNS5_10UnderscoreES11_S11_EEEEENS5_13SM90_TMA_LOADENS5_14ComposedLayoutINS5_7SwizzleILi3ELi4ELi3EEENS5_18smem_ptr_flag_bitsILi16EEENSY_INS6_IJNSC_ILi8EEESJ_EEENS6_IJSJ_SE_EEEEEEEvNS5_8identityENS5_23SM90_TMA_LOAD_MULTICASTES1E_vS1F_EENS_8epilogue10collective18CollectiveEpilogueINS1I_30Sm90PtrArrayTmaWarpSpecializedILi4ELi2ELi16ELb1ELb0ELi2EEEJSK_NS6_IJSI_NSC_ILi32EEEEEESL_PNS6_IJSE_lSM_EEESL_S1Q_NS1I_6fusion15FusionCallbacksIS1M_NS1R_17LinearCombinationISL_fSL_fLNS_15FloatRoundStyleE2EEESK_S1O_JEEES14_NS15_IS17_S19_NSY_INS6_IJSJ_S1A_EEENS6_IJSE_SJ_EEEEEEENS5_17SM75_U16x8_LDSM_TENS5_14SM90_TMA_STOREES20_NS5_17SM90_U16x8_STSM_TENS5_9Copy_AtomIJNS5_17SM90_U32x4_STSM_NESL_EEEvEEEvvEEEEvNT_6ParamsE,(.L_x_273 - _ZN7cutlass13device_kernelINS_4gemm6kernel13GemmUniversalINS1_17GroupProblemShapeIN4cute5tupleIJiiiEEEEENS1_10collective13CollectiveMmaINS1_39MainloopSm90ArrayTmaGmmaWarpSpecializedILi6ENS6_IJNS5_1CILi2EEENSC_ILi1EEESE_EEENS1_43KernelPtrArrayTmaWarpSpecializedCooperativeEEENS6_IJNSC_ILi128EEESI_NSC_ILi64EEEEEENS_6half_tEPNS6_IJlSE_NSC_ILi0EEEEEESL_SO_NS5_8TiledMMAINS5_8MMA_AtomIJNS5_4SM904GMMA26MMA_64x128x16_F32F16F16_SSILNSS_5MajorE0ELSU_0ELNSS_7ScaleInE1ELSV_1EEEEEENS5_6LayoutISF_NS6_IJSE_SM_SM_EEEEENS6_IJNS5_10UnderscoreES11_S11_EEEEENS5_13SM90_TMA_LOADENS5_14ComposedLayoutINS5_7SwizzleILi3ELi4ELi3EEENS5_18smem_ptr_flag_bitsILi16EEENSY_INS6_IJNSC_ILi8EEESJ_EEENS6_IJSJ_SE_EEEEEEEvNS5_8identityENS5_23SM90_TMA_LOAD_MULTICASTES1E_vS1F_EENS_8epilogue10collective18CollectiveEpilogueINS1I_30Sm90PtrArrayTmaWarpSpecializedILi4ELi2ELi16ELb1ELb0ELi2EEEJSK_NS6_IJSI_NSC_ILi32EEEEEESL_PNS6_IJSE_lSM_EEESL_S1Q_NS1I_6fusion15FusionCallbacksIS1M_NS1R_17LinearCombinationISL_fSL_fLNS_15FloatRoundStyleE2EEESK_S1O_JEEES14_NS15_IS17_S19_NSY_INS6_IJSJ_S1A_EEENS6_IJSE_SJ_EEEEEEENS5_17SM75_U16x8_LDSM_TENS5_14SM90_TMA_STOREES20_NS5_17SM90_U16x8_STSM_TENS5_9Copy_AtomIJNS5_17SM90_U32x4_STSM_NESL_EEEvEEEvvEEEEvNT_6ParamsE)
        .other          _ZN7cutlass13device_kernelINS_4gemm6kernel13GemmUniversalINS1_17GroupProblemShapeIN4cute5tupleIJiiiEEEEENS1_10collective13CollectiveMmaINS1_39MainloopSm90ArrayTmaGmmaWarpSpecializedILi6ENS6_IJNS5_1CILi2EEENSC_ILi1EEESE_EEENS1_43KernelPtrArrayTmaWarpSpecializedCooperativeEEENS6_IJNSC_ILi128EEESI_NSC_ILi64EEEEEENS_6half_tEPNS6_IJlSE_NSC_ILi0EEEEEESL_SO_NS5_8TiledMMAINS5_8MMA_AtomIJNS5_4SM904GMMA26MMA_64x128x16_F32F16F16_SSILNSS_5MajorE0ELSU_0ELNSS_7ScaleInE1ELSV_1EEEEEENS5_6LayoutISF_NS6_IJSE_SM_SM_EEEEENS6_IJNS5_10UnderscoreES11_S11_EEEEENS5_13SM90_TMA_LOADENS5_14ComposedLayoutINS5_7SwizzleILi3ELi4ELi3EEENS5_18smem_ptr_flag_bitsILi16EEENSY_INS6_IJNSC_ILi8EEESJ_EEENS6_IJSJ_SE_EEEEEEEvNS5_8identityENS5_23SM90_TMA_LOAD_MULTICASTES1E_vS1F_EENS_8epilogue10collective18CollectiveEpilogueINS1I_30Sm90PtrArrayTmaWarpSpecializedILi4ELi2ELi16ELb1ELb0ELi2EEEJSK_NS6_IJSI_NSC_ILi32EEEEEESL_PNS6_IJSE_lSM_EEESL_S1Q_NS1I_6fusion15FusionCallbacksIS1M_NS1R_17LinearCombinationISL_fSL_fLNS_15FloatRoundStyleE2EEESK_S1O_JEEES14_NS15_IS17_S19_NSY_INS6_IJSJ_S1A_EEENS6_IJSE_SJ_EEEEEEENS5_17SM75_U16x8_LDSM_TENS5_14SM90_TMA_STOREES20_NS5_17SM90_U16x8_STSM_TENS5_9Copy_AtomIJNS5_17SM90_U32x4_STSM_NESL_EEEvEEEvvEEEEvNT_6ParamsE,@"STO_CUDA_ENTRY STV_DEFAULT"
_ZN7cutlass13device_kernelINS_4gemm6kernel13GemmUniversalINS1_17GroupProblemShapeIN4cute5tupleIJiiiEEEEENS1_10collective13CollectiveMmaINS1_39MainloopSm90ArrayTmaGmmaWarpSpecializedILi6ENS6_IJNS5_1CILi2EEENSC_ILi1EEESE_EEENS1_43KernelPtrArrayTmaWarpSpecializedCooperativeEEENS6_IJNSC_ILi128EEESI_NSC_ILi64EEEEEENS_6half_tEPNS6_IJlSE_NSC_ILi0EEEEEESL_SO_NS5_8TiledMMAINS5_8MMA_AtomIJNS5_4SM904GMMA26MMA_64x128x16_F32F16F16_SSILNSS_5MajorE0ELSU_0ELNSS_7ScaleInE1ELSV_1EEEEEENS5_6LayoutISF_NS6_IJSE_SM_SM_EEEEENS6_IJNS5_10UnderscoreES11_S11_EEEEENS5_13SM90_TMA_LOADENS5_14ComposedLayoutINS5_7SwizzleILi3ELi4ELi3EEENS5_18smem_ptr_flag_bitsILi16EEENSY_INS6_IJNSC_ILi8EEESJ_EEENS6_IJSJ_SE_EEEEEEEvNS5_8identityENS5_23SM90_TMA_LOAD_MULTICASTES1E_vS1F_EENS_8epilogue10collective18CollectiveEpilogueINS1I_30Sm90PtrArrayTmaWarpSpecializedILi4ELi2ELi16ELb1ELb0ELi2EEEJSK_NS6_IJSI_NSC_ILi32EEEEEESL_PNS6_IJSE_lSM_EEESL_S1Q_NS1I_6fusion15FusionCallbacksIS1M_NS1R_17LinearCombinationISL_fSL_fLNS_15FloatRoundStyleE2EEESK_S1O_JEEES14_NS15_IS17_S19_NSY_INS6_IJSJ_S1A_EEENS6_IJSE_SJ_EEEEEEENS5_17SM75_U16x8_LDSM_TENS5_14SM90_TMA_STOREES20_NS5_17SM90_U16x8_STSM_TENS5_9Copy_AtomIJNS5_17SM90_U32x4_STSM_NESL_EEEvEEEvvEEEEvNT_6ParamsE:
[----:B------:R-:W1:Y:S08]  /*0000*/  LDC R1, c[0x0][0x28] ;  /* 0x00000a00ff017b82 */ /* 0x000e700000000800 */
[----:B------:R-:W2:Y:S01]  /*0010*/  LDC.64 R6, c[0x0][0x918] ;  /* 0x00024600ff067b82 */ /* 0x000ea20000000a00 */
[----:B------:R-:W-:Y:S01]  /*0020*/  ULDC.64 UR56, c[0x0][0x208] ;  /* 0x0000820000387ab9 */ /* 0x000fe20000000a00 */
[----:B------:R-:W3:Y:S01]  /*0030*/  S2R R19, SR_TID.X ;  /* 0x0000000000137919 */ /* 0x000ee20000002100 */
[----:B------:R-:W-:Y:S01]  /*0040*/  ULDC UR4, c[0x0][0x910] ;  /* 0x0002440000047ab9 */ /* 0x000fe20000000800 */
[----:B------:R-:W-:Y:S01]  /*0050*/  ULDC.64 UR20, c[0x0][0x8d0] ;  /* 0x0002340000147ab9 */ /* 0x000fe20000000a00 */
[----:B------:R-:W-:Y:S01]  /*0060*/  ULDC.64 UR14, c[0x0][0x8c8] ;  /* 0x00023200000e7ab9 */ /* 0x000fe20000000a00 */
[----:B------:R-:W-:Y:S01]  /*0070*/  IMAD.MOV.U32 R9, RZ, RZ, RZ ;  /* 0x000000ffff097224 */ /* 0x000fe200078e00ff */
[----:B------:R-:W-:Y:S01]  /*0080*/  ULDC.64 UR16, c[0x0][0x8e0] ;  /* 0x0002380000107ab9 */ /* 0x000fe20000000a00 */
[----:B------:R-:W4:Y:S01]  /*0090*/  S2UR UR8, SR_CTAID.Y ;  /* 0x00000000000879c3 */ /* 0x000f220000002600 */
[----:B------:R-:W-:Y:S01]  /*00a0*/  IMAD.MOV.U32 R10, RZ, RZ, RZ ;  /* 0x000000ffff0a7224 */ /* 0x000fe200078e00ff */
[----:B------:R-:W-:Y:S01]  /*00b0*/  ULDC.64 UR22, c[0x0][0x8e8] ;  /* 0x00023a0000167ab9 */ /* 0x000fe20000000a00 */
[----:B--2---:R-:W2:Y:S01]  /*00c0*/  LDG.E R2, desc[UR56][R6.64] ;  /* 0x0000003806027981 */ /* 0x004ea2000c1e1900 */
[----:B------:R-:W-:-:S03]  /*00d0*/  IMAD.U32 R3, RZ, RZ, UR4 ;  /* 0x00000004ff037e24 */ /* 0x000fc6000f8e00ff */
[----:B------:R-:W2:Y:S01]  /*00e0*/  LDG.E R0, desc[UR56][R6.64+0x4] ;  /* 0x0000043806007981 */ /* 0x000ea2000c1e1900 */
[----:B---3--:R-:W-:Y:S01]  /*00f0*/  LOP3.LUT R8, R19, 0x1f, RZ, 0xc0, !PT ;  /* 0x0000001f13087812 */ /* 0x008fe200078ec0ff */
[----:B------:R-:W-:Y:S01]  /*0100*/  UISETP.NE.U32.AND UP0, UPT, UR20, URZ, UPT ;  /* 0x0000003f1400728c */ /* 0x000fe2000bf05070 */
[----:B------:R-:W3:Y:S01]  /*0110*/  S2UR UR40, SR_CTAID.X ;  /* 0x00000000002879c3 */ /* 0x000ee20000002500 */
[----:B------:R-:W-:Y:S01]  /*0120*/  ULDC UR4, c[0x0][0x908] ;  /* 0x0002420000047ab9 */ /* 0x000fe20000000800 */
[----:B------:R-:W-:Y:S01]  /*0130*/  ISETP.GE.AND P0, PT, R8, R3, PT ;  /* 0x000000030800720c */ /* 0x000fe20003f06270 */
[----:B------:R-:W-:Y:S02]  /*0140*/  UISETP.NE.AND.EX UP0, UPT, UR21, URZ, UPT, UP0 ;  /* 0x0000003f1500728c */ /* 0x000fe4000bf05300 */
[----:B------:R-:W-:-:S09]  /*0150*/  UISETP.NE.AND UP3, UPT, UR4, 0x1, UPT ;  /* 0x000000010400788c */ /* 0x000fd2000bf65270 */
[----:B------:R-:W-:Y:S01]  /*0160*/  @UP0 ULDC UR10, c[0x0][0x8dc] ;  /* 0x00023700000a0ab9 */ /* 0x000fe20000000800 */
[----:B------:R-:W1:Y:S01]  /*0170*/  @!P0 LDC.64 R4, c[0x0][0x918] ;  /* 0x00024600ff048b82 */ /* 0x000e620000000a00 */
[----:B----4-:R-:W-:Y:S01]  /*0180*/  @UP3 UMOV UR6, UR8 ;  /* 0x0000000800063c82 */ /* 0x010fe20008000000 */
[----:B------:R-:W-:Y:S01]  /*0190*/  @UP3 ULDC UR18, c[0x0][0x10] ;  /* 0x0000040000123ab9 */ /* 0x000fe20000000800 */
[----:B------:R-:W-:Y:S01]  /*01a0*/  @UP3 UMOV UR4, UR6 ;  /* 0x0000000600043c82 */ /* 0x000fe20008000000 */
[----:B------:R-:W-:Y:S01]  /*01b0*/  @UP3 UMOV UR5, URZ ;  /* 0x0000003f00053c82 */ /* 0x000fe20008000000 */
[----:B------:R-:W-:Y:S01]  /*01c0*/  @!UP3 UMOV UR6, UR8 ;  /* 0x000000080006bc82 */ /* 0x000fe20008000000 */
[----:B---3--:R-:W-:Y:S01]  /*01d0*/  @UP3 UIMAD.WIDE.U32 UR18, UR40, UR18, UR4 ;  /* 0x00000012281232a5 */ /* 0x008fe2000f8e0004 */
[----:B------:R-:W-:Y:S01]  /*01e0*/  @UP3 UMOV UR9, URZ ;  /* 0x0000003f00093c82 */ /* 0x000fe20008000000 */
[----:B-1----:R-:W-:-:S05]  /*01f0*/  @!P0 IMAD.WIDE.U32 R4, R8, 0xc, R4 ;  /* 0x0000000c08048825 */ /* 0x002fca00078e0004 */
[----:B------:R1:W5:Y:S04]  /*0200*/  @!P0 LDG.E R9, desc[UR56][R4.64] ;  /* 0x0000003804098981 */ /* 0x000368000c1e1900 */
[----:B------:R1:W5:Y:S01]  /*0210*/  @!P0 LDG.E R10, desc[UR56][R4.64+0x4] ;  /* 0x00000438040a8981 */ /* 0x000362000c1e1900 */
[----:B------:R-:W-:Y:S01]  /*0220*/  ISETP.NE.U32.AND P0, PT, RZ, UR22, PT ;  /* 0x00000016ff007c0c */ /* 0x000fe2000bf05070 */
[----:B------:R-:W-:-:S03]  /*0230*/  @!UP3 ULDC UR7, c[0x0][0xc] ;  /* 0x000003000007bab9 */ /* 0x000fc60000000800 */
[----:B------:R-:W-:Y:S01]  /*0240*/  ISETP.NE.AND.EX P0, PT, RZ, UR23, PT, P0 ;  /* 0x00000017ff007c0c */ /* 0x000fe2000bf05300 */
[----:B------:R-:W-:Y:S01]  /*0250*/  UMOV UR41, URZ ;  /* 0x0000003f00297c82 */ /* 0x000fe20008000000 */
[----:B------:R-:W-:Y:S01]  /*0260*/  @UP3 UIADD3 UR9, UR19, UR9, URZ ;  /* 0x0000000913093290 */ /* 0x000fe2000fffe03f */
[----:B--2---:R-:W-:Y:S02]  /*0270*/  R2UR UR12, R2 ;  /* 0x00000000020c72ca */ /* 0x004fe400000e0000 */
[----:B------:R-:W-:-:S11]  /*0280*/  R2UR UR26, R0 ;  /* 0x00000000001a72ca */ /* 0x000fd600000e0000 */
[----:B------:R-:W-:-:S04]  /*0290*/  UIADD3 UR11, UP1, UR12, UR14, URZ ;  /* 0x0000000e0c0b7290 */ /* 0x000fc8000ff3e03f */
[----:B------:R-:W-:Y:S02]  /*02a0*/  ULEA.HI.X.SX32 UR12, UR12, UR15, 0x1, UP1 ;  /* 0x0000000f0c0c7291 */ /* 0x000fe400088f0e3f */
[----:B------:R-:W-:-:S04]  /*02b0*/  UIADD3 UR11, UP1, UR11, -0x1, URZ ;  /* 0xffffffff0b0b7890 */ /* 0x000fc8000ff3e03f */
[----:B------:R-:W-:Y:S02]  /*02c0*/  UIADD3.X UR12, UR12, -0x1, URZ, UP1, !UPT ;  /* 0xffffffff0c0c7890 */ /* 0x000fe40008ffe43f */
[----:B------:R-:W-:-:S04]  /*02d0*/  @UP0 UIADD3 UR10, UP1, UR11, UR10, URZ ;  /* 0x0000000a0b0a0290 */ /* 0x000fc8000ff3e03f */
[----:B------:R-:W-:Y:S02]  /*02e0*/  @UP0 UIADD3.X UR28, URZ, UR12, URZ, UP1, !UPT ;  /* 0x0000000c3f1c0290 */ /* 0x000fe40008ffe43f */
[----:B------:R-:W-:Y:S02]  /*02f0*/  UIADD3 UR13, UP1, UR26, UR16, URZ ;  /* 0x000000101a0d7290 */ /* 0x000fe4000ff3e03f */
[----:B------:R-:W-:Y:S02]  /*0300*/  @UP0 UIMAD.WIDE.U32 UR24, UR28, UR20, URZ ;  /* 0x000000141c1802a5 */ /* 0x000fe4000f8e003f */
[----:B------:R-:W-:Y:S02]  /*0310*/  ULEA.HI.X.SX32 UR8, UR26, UR17, 0x1, UP1 ;  /* 0x000000111a087291 */ /* 0x000fe400088f0e3f */
[----:B------:R-:W-:Y:S02]  /*0320*/  @UP0 UIMAD.WIDE.U32 UR24, UP1, UR10, UR21, UR24 ;  /* 0x000000150a1802a5 */ /* 0x000fe4000f820018 */
[----:B------:R-:W-:-:S02]  /*0330*/  @UP0 UIMAD.WIDE.U32 UR4, UR10, UR20, URZ ;  /* 0x000000140a0402a5 */ /* 0x000fc4000f8e003f */
[----:B------:R-:W-:Y:S02]  /*0340*/  @UP0 UIADD3.X UR27, URZ, URZ, URZ, UP1, !UPT ;  /* 0x0000003f3f1b0290 */ /* 0x000fe40008ffe43f */
[----:B------:R-:W-:Y:S01]  /*0350*/  @UP0 UIADD3 URZ, UP1, UR5, UR24, URZ ;  /* 0x00000018053f0290 */ /* 0x000fe2000ff3e03f */
[----:B------:R-:W-:Y:S01]  /*0360*/  @UP0 UMOV UR26, UR25 ;  /* 0x00000019001a0c82 */ /* 0x000fe20008000000 */
[----:B------:R-:W-:Y:S02]  /*0370*/  @!UP3 UIMAD.WIDE.U32 UR4, UR7, UR6, UR40 ;  /* 0x000000060704b2a5 */ /* 0x000fe4000f8e0028 */
[----:B------:R-:W-:Y:S02]  /*0380*/  @UP0 UIMAD.WIDE.U32.X UR24, UR28, UR21, UR26, UP1 ;  /* 0x000000151c1802a5 */ /* 0x000fe400088e041a */
[----:B------:R-:W-:Y:S01]  /*0390*/  UIADD3 UR13, UP2, UR13, -0x1, URZ ;  /* 0xffffffff0d0d7890 */ /* 0x000fe2000ff5e03f */
[----:B------:R-:W-:Y:S02]  /*03a0*/  @UP3 UMOV UR10, UR18 ;  /* 0x00000012000a3c82 */ /* 0x000fe40008000000 */
[----:B------:R-:W-:Y:S01]  /*03b0*/  @!UP3 UMOV UR10, UR4 ;  /* 0x00000004000abc82 */ /* 0x000fe20008000000 */
[----:B------:R-:W-:Y:S01]  /*03c0*/  UIADD3.X UR19, UR8, -0x1, URZ, UP2, !UPT ;  /* 0xffffffff08137890 */ /* 0x000fe200097fe43f */
[----:B------:R-:W-:Y:S01]  /*03d0*/  @!UP3 UMOV UR9, UR5 ;  /* 0x000000050009bc82 */ /* 0x000fe20008000000 */
[----:B------:R-:W-:Y:S01]  /*03e0*/  @UP0 UMOV UR11, UR24 ;  /* 0x00000018000b0c82 */ /* 0x000fe20008000000 */
[----:B------:R-:W-:Y:S01]  /*03f0*/  @UP0 UMOV UR12, UR25 ;  /* 0x00000019000c0c82 */ /* 0x000fe20008000000 */
[----:B-1----:R-:W-:Y:S08]  /*0400*/  @!P0 BRA `(.L_x_0) ;  /* 0x0000000000308947 */ /* 0x002ff00003800000 */
[----:B------:R-:W-:Y:S02]  /*0410*/  ULDC UR7, c[0x0][0x8f4] ;  /* 0x00023d0000077ab9 */ /* 0x000fe40000000800 */
[----:B------:R-:W-:-:S04]  /*0420*/  UIADD3 UR7, UP1, UR13, UR7, URZ ;  /* 0x000000070d077290 */ /* 0x000fc8000ff3e03f */
[----:B------:R-:W-:-:S04]  /*0430*/  UIADD3.X UR8, URZ, UR19, URZ, UP1, !UPT ;  /* 0x000000133f087290 */ /* 0x000fc80008ffe43f */
[----:B------:R-:W-:-:S04]  /*0440*/  UIMAD.WIDE.U32 UR4, UR8, UR22, URZ ;  /* 0x00000016080472a5 */ /* 0x000fc8000f8e003f */
[----:B------:R-:W-:Y:S02]  /*0450*/  UIMAD.WIDE.U32 UR18, UP1, UR7, UR23, UR4 ;  /* 0x00000017071272a5 */ /* 0x000fe4000f820004 */
[----:B------:R-:W-:Y:S02]  /*0460*/  UIMAD.WIDE.U32 UR4, UR7, UR22, URZ ;  /* 0x00000016070472a5 */ /* 0x000fe4000f8e003f */
[----:B------:R-:W-:Y:S02]  /*0470*/  UIADD3.X UR25, URZ, URZ, URZ, UP1, !UPT ;  /* 0x0000003f3f197290 */ /* 0x000fe40008ffe43f */
[----:B------:R-:W-:Y:S01]  /*0480*/  UIADD3 URZ, UP1, UR5, UR18, URZ ;  /* 0x00000012053f7290 */ /* 0x000fe2000ff3e03f */
[----:B------:R-:W-:-:S03]  /*0490*/  UMOV UR24, UR19 ;  /* 0x0000001300187c82 */ /* 0x000fc60008000000 */
[----:B------:R-:W-:-:S07]  /*04a0*/  UIMAD.WIDE.U32.X UR4, UR8, UR23, UR24, UP1 ;  /* 0x00000017080472a5 */ /* 0x000fce00088e0418 */
[----:B------:R-:W-:Y:S01]  /*04b0*/  UMOV UR13, UR4 ;  /* 0x00000004000d7c82 */ /* 0x000fe20008000000 */
[----:B------:R-:W-:-:S05]  /*04c0*/  UMOV UR19, UR5 ;  /* 0x0000000500137c82 */ /* 0x000fca0008000000 */
.L_x_0:
[----:B------:R-:W-:Y:S01]  /*04d0*/  ULDC UR8, c[0x0][0x934] ;  /* 0x00024d0000087ab9 */ /* 0x000fe20000000800 */
[----:B------:R-:W-:Y:S01]  /*04e0*/  ULDC UR7, c[0x0][0x904] ;  /* 0x0002410000077ab9 */ /* 0x000fe20000000800 */
[----:B------:R-:W-:Y:S01]  /*04f0*/  ULDC UR4, c[0x0][0x938] ;  /* 0x00024e0000047ab9 */ /* 0x000fe20000000800 */
[----:B------:R-:W-:Y:S01]  /*0500*/  USHF.L.U32 UR8, UR8, UR7, URZ ;  /* 0x0000000708087299 */ /* 0x000fe2000800063f */
[----:B------:R-:W-:Y:S01]  /*0510*/  SHF.R.U32.HI R13, RZ, 0x5, R19 ;  /* 0x00000005ff0d7819 */ /* 0x000fe20000011613 */
[----:B------:R-:W-:Y:S01]  /*0520*/  USHF.L.U32 UR7, UR4, UR7, URZ ;  /* 0x0000000704077299 */ /* 0x000fe2000800063f */
[----:B------:R-:W-:Y:S01]  /*0530*/  ULDC UR26, c[0x0][0x8d8] ;  /* 0x00023600001a7ab9 */ /* 0x000fe20000000800 */
[----:B------:R-:W-:Y:S02]  /*0540*/  ULDC UR30, c[0x0][0x8f0] ;  /* 0x00023c00001e7ab9 */ /* 0x000fe40000000800 */
[----:B------:R-:W-:Y:S01]  /*0550*/  IMAD.U32 R11, RZ, RZ, UR8 ;  /* 0x00000008ff0b7e24 */ /* 0x000fe2000f8e00ff */
[----:B------:R-:W-:Y:S01]  /*0560*/  USHF.R.U64 UR18, UR11, UR26, UR12 ;  /* 0x0000001a0b127299 */ /* 0x000fe2000800120c */
[----:B------:R-:W-:Y:S01]  /*0570*/  IMAD.U32 R20, RZ, RZ, UR7 ;  /* 0x00000007ff147e24 */ /* 0x000fe2000f8e00ff */
[----:B------:R-:W-:-:S02]  /*0580*/  USHF.R.U64 UR11, UR13, UR30, UR19 ;  /* 0x0000001e0d0b7299 */ /* 0x000fc40008001213 */
[----:B------:R-:W-:Y:S01]  /*0590*/  IABS R0, R11 ;  /* 0x0000000b00007213 */ /* 0x000fe20000000000 */
[----:B------:R-:W-:Y:S01]  /*05a0*/  UIADD3 UR18, UR18, -0x1, UR8 ;  /* 0xffffffff12127890 */ /* 0x000fe2000fffe008 */
[----:B------:R-:W-:Y:S01]  /*05b0*/  IABS R2, R20 ;  /* 0x0000001400027213 */ /* 0x000fe20000000000 */
[----:B------:R-:W-:Y:S01]  /*05c0*/  UIADD3 UR11, UR11, -0x1, UR7 ;  /* 0xffffffff0b0b7890 */ /* 0x000fe2000fffe007 */
[----:B------:R-:W-:Y:S01]  /*05d0*/  R2UR UR28, R0 ;  /* 0x00000000001c72ca */ /* 0x000fe200000e0000 */
[----:B------:R-:W-:Y:S01]  /*05e0*/  UMOV UR12, URZ ;  /* 0x0000003f000c7c82 */ /* 0x000fe20008000000 */
[----:B------:R-:W-:Y:S01]  /*05f0*/  UISETP.GE.AND UP5, UPT, UR18, URZ, UPT ;  /* 0x0000003f1200728c */ /* 0x000fe2000bfa6270 */
[----:B------:R-:W-:Y:S01]  /*0600*/  IMAD.MOV.U32 R0, RZ, RZ, R2 ;  /* 0x000000ffff007224 */ /* 0x000fe200078e0002 */
[----:B------:R-:W-:Y:S01]  /*0610*/  UISETP.NE.AND UP4, UPT, UR8, URZ, UPT ;  /* 0x0000003f0800728c */ /* 0x000fe2000bf85270 */
[----:B------:R-:W-:-:S03]  /*0620*/  UMOV UR53, 0x1 ;  /* 0x0000000100357882 */ /* 0x000fc60000000000 */
[----:B------:R-:W-:-:S05]  /*0630*/  R2UR UR27, R0 ;  /* 0x00000000001b72ca */ /* 0x000fca00000e0000 */
[----:B------:R-:W1:Y:S08]  /*0640*/  I2F.RP R0, UR28 ;  /* 0x0000001c00007d06 */ /* 0x000e700008209400 */
[----:B------:R-:W2:Y:S08]  /*0650*/  I2F.RP R4, UR27 ;  /* 0x0000001b00047d06 */ /* 0x000eb00008209400 */
[----:B-1----:R-:W1:Y:S08]  /*0660*/  MUFU.RCP R0, R0 ;  /* 0x0000000000007308 */ /* 0x002e700000001000 */
[----:B--2---:R-:W2:Y:S01]  /*0670*/  MUFU.RCP R4, R4 ;  /* 0x0000000400047308 */ /* 0x004ea20000001000 */
[----:B-1----:R-:W-:-:S02]  /*0680*/  VIADD R2, R0, 0xffffffe ;  /* 0x0ffffffe00027836 */ /* 0x002fc40000000000 */
[----:B------:R-:W-:-:S05]  /*0690*/  IMAD.U32 R0, RZ, RZ, UR18 ;  /* 0x00000012ff007e24 */ /* 0x000fca000f8e00ff */
[----:B------:R-:W1:Y:S01]  /*06a0*/  F2I.FTZ.U32.TRUNC.NTZ R2, R2 ;  /* 0x0000000200027305 */ /* 0x000e62000021f000 */
[----:B------:R-:W-:Y:S01]  /*06b0*/  IABS R0, R0 ;  /* 0x0000000000007213 */ /* 0x000fe20000000000 */
[----:B--2---:R-:W-:Y:S01]  /*06c0*/  VIADD R5, R4, 0xffffffe ;  /* 0x0ffffffe04057836 */ /* 0x004fe20000000000 */
[----:B------:R-:W-:Y:S02]  /*06d0*/  IABS R4, R11 ;  /* 0x0000000b00047213 */ /* 0x000fe40000000000 */
[----:B------:R-:W-:-:S03]  /*06e0*/  R2UR UR32, R0 ;  /* 0x00000000002072ca */ /* 0x000fc600000e0000 */
[----:B------:R-:W2:Y:S01]  /*06f0*/  F2I.FTZ.U32.TRUNC.NTZ R5, R5 ;  /* 0x0000000500057305 */ /* 0x000ea2000021f000 */
[----:B------:R-:W-:Y:S01]  /*0700*/  IMAD.MOV R4, RZ, RZ, -R4 ;  /* 0x000000ffff047224 */ /* 0x000fe200078e0a04 */
[----:B-1----:R-:W-:Y:S01]  /*0710*/  R2UR UR13, R2 ;  /* 0x00000000020d72ca */ /* 0x002fe200000e0000 */
[----:B------:R-:W-:Y:S01]  /*0720*/  IMAD.U32 R2, RZ, RZ, UR11 ;  /* 0x0000000bff027e24 */ /* 0x000fe2000f8e00ff */
[----:B--2---:R-:W-:-:S04]  /*0730*/  R2UR UR5, R5 ;  /* 0x00000000050572ca */ /* 0x004fc800000e0000 */
[----:B------:R-:W-:Y:S01]  /*0740*/  IABS R5, R2 ;  /* 0x0000000200057213 */ /* 0x000fe20000000000 */
[----:B------:R-:W-:Y:S01]  /*0750*/  IMAD.MOV.U32 R2, RZ, RZ, R4 ;  /* 0x000000ffff027224 */ /* 0x000fe200078e0004 */
[----:B------:R-:W-:-:S05]  /*0760*/  IABS R4, R20 ;  /* 0x0000001400047213 */ /* 0x000fca0000000000 */
[----:B------:R-:W-:Y:S01]  /*0770*/  UIADD3 UR4, URZ, -UR13, URZ ;  /* 0x8000000d3f047290 */ /* 0x000fe2000fffe03f */
[----:B------:R-:W-:Y:S01]  /*0780*/  IMAD.MOV.U32 R0, RZ, RZ, R5 ;  /* 0x000000ffff007224 */ /* 0x000fe200078e0005 */
[----:B------:R-:W-:Y:S01]  /*0790*/  R2UR UR29, R2 ;  /* 0x00000000021d72ca */ /* 0x000fe200000e0000 */
[----:B------:R-:W-:Y:S01]  /*07a0*/  IMAD.MOV R4, RZ, RZ, -R4 ;  /* 0x000000ffff047224 */ /* 0x000fe200078e0a04 */
[----:B------:R-:W-:Y:S01]  /*07b0*/  UIMAD UR4, UR4, UR28, URZ ;  /* 0x0000001c040472a4 */ /* 0x000fe2000f8e023f */
[----:B------:R-:W1:Y:S01]  /*07c0*/  SHFL.IDX PT, R2, R13, RZ, 0x1f ;  /* 0x00001fff0d027589 */ /* 0x000e6200000e0000 */
[----:B------:R-:W-:Y:S01]  /*07d0*/  R2UR UR33, R0 ;  /* 0x00000000002172ca */ /* 0x000fe200000e0000 */
[----:B------:R-:W-:Y:S01]  /*07e0*/  UIADD3 UR24, URZ, -UR5, URZ ;  /* 0x800000053f187290 */ /* 0x000fe2000fffe03f */
[----:B------:R-:W-:Y:S01]  /*07f0*/  IMAD.MOV.U32 R0, RZ, RZ, R4 ;  /* 0x000000ffff007224 */ /* 0x000fe200078e0004 */
[----:B------:R-:W-:Y:S02]  /*0800*/  UIMAD.WIDE.U32 UR12, UR13, UR4, UR12 ;  /* 0x000000040d0c72a5 */ /* 0x000fe4000f8e000c */
[----:B------:R-:W-:Y:S01]  /*0810*/  UIMAD UR24, UR24, UR27, URZ ;  /* 0x0000001b181872a4 */ /* 0x000fe2000f8e023f */
[----:B------:R-:W-:Y:S01]  /*0820*/  UMOV UR4, URZ ;  /* 0x0000003f00047c82 */ /* 0x000fe20008000000 */
[----:B------:R-:W-:-:S02]  /*0830*/  R2UR UR31, R0 ;  /* 0x00000000001f72ca */ /* 0x000fc400000e0000 */
[----:B------:R-:W-:Y:S01]  /*0840*/  UIMAD.WIDE.U32 UR24, UR5, UR24, UR4 ;  /* 0x00000018051872a5 */ /* 0x000fe2000f8e0004 */
[----:B------:R-:W-:Y:S01]  /*0850*/  SHF.R.U32.HI R0, RZ, 0x7, R19 ;  /* 0x00000007ff007819 */ /* 0x000fe20000011613 */
[----:B------:R-:W-:-:S04]  /*0860*/  UIMAD.WIDE.U32 UR4, UR13, UR32, URZ ;  /* 0x000000200d0472a5 */ /* 0x000fc8000f8e003f */
[----:B------:R-:W-:Y:S01]  /*0870*/  UIMAD UR5, UR5, UR29, UR32 ;  /* 0x0000001d050572a4 */ /* 0x000fe2000f8e0220 */
[----:B------:R-:W2:Y:S01]  /*0880*/  SHFL.IDX PT, R0, R0, RZ, 0x1f ;  /* 0x00001fff00007589 */ /* 0x000ea200000e0000 */
[----:B------:R-:W-:Y:S01]  /*0890*/  UMOV UR19, UR25 ;  /* 0x0000001900137c82 */ /* 0x000fe20008000000 */
[----:B------:R-:W-:Y:S02]  /*08a0*/  ULOP3.LUT UR32, URZ, UR8, URZ, 0x33, !UPT ;  /* 0x000000083f207292 */ /* 0x000fe4000f8e333f */
[----:B------:R-:W-:Y:S02]  /*08b0*/  UIMAD.WIDE.U32 UR24, UR19, UR33, URZ ;  /* 0x00000021131872a5 */ /* 0x000fe4000f8e003f */
[----:B------:R-:W-:Y:S01]  /*08c0*/  UISETP.GT.U32.AND UP1, UPT, UR28, UR5, UPT ;  /* 0x000000051c00728c */ /* 0x000fe2000bf24070 */
[----:B-1----:R-:W-:Y:S01]  /*08d0*/  R2UR UR34, R2 ;  /* 0x00000000022272ca */ /* 0x002fe200000e0000 */
[----:B------:R-:W-:Y:S02]  /*08e0*/  UIMAD UR25, UR25, UR31, UR33 ;  /* 0x0000001f191972a4 */ /* 0x000fe4000f8e0221 */
[----:B------:R-:W-:-:S02]  /*08f0*/  ULOP3.LUT UR33, URZ, UR7, URZ, 0x33, !UPT ;  /* 0x000000073f217292 */ /* 0x000fc4000f8e333f */
[----:B------:R-:W-:-:S05]  /*0900*/  UISETP.GT.U32.AND UP2, UPT, UR27, UR25, UPT ;  /* 0x000000191b00728c */ /* 0x000fca000bf44070 */
[----:B------:R-:W-:-:S03]  /*0910*/  @!UP1 UIADD3 UR5, UR5, -UR28, URZ ;  /* 0x8000001c05059290 */ /* 0x000fc6000fffe03f */
[----:B------:R-:W-:Y:S02]  /*0920*/  USHF.R.S32.HI UR4, URZ, 0x1f, UR34 ;  /* 0x0000001f3f047899 */ /* 0x000fe40008011422 */
[----:B------:R-:W-:Y:S01]  /*0930*/  ISETP.NE.AND P1, PT, RZ, UR34, PT ;  /* 0x00000022ff007c0c */ /* 0x000fe2000bf25270 */
[----:B------:R-:W-:Y:S02]  /*0940*/  UISETP.GT.U32.AND UP6, UPT, UR28, UR5, UPT ;  /* 0x000000051c00728c */ /* 0x000fe4000bfc4070 */
[----:B------:R-:W-:Y:S01]  /*0950*/  @!UP2 UIADD3 UR25, UR25, -UR27, URZ ;  /* 0x8000001b1919a290 */ /* 0x000fe2000fffe03f */
[----:B--2---:R-:W-:Y:S01]  /*0960*/  R2UR UR12, R0 ;  /* 0x00000000000c72ca */ /* 0x004fe200000e0000 */
[----:B------:R-:W-:Y:S02]  /*0970*/  UISETP.NE.AND UP2, UPT, UR7, URZ, UPT ;  /* 0x0000003f0700728c */ /* 0x000fe4000bf45270 */
[----:B------:R-:W-:Y:S02]  /*0980*/  UISETP.GT.U32.AND UP1, UPT, UR27, UR25, UPT ;  /* 0x000000191b00728c */ /* 0x000fe4000bf24070 */
[----:B------:R-:W-:-:S03]  /*0990*/  ULEA.HI UR4, UR4, UR34, URZ, 0x2 ;  /* 0x0000002204047291 */ /* 0x000fc6000f8f103f */
[----:B------:R-:W-:Y:S02]  /*09a0*/  @!UP6 UIADD3 UR5, UR5, -UR28, URZ ;  /* 0x8000001c0505e290 */ /* 0x000fe4000fffe03f */
[----:B------:R-:W-:Y:S02]  /*09b0*/  UISETP.GE.AND UP6, UPT, UR11, URZ, UPT ;  /* 0x0000003f0b00728c */ /* 0x000fe4000bfc6270 */
[----:B------:R-:W-:Y:S02]  /*09c0*/  @!UP5 UIADD3 UR5, -UR5, URZ, URZ ;  /* 0x0000003f0505d290 */ /* 0x000fe4000fffe13f */
[----:B------:R-:W-:Y:S02]  /*09d0*/  @!UP1 UIADD3 UR25, UR25, -UR27, URZ ;  /* 0x8000001b19199290 */ /* 0x000fe4000fffe03f */
[----:B------:R-:W-:Y:S02]  /*09e0*/  USEL UR5, UR32, UR5, !UP4 ;  /* 0x0000000520057287 */ /* 0x000fe4000e000000 */
[----:B------:R-:W-:-:S02]  /*09f0*/  ULOP3.LUT UR4, UR4, 0xfffffffc, URZ, 0xc0, !UPT ;  /* 0xfffffffc04047892 */ /* 0x000fc4000f8ec03f */
[----:B------:R-:W-:Y:S02]  /*0a00*/  UIADD3 UR5, UR18, -UR5, URZ ;  /* 0x8000000512057290 */ /* 0x000fe4000fffe03f */
[----:B------:R-:W-:Y:S02]  /*0a10*/  @!UP6 UIADD3 UR25, -UR25, URZ, URZ ;  /* 0x0000003f1919e290 */ /* 0x000fe4000fffe13f */
[----:B------:R-:W-:Y:S02]  /*0a20*/  UIADD3 UR54, UR34, -UR4, URZ ;  /* 0x8000000422367290 */ /* 0x000fe4000fffe03f */
[----:B------:R-:W-:Y:S02]  /*0a30*/  USEL UR25, UR33, UR25, !UP2 ;  /* 0x0000001921197287 */ /* 0x000fe4000d000000 */
[----:B------:R-:W-:Y:S02]  /*0a40*/  UISETP.NE.AND UP1, UPT, UR12, URZ, UPT ;  /* 0x0000003f0c00728c */ /* 0x000fe4000bf25270 */
[----:B------:R-:W-:-:S02]  /*0a50*/  UIADD3 UR25, UR11, -UR25, URZ ;  /* 0x800000190b197290 */ /* 0x000fc4000fffe03f */
[----:B------:R-:W-:Y:S02]  /*0a60*/  UISETP.EQ.AND UP5, UPT, UR54, 0x3, !UP1 ;  /* 0x000000033600788c */ /* 0x000fe4000cfa2270 */
[----:B------:R-:W-:Y:S02]  /*0a70*/  UIMAD UR24, UR5, UR25, URZ ;  /* 0x00000019051872a4 */ /* 0x000fe4000f8e023f */
[----:B------:R-:W-:Y:S02]  /*0a80*/  USEL UR4, UR25, UR5, !UP3 ;  /* 0x0000000519047287 */ /* 0x000fe4000d800000 */
[----:B------:R-:W-:Y:S02]  /*0a90*/  USHF.R.S32.HI UR25, URZ, 0x1f, UR24 ;  /* 0x0000001f3f197899 */ /* 0x000fe40008011418 */
[----:B------:R-:W-:Y:S01]  /*0aa0*/  USHF.R.S32.HI UR5, URZ, 0x1f, UR4 ;  /* 0x0000001f3f057899 */ /* 0x000fe20008011404 */
[----:B------:R-:W-:Y:S01]  /*0ab0*/  IMAD.U32 R6, RZ, RZ, UR24 ;  /* 0x00000018ff067e24 */ /* 0x000fe2000f8e00ff */
[----:B------:R-:W-:Y:S01]  /*0ac0*/  USEL UR53, UR53, 0x2, UP5 ;  /* 0x0000000235357887 */ /* 0x000fe2000a800000 */
[----:B------:R-:W-:-:S02]  /*0ad0*/  IMAD.U32 R4, RZ, RZ, UR4 ;  /* 0x00000004ff047e24 */ /* 0x000fc4000f8e00ff */
[----:B------:R-:W-:Y:S02]  /*0ae0*/  IMAD.U32 R7, RZ, RZ, UR25 ;  /* 0x00000019ff077e24 */ /* 0x000fe4000f8e00ff */
[----:B------:R-:W-:Y:S01]  /*0af0*/  IMAD.U32 R5, RZ, RZ, UR5 ;  /* 0x00000005ff057e24 */ /* 0x000fe2000f8e00ff */
[----:B------:R-:W-:Y:S06]  /*0b00*/  @P1 BRA `(.L_x_1) ;  /* 0x0000000000841947 */ /* 0x000fec0003800000 */
[----:B------:R-:W-:Y:S01]  /*0b10*/  ELECT P1, URZ, PT ;  /* 0x00000000003f782f */ /* 0x000fe20003820000 */
[----:B------:R-:W-:-:S12]  /*0b20*/  BSSY B0, `(.L_x_1) ;  /* 0x000001f000007945 */ /* 0x000fd80003800000 */
[----:B------:R-:W-:Y:S05]  /*0b30*/  @!P1 BRA `(.L_x_2) ;  /* 0x0000000000749947 */ /* 0x000fea0003800000 */
[----:B------:R-:W1:Y:S01]  /*0b40*/  S2UR UR11, SR_CgaCtaId ;  /* 0x00000000000b79c3 */ /* 0x000e620000008800 */
[----:B------:R-:W-:Y:S01]  /*0b50*/  UMOV UR4, 0x400 ;  /* 0x0000040000047882 */ /* 0x000fe20000000000 */
[----:B------:R-:W-:Y:S01]  /*0b60*/  UMOV UR5, 0x1 ;  /* 0x0000000100057882 */ /* 0x000fe20000000000 */
[----:B------:R-:W-:Y:S02]  /*0b70*/  UMOV UR24, 0x140 ;  /* 0x0000014000187882 */ /* 0x000fe40000000000 */
[----:B------:R-:W-:-:S04]  /*0b80*/  UIADD3 UR24, -UR24, 0x100000, URZ ;  /* 0x0010000018187890 */ /* 0x000fc8000fffe13f */
[----:B------:R-:W-:Y:S02]  /*0b90*/  USHF.L.U32 UR25, UR24, 0xb, URZ ;  /* 0x0000000b18197899 */ /* 0x000fe4000800063f */
[----:B------:R-:W-:Y:S02]  /*0ba0*/  USHF.L.U32 UR24, UR24, 0x1, URZ ;  /* 0x0000000118187899 */ /* 0x000fe4000800063f */
[----:B-1----:R-:W-:Y:S02]  /*0bb0*/  ULEA UR11, UR11, UR4, 0x18 ;  /* 0x000000040b0b7291 */ /* 0x002fe4000f8ec03f */
[----:B------:R-:W-:-:S04]  /*0bc0*/  UIADD3 UR4, -UR5, 0x100000, URZ ;  /* 0x0010000005047890 */ /* 0x000fc8000fffe13f */
[----:B------:R-:W-:Y:S02]  /*0bd0*/  USHF.L.U32 UR5, UR4, 0xb, URZ ;  /* 0x0000000b04057899 */ /* 0x000fe4000800063f */
[----:B------:R-:W-:Y:S01]  /*0be0*/  USHF.L.U32 UR4, UR4, 0x1, URZ ;  /* 0x0000000104047899 */ /* 0x000fe2000800063f */
[----:B------:R-:W1:Y:S11]  /*0bf0*/  FENCE.VIEW.ASYNC.S ;  /* 0x00000000000073c6 */ /* 0x000e760000000000 */
[----:B-1----:R1:W2:Y:S01]  /*0c00*/  SYNCS.EXCH.64 URZ, [UR11+0x38400], UR4 ;  /* 0x038400040b3f75b2 */ /* 0x0022a20008000100 */
[----:B------:R1:W3:Y:S01]  /*0c10*/  SYNCS.EXCH.64 URZ, [UR11+0x38440], UR24 ;  /* 0x038440180b3f75b2 */ /* 0x0002e20008000100 */
[----:B------:R1:W4:Y:S01]  /*0c20*/  SYNCS.EXCH.64 URZ, [UR11+0x38408], UR4 ;  /* 0x038408040b3f75b2 */ /* 0x0003220008000100 */
[----:B------:R1:W1:Y:S01]  /*0c30*/  SYNCS.EXCH.64 URZ, [UR11+0x38448], UR24 ;  /* 0x038448180b3f75b2 */ /* 0x0002620008000100 */
        /* <DEDUP_REMOVED lines=12> */
[----:B------:R-:W-:Y:S01]  /*0d00*/  NOP ;  /* 0x0000000000007918 */ /* 0x000fe20000000000 */
.L_x_2:
[----:B-1----:R-:W-:Y:S05]  /*0d10*/  BSYNC B0 ;  /* 0x0000000000007941 */ /* 0x002fea0003800000 */
.L_x_1:
[----:B------:R-:W1:Y:S01]  /*0d20*/  SHFL.IDX PT, R0, R13, RZ, 0x1f ;  /* 0x00001fff0d007589 */ /* 0x000e6200000e0000 */
[----:B------:R-:W-:Y:S01]  /*0d30*/  UIADD3 UR18, UR12, -0x1, URZ ;  /* 0xffffffff0c127890 */ /* 0x000fe2000fffe03f */
[----:B------:R-:W-:Y:S01]  /*0d40*/  I2FP.F32.U32 R2, UR6 ;  /* 0x0000000600027c45 */ /* 0x000fe20008201000 */
[----:B------:R-:W-:Y:S01]  /*0d50*/  UISETP.LT.U32.AND UP6, UPT, UR54, 0x2, !UP1 ;  /* 0x000000023600788c */ /* 0x000fe2000cfc1070 */
[----:B------:R-:W-:Y:S01]  /*0d60*/  NOP ;  /* 0x0000000000007918 */ /* 0x000fe20000000000 */
[----:B------:R-:W-:Y:S02]  /*0d70*/  UISETP.GE.U32.AND UP5, UPT, UR18, 0x2, UPT ;  /* 0x000000021200788c */ /* 0x000fe4000bfa6070 */
[----:B------:R-:W-:-:S04]  /*0d80*/  USEL UR52, URZ, 0x1, !UP6 ;  /* 0x000000013f347887 */ /* 0x000fc8000f000000 */
[----:B------:R-:W-:Y:S01]  /*0d90*/  USEL UR52, UR52, 0x2, UP5 ;  /* 0x0000000234347887 */ /* 0x000fe2000a800000 */
[----:B-1----:R-:W-:-:S13]  /*0da0*/  ISETP.NE.AND P1, PT, R0, RZ, PT ;  /* 0x000000ff0000720c */ /* 0x002fda0003f25270 */
[----:B------:R-:W-:Y:S05]  /*0db0*/  @P1 BRA `(.L_x_3) ;  /* 0x0000000000681947 */ /* 0x000fea0003800000 */
[----:B------:R-:W1:Y:S01]  /*0dc0*/  S2UR UR5, SR_CgaCtaId ;  /* 0x00000000000579c3 */ /* 0x000e620000008800 */
[----:B------:R-:W-:Y:S01]  /*0dd0*/  UMOV UR4, 0x400 ;  /* 0x0000040000047882 */ /* 0x000fe20000000000 */
[----:B------:R-:W-:Y:S01]  /*0de0*/  UMOV UR24, 0x1 ;  /* 0x0000000100187882 */ /* 0x000fe20000000000 */
[----:B------:R-:W-:Y:S01]  /*0df0*/  UMOV UR25, 0x4 ;  /* 0x0000000400197882 */ /* 0x000fe20000000000 */
[----:B------:R-:W-:Y:S01]  /*0e00*/  ELECT P1, URZ, PT ;  /* 0x00000000003f782f */ /* 0x000fe20003820000 */
[----:B-1----:R-:W-:Y:S02]  /*0e10*/  ULEA UR11, UR5, UR4, 0x18 ;  /* 0x00000004050b7291 */ /* 0x002fe4000f8ec03f */
[----:B------:R-:W-:-:S04]  /*0e20*/  UIADD3 UR4, -UR24, 0x100000, URZ ;  /* 0x0010000018047890 */ /* 0x000fc8000fffe13f */
[----:B------:R-:W-:Y:S02]  /*0e30*/  USHF.L.U32 UR5, UR4, 0xb, URZ ;  /* 0x0000000b04057899 */ /* 0x000fe4000800063f */
[----:B------:R-:W-:Y:S02]  /*0e40*/  USHF.L.U32 UR4, UR4, 0x1, URZ ;  /* 0x0000000104047899 */ /* 0x000fe4000800063f */
[----:B------:R-:W-:-:S04]  /*0e50*/  UIADD3 UR24, -UR25, 0x100000, URZ ;  /* 0x0010000019187890 */ /* 0x000fc8000fffe13f */
[----:B------:R-:W-:Y:S02]  /*0e60*/  USHF.L.U32 UR25, UR24, 0xb, URZ ;  /* 0x0000000b18197899 */ /* 0x000fe4000800063f */
[----:B------:R-:W-:Y:S01]  /*0e70*/  USHF.L.U32 UR24, UR24, 0x1, URZ ;  /* 0x0000000118187899 */ /* 0x000fe2000800063f */
[----:B------:R-:W1:Y:S03]  /*0e80*/  FENCE.VIEW.ASYNC.S ;  /* 0x00000000000073c6 */ /* 0x000e660000000000 */
[----:B-1----:R1:W1:Y:S08]  /*0e90*/  SYNCS.EXCH.64 URZ, [UR11+0x38480], UR4 ;  /* 0x038480040b3f75b2 */ /* 0x0022700008000100 */
        /* <DEDUP_REMOVED lines=12> */
.L_x_3:
[----:B------:R-:W2:Y:S01]  /*0f60*/  SHFL.IDX PT, R15, R13, RZ, 0x1f ;  /* 0x00001fff0d0f7589 */ /* 0x000ea200000e0000 */
[----:B-1----:R-:W-:Y:S01]  /*0f70*/  ULDC UR4, c[0x0][0x154] ;  /* 0x0000550000047ab9 */ /* 0x002fe20000000800 */
[----:B------:R-:W1:Y:S01]  /*0f80*/  LDC R14, c[0x0][0x148] ;  /* 0x00005200ff0e7b82 */ /* 0x000e620000000800 */
[----:B------:R-:W-:Y:S01]  /*0f90*/  FMUL R12, R2, UR4 ;  /* 0x00000004020c7c20 */ /* 0x000fe20008400000 */
[----:B------:R-:W-:Y:S01]  /*0fa0*/  UISETP.EQ.AND UP6, UPT, UR54, 0x2, !UP1 ;  /* 0x000000023600788c */ /* 0x000fe2000cfc2270 */
[----:B------:R-:W-:Y:S01]  /*0fb0*/  I2FP.F32.U32 R2, UR40 ;  /* 0x0000002800027c45 */ /* 0x000fe20008201000 */
[----:B------:R-:W-:Y:S01]  /*0fc0*/  ULDC UR4, c[0x0][0x150] ;  /* 0x0000540000047ab9 */ /* 0x000fe20000000800 */
[----:B------:R-:W-:Y:S01]  /*0fd0*/  NOP ;  /* 0x0000000000007918 */ /* 0x000fe20000000000 */
[----:B------:R-:W-:Y:S01]  /*0fe0*/  USEL UR51, URZ, 0x1, !UP6 ;  /* 0x000000013f337887 */ /* 0x000fe2000f000000 */
[----:B------:R-:W3:Y:S01]  /*0ff0*/  F2I.U32.TRUNC.NTZ R12, R12 ;  /* 0x0000000c000c7305 */ /* 0x000ee2000020f000 */
[----:B------:R-:W-:-:S02]  /*1000*/  FMUL R16, R2, UR4 ;  /* 0x0000000402107c20 */ /* 0x000fc40008400000 */
[----:B------:R-:W-:Y:S01]  /*1010*/  USEL UR51, UR51, 0x2, UP5 ;  /* 0x0000000233337887 */ /* 0x000fe2000a800000 */
[----:B--2---:R-:W-:Y:S01]  /*1020*/  ISETP.NE.AND P1, PT, R15, RZ, PT ;  /* 0x000000ff0f00720c */ /* 0x004fe20003f25270 */
[----:B---3--:R-:W-:-:S04]  /*1030*/  IMAD.MOV R21, RZ, RZ, -R12 ;  /* 0x000000ffff157224 */ /* 0x008fc800078e0a0c */
[----:B-1----:R-:W-:-:S08]  /*1040*/  IMAD R21, R14, R21, UR6 ;  /* 0x000000060e157e24 */ /* 0x002fd0000f8e0215 */
[----:B------:R-:W-:Y:S05]  /*1050*/  @P1 BRA `(.L_x_4) ;  /* 0x0000000000581947 */ /* 0x000fea0003800000 */
[----:B------:R-:W1:Y:S01]  /*1060*/  S2UR UR5, SR_CgaCtaId ;  /* 0x00000000000579c3 */ /* 0x000e620000008800 */
[----:B------:R-:W-:Y:S01]  /*1070*/  UMOV UR4, 0x400 ;  /* 0x0000040000047882 */ /* 0x000fe20000000000 */
[----:B------:R-:W-:Y:S01]  /*1080*/  UMOV UR11, 0x20 ;  /* 0x00000020000b7882 */ /* 0x000fe20000000000 */
[----:B------:R-:W-:Y:S01]  /*1090*/  UMOV UR24, 0x100 ;  /* 0x0000010000187882 */ /* 0x000fe20000000000 */
[----:B------:R-:W-:Y:S01]  /*10a0*/  ELECT P1, URZ, PT ;  /* 0x00000000003f782f */ /* 0x000fe20003820000 */
        /* <DEDUP_REMOVED lines=10> */
[----:B------:R1:W1:Y:S01]  /*1150*/  SYNCS.EXCH.64 URZ, [UR6+0x384e8], UR4 ;  /* 0x0384e804063f75b2 */ /* 0x0002620008000100 */
[----:B------:R1:W1:Y:S01]  /*1160*/  SYNCS.EXCH.64 URZ, [UR6+0x38508], UR24 ;  /* 0x03850818063f75b2 */ /* 0x0002620008000100 */
[----:B------:R1:W1:Y:S01]  /*1170*/  SYNCS.EXCH.64 URZ, [UR6+0x384f0], UR4 ;  /* 0x0384f004063f75b2 */ /* 0x0002620008000100 */
[----:B------:R1:W1:Y:S01]  /*1180*/  SYNCS.EXCH.64 URZ, [UR6+0x38510], UR24 ;  /* 0x03851018063f75b2 */ /* 0x0002620008000100 */
[----:B------:R1:W1:Y:S01]  /*1190*/  SYNCS.EXCH.64 URZ, [UR6+0x384f8], UR4 ;  /* 0x0384f804063f75b2 */ /* 0x0002620008000100 */
[----:B------:R1:W1:Y:S01]  /*11a0*/  SYNCS.EXCH.64 URZ, [UR6+0x38518], UR24 ;  /* 0x03851818063f75b2 */ /* 0x0002620008000100 */
[----:B------:R-:W-:Y:S01]  /*11b0*/  NOP ;  /* 0x0000000000007918 */ /* 0x000fe20000000000 */
.L_x_4:
[----:B------:R-:W-:Y:S01]  /*11c0*/  SHF.R.S32.HI R14, RZ, 0x1f, R19 ;  /* 0x0000001fff0e7819 */ /* 0x000fe20000011413 */
[----:B------:R-:W4:Y:S01]  /*11d0*/  SHFL.IDX PT, R12, R13, RZ, 0x1f ;  /* 0x00001fff0d0c7589 */ /* 0x000f2200000e0000 */
[----:B------:R-:W-:Y:S02]  /*11e0*/  ELECT P1, URZ, PT ;  /* 0x00000000003f782f */ /* 0x000fe40003820000 */
[----:B------:R-:W-:Y:S01]  /*11f0*/  SHF.R.S32.HI R17, RZ, 0x1f, R0 ;  /* 0x0000001fff117819 */ /* 0x000fe20000011400 */
[----:B------:R-:W2:Y:S01]  /*1200*/  LDC R18, c[0x0][0x144] ;  /* 0x00005100ff127b82 */ /* 0x000ea20000000800 */
[----:B------:R-:W-:Y:S01]  /*1210*/  LEA.HI R2, R14, R19, RZ, 0x7 ;  /* 0x000000130e027211 */ /* 0x000fe200078f38ff */
[----:B------:R-:W3:Y:S01]  /*1220*/  F2I.U32.TRUNC.NTZ R16, R16 ;  /* 0x0000001000107305 */ /* 0x000ee2000020f000 */
[----:B------:R-:W-:Y:S01]  /*1230*/  LEA.HI R17, R17, R0, RZ, 0x2 ;  /* 0x0000000011117211 */ /* 0x000fe200078f10ff */
[----:B-1----:R-:W-:Y:S01]  /*1240*/  UMOV UR4, 0x20 ;  /* 0x0000002000047882 */ /* 0x002fe20000000000 */
[----:B------:R-:W-:Y:S01]  /*1250*/  LOP3.LUT R2, R2, 0xffffff80, RZ, 0xc0, !PT ;  /* 0xffffff8002027812 */ /* 0x000fe200078ec0ff */
[----:B------:R-:W-:Y:S01]  /*1260*/  NOP ;  /* 0x0000000000007918 */ /* 0x000fe20000000000 */
[----:B------:R-:W-:Y:S01]  /*1270*/  LOP3.LUT R17, R17, 0x3ffffffc, RZ, 0xc0, !PT ;  /* 0x3ffffffc11117812 */ /* 0x000fe200078ec0ff */
[----:B------:R-:W-:Y:S01]  /*1280*/  IMAD.MOV.U32 R23, RZ, RZ, 0x1 ;  /* 0x00000001ff177424 */ /* 0x000fe200078e00ff */
[----:B------:R-:W-:Y:S01]  /*1290*/  ULDC UR39, c[0x0][0xc] ;  /* 0x0000030000277ab9 */ /* 0x000fe20000000800 */
[----:B------:R-:W-:-:S02]  /*12a0*/  IMAD.IADD R2, R19, 0x1, -R2 ;  /* 0x0000000113027824 */ /* 0x000fc400078e0a02 */
[----:B------:R-:W-:-:S03]  /*12b0*/  IMAD.IADD R0, R0, 0x1, -R17 ;  /* 0x0000000100007824 */ /* 0x000fc600078e0a11 */
[----:B------:R-:W-:Y:S01]  /*12c0*/  SHF.R.S32.HI R15, RZ, 0x1f, R2 ;  /* 0x0000001fff0f7819 */ /* 0x000fe20000011402 */
[----:B---3--:R-:W-:-:S03]  /*12d0*/  IMAD.MOV R17, RZ, RZ, -R16 ;  /* 0x000000ffff117224 */ /* 0x008fc600078e0a10 */
[----:B------:R-:W-:Y:S02]  /*12e0*/  LEA.HI R15, R15, R2, RZ, 0x3 ;  /* 0x000000020f0f7211 */ /* 0x000fe400078f18ff */
[----:B----4-:R-:W-:Y:S02]  /*12f0*/  ISETP.NE.OR P1, PT, R12, RZ, !P1 ;  /* 0x000000ff0c00720c */ /* 0x010fe40004f25670 */
[--C-:B------:R-:W-:Y:S01]  /*1300*/  SHF.R.S32.HI R12, RZ, 0x3, R15.reuse ;  /* 0x00000003ff0c7819 */ /* 0x100fe2000001140f */
[----:B--2---:R-:W-:Y:S01]  /*1310*/  IMAD R18, R18, R17, UR40 ;  /* 0x0000002812127e24 */ /* 0x004fe2000f8e0211 */
[----:B------:R-:W-:-:S04]  /*1320*/  SHF.R.S32.HI R15, RZ, 0x1f, R15 ;  /* 0x0000001fff0f7819 */ /* 0x000fc8000001140f */
[----:B------:R-:W-:-:S04]  /*1330*/  LEA.HI R15, R15, R12, RZ, 0x2 ;  /* 0x0000000c0f0f7211 */ /* 0x000fc800078f10ff */
[----:B------:R-:W-:Y:S01]  /*1340*/  LOP3.LUT R15, R15, 0xfffffffc, RZ, 0xc0, !PT ;  /* 0xfffffffc0f0f7812 */ /* 0x000fe200078ec0ff */
[----:B------:R-:W-:Y:S01]  /*1350*/  VOTEU.ALL UP5, P1 ;  /* 0x00000000003f7886 */ /* 0x000fe200008a0000 */
[----:B------:R-:W-:-:S03]  /*1360*/  VOTEU.ALL UP6, P1 ;  /* 0x00000000003f7886 */ /* 0x000fc600008c0000 */
[----:B------:R-:W-:Y:S01]  /*1370*/  IMAD.IADD R15, R12, 0x1, -R15 ;  /* 0x000000010c0f7824 */ /* 0x000fe200078e0a0f */
[----:B------:R-:W1:Y:S01]  /*1380*/  @!UP5 S2UR UR11, SR_CgaCtaId ;  /* 0x00000000000bd9c3 */ /* 0x000e620000008800 */
[----:B------:R-:W-:Y:S01]  /*1390*/  @!UP5 UMOV UR6, 0x400 ;  /* 0x000004000006d882 */ /* 0x000fe20000000000 */
[----:B------:R-:W-:-:S04]  /*13a0*/  @!UP5 UIADD3 UR4, -UR4, 0x100000, URZ ;  /* 0x001000000404d890 */ /* 0x000fc8000fffe13f */
[----:B------:R-:W-:Y:S02]  /*13b0*/  @!UP5 USHF.L.U32 UR5, UR4, 0xb, URZ ;  /* 0x0000000b0405d899 */ /* 0x000fe4000800063f */
[----:B------:R-:W-:Y:S01]  /*13c0*/  @!UP5 USHF.L.U32 UR4, UR4, 0x1, URZ ;  /* 0x000000010404d899 */ /* 0x000fe2000800063f */
[----:B------:R-:W-:-:S05]  /*13d0*/  IMAD R0, R0, 0x4, R15 ;  /* 0x0000000400007824 */ /* 0x000fca00078e020f */
[----:B------:R-:W-:-:S04]  /*13e0*/  LEA.HI R12, R0, R0, RZ, 0x1 ;  /* 0x00000000000c7211 */ /* 0x000fc800078f08ff */
[----:B------:R-:W-:Y:S02]  /*13f0*/  LOP3.LUT R15, R12, 0xfffffffe, RZ, 0xc0, !PT ;  /* 0xfffffffe0c0f7812 */ /* 0x000fe400078ec0ff */
[----:B------:R-:W2:Y:S03]  /*1400*/  LDC R12, c[0x0][0x140] ;  /* 0x00005000ff0c7b82 */ /* 0x000ea60000000800 */
[----:B------:R-:W-:-:S05]  /*1410*/  IMAD.IADD R15, R0, 0x1, -R15 ;  /* 0x00000001000f7824 */ /* 0x000fca00078e0a0f */
[----:B------:R-:W-:Y:S01]  /*1420*/  ISETP.NE.AND P2, PT, R15, R18, PT ;  /* 0x000000120f00720c */ /* 0x000fe20003f45270 */
[----:B------:R-:W-:Y:S01]  /*1430*/  IMAD.SHL.U32 R15, R0, 0x4, RZ ;  /* 0x00000004000f7824 */ /* 0x000fe200078e00ff */
[----:B-1----:R-:W-:Y:S01]  /*1440*/  @!UP5 ULEA UR6, UR11, UR6, 0x18 ;  /* 0x000000060b06d291 */ /* 0x002fe2000f8ec03f */
[----:B------:R-:W-:Y:S01]  /*1450*/  VOTEU.ALL UP5, P1 ;  /* 0x00000000003f7886 */ /* 0x000fe200008a0000 */
[----:B------:R-:W-:Y:S02]  /*1460*/  LOP3.LUT P1, RZ, R2, 0x7, RZ, 0xc0, !PT ;  /* 0x0000000702ff7812 */ /* 0x000fe4000782c0ff */
[----:B------:R-:W-:-:S04]  /*1470*/  LOP3.LUT R22, R0, 0xc, R15, 0x78, !PT ;  /* 0x0000000c00167812 */ /* 0x000fc800078e780f */
[----:B------:R-:W-:-:S03]  /*1480*/  ISETP.LT.U32.AND P1, PT, R22, 0x2, !P1 ;  /* 0x000000021600780c */ /* 0x000fc60004f21070 */
[----:B------:R-:W-:Y:S01]  /*1490*/  @P2 LEA.HI R0, R22, R22, RZ, 0x1 ;  /* 0x0000001616002211 */ /* 0x000fe200078f08ff */
[----:B------:R-:W1:Y:S02]  /*14a0*/  FENCE.VIEW.ASYNC.S ;  /* 0x00000000000073c6 */ /* 0x000e640000000000 */
[----:B-1----:R-:W1:Y:S01]  /*14b0*/  @!UP5 SYNCS.EXCH.64 URZ, [UR6+0x38520], UR4 ;  /* 0x03852004063fd5b2 */ /* 0x002e620008000100 */
[----:B--2---:R-:W-:Y:S02]  /*14c0*/  ISETP.EQ.U32.AND P4, PT, R12, 0x1, PT ;  /* 0x000000010c00780c */ /* 0x004fe40003f82070 */
[----:B------:R-:W-:-:S04]  /*14d0*/  @P2 SHF.R.S32.HI R0, RZ, 0x1, R0 ;  /* 0x00000001ff002819 */ /* 0x000fc80000011400 */
[----:B------:R-:W-:Y:S02]  /*14e0*/  @P2 ISETP.NE.AND P3, PT, R0, R21, PT ;  /* 0x000000150000220c */ /* 0x000fe40003f65270 */
[----:B------:R-:W-:Y:S02]  /*14f0*/  SEL R0, RZ, 0x1, !P1 ;  /* 0x00000001ff007807 */ /* 0x000fe40004800000 */
[----:B------:R-:W-:Y:S01]  /*1500*/  @P2 SEL R23, RZ, 0x1, P3 ;  /* 0x00000001ff172807 */ /* 0x000fe20001800000 */
[----:B------:R2:W3:Y:S03]  /*1510*/  @!UP6 SYNCS.EXCH.64 URZ, [UR6+0x38528], UR4 ;  /* 0x03852804063fe5b2 */ /* 0x0004e60008000100 */
[----:B------:R-:W-:Y:S01]  /*1520*/  LOP3.LUT R23, R23, R0, RZ, 0xc0, !PT ;  /* 0x0000000017177212 */ /* 0x000fe200078ec0ff */
[----:B------:R-:W-:Y:S01]  /*1530*/  NOP ;  /* 0x0000000000007918 */ /* 0x000fe20000000000 */
[----:B--2---:R-:W-:Y:S01]  /*1540*/  ULDC.U8 UR4, c[0x0][0x900] ;  /* 0x0002400000047ab9 */ /* 0x004fe20000000000 */
[----:B-1----:R-:W-:Y:S05]  /*1550*/  @!P4 BRA `(.L_x_5) ;  /* 0x000000000008c947 */ /* 0x002fea0003800000 */
[----:B---3--:R-:W-:Y:S01]  /*1560*/  UCGABAR_ARV ;  /* 0x00000000000079c7 */ /* 0x008fe20008000000 */
[----:B------:R-:W-:Y:S05]  /*1570*/  BRA `(.L_x_6) ;  /* 0x0000000000047947 */ /* 0x000fea0003800000 */
.L_x_5:
[----:B---3--:R-:W-:Y:S01]  /*1580*/  NOP ;  /* 0x0000000000007918 */ /* 0x008fe20000000000 */
.L_x_6:
[----:B------:R-:W-:Y:S05]  /*1590*/  @!P4 BRA `(.L_x_7) ;  /* 0x00000000000cc947 */ /* 0x000fea0003800000 */
[----:B------:R-:W-:Y:S01]  /*15a0*/  UCGABAR_WAIT ;  /* 0x0000000000007dc7 */ /* 0x000fe20008000000 */
[----:B------:R-:W-:Y:S01]  /*15b0*/  CCTL.IVALL ;  /* 0x00000000ff00798f */ /* 0x000fe20002000000 */
[----:B------:R-:W-:Y:S05]  /*15c0*/  BRA `(.L_x_8) ;  /* 0x0000000000047947 */ /* 0x000fea0003800000 */
.L_x_7:
[----:B------:R-:W-:Y:S06]  /*15d0*/  BAR.SYNC.DEFER_BLOCKING 0x0 ;  /* 0x0000000000007b1d */ /* 0x000fec0000010000 */
.L_x_8:
[----:B------:R-:W1:Y:S01]  /*15e0*/  LDC.64 R16, c[0x0][0x8f8] ;  /* 0x00023e00ff107b82 */ /* 0x000e620000000a00 */
[----:B------:R-:W-:Y:S01]  /*15f0*/  IMAD.U32 R0, RZ, RZ, UR9 ;  /* 0x00000009ff007e24 */ /* 0x000fe2000f8e00ff */
[----:B------:R-:W-:Y:S01]  /*1600*/  ISETP.NE.AND P2, PT, RZ, UR4, PT ;  /* 0x00000004ff007c0c */ /* 0x000fe2000bf45270 */
[----:B------:R-:W-:Y:S01]  /*1610*/  UMOV UR6, URZ ;  /* 0x0000003f00067c82 */ /* 0x000fe20008000000 */
[----:B------:R-:W-:Y:S01]  /*1620*/  UMOV UR5, URZ ;  /* 0x0000003f00057c82 */ /* 0x000fe20008000000 */
[----:B------:R-:W-:Y:S01]  /*1630*/  UMOV UR4, URZ ;  /* 0x0000003f00047c82 */ /* 0x000fe20008000000 */
[----:B------:R-:W-:Y:S01]  /*1640*/  UMOV UR11, URZ ;  /* 0x0000003f000b7c82 */ /* 0x000fe20008000000 */
[----:B------:R-:W-:Y:S01]  /*1650*/  P2R R21, PR, RZ, 0x4 ;  /* 0x00000004ff157803 */ /* 0x000fe20000000000 */
[----:B------:R-:W-:Y:S01]  /*1660*/  IMAD.MOV.U32 R18, RZ, RZ, -0x1 ;  /* 0xffffffffff127424 */ /* 0x000fe200078e00ff */
[----:B-1----:R-:W-:Y:S01]  /*1670*/  ISETP.LE.U32.AND P1, PT, R16, UR10, PT ;  /* 0x0000000a10007c0c */ /* 0x002fe2000bf23070 */
[----:B------:R-:W-:-:S03]  /*1680*/  IMAD.MOV.U32 R16, RZ, RZ, -0x1 ;  /* 0xffffffffff107424 */ /* 0x000fc600078e00ff */
[----:B------:R-:W-:Y:S01]  /*1690*/  ISETP.GE.U32.AND.EX P1, PT, R0, R17, PT, P1 ;  /* 0x000000110000720c */ /* 0x000fe20003f26110 */
[----:B------:R-:W-:-:S12]  /*16a0*/  IMAD.MOV.U32 R17, RZ, RZ, -0x1 ;  /* 0xffffffffff117424 */ /* 0x000fd800078e00ff */
[----:B------:R-:W-:Y:S05]  /*16b0*/  @P2 BRA P1, `(.L_x_9) ;  /* 0x0000001400f42947 */ /* 0x000fea0000800000 */
[----:B------:R-:W-:Y:S01]  /*16c0*/  IMAD.U32 R15, RZ, RZ, UR9 ;  /* 0x00000009ff0f7e24 */ /* 0x000fe2000f8e00ff */
[----:B------:R-:W-:Y:S01]  /*16d0*/  ISETP.LE.U32.AND P1, PT, R6, UR10, PT ;  /* 0x0000000a06007c0c */ /* 0x000fe2000bf23070 */
[----:B------:R-:W-:Y:S01]  /*16e0*/  UMOV UR5, URZ ;  /* 0x0000003f00057c82 */ /* 0x000fe20008000000 */
[----:B------:R-:W-:Y:S01]  /*16f0*/  UMOV UR4, URZ ;  /* 0x0000003f00047c82 */ /* 0x000fe20008000000 */
[----:B------:R-:W-:Y:S01]  /*1700*/  UMOV UR11, URZ ;  /* 0x0000003f000b7c82 */ /* 0x000fe20008000000 */
[----:B------:R-:W-:Y:S01]  /*1710*/  ISETP.GE.U32.AND.EX P1, PT, R15, R7, PT, P1 ;  /* 0x000000070f00720c */ /* 0x000fe20003f26110 */
[----:B------:R-:W-:-:S12]  /*1720*/  UMOV UR6, URZ ;  /* 0x0000003f00067c82 */ /* 0x000fd80008000000 */
[----:B------:R-:W-:Y:S05]  /*1730*/  @!P1 BRA `(.L_x_10) ;  /* 0x0000001000c09947 */ /* 0x000fea0003800000 */
[----:B------:R-:W-:Y:S02]  /*1740*/  VIADD R2, R8, 0x20 ;  /* 0x0000002008027836 */ /* 0x000fe40000000000 */
[----:B------:R-:W-:Y:S02]  /*1750*/  IMAD.MOV.U32 R0, RZ, RZ, R8 ;  /* 0x000000ffff007224 */ /* 0x000fe400078e0008 */
[----:B-----5:R-:W-:Y:S01]  /*1760*/  IMAD.MOV.U32 R12, RZ, RZ, R9 ;  /* 0x000000ffff0c7224 */ /* 0x020fe200078e0009 */
[----:B------:R-:W-:Y:S01]  /*1770*/  ISETP.GE.AND P1, PT, R2, R3, PT ;  /* 0x000000030200720c */ /* 0x000fe20003f26270 */
[----:B------:R-:W-:-:S12]  /*1780*/  IMAD.MOV.U32 R15, RZ, RZ, R10 ;  /* 0x000000ffff0f7224 */ /* 0x000fd800078e000a */
[----:B------:R-:W1:Y:S01]  /*1790*/  @!P1 LDC.64 R24, c[0x0][0x918] ;  /* 0x00024600ff189b82 */ /* 0x000e620000000a00 */
[----:B------:R-:W-:Y:S01]  /*17a0*/  @!P1 VIADD R7, R0, 0x20 ;  /* 0x0000002000079836 */ /* 0x000fe20000000000 */
[----:B------:R-:W-:Y:S02]  /*17b0*/  UIADD3 UR16, UP5, UR16, -0x1, URZ ;  /* 0xffffffff10107890 */ /* 0x000fe4000ffbe03f */
[----:B------:R-:W-:Y:S01]  /*17c0*/  UIADD3 UR14, UP6, UR14, -0x1, URZ ;  /* 0xffffffff0e0e7890 */ /* 0x000fe2000ffde03f */
[----:B------:R-:W-:Y:S01]  /*17d0*/  BSSY B0, `(.L_x_11) ;  /* 0x000004f000007945 */ /* 0x000fe20003800000 */
[----:B------:R-:W-:Y:S01]  /*17e0*/  UIADD3.X UR17, UR17, -0x1, URZ, UP5, !UPT ;  /* 0xffffffff11117890 */ /* 0x000fe2000affe43f */
[----:B-1----:R-:W-:-:S05]  /*17f0*/  @!P1 IMAD.WIDE R24, R7, 0xc, R24 ;  /* 0x0000000c07189825 */ /* 0x002fca00078e0218 */
[----:B------:R1:W5:Y:S04]  /*1800*/  @!P1 LDG.E R9, desc[UR56][R24.64] ;  /* 0x0000003818099981 */ /* 0x000368000c1e1900 */
[----:B------:R1:W5:Y:S01]  /*1810*/  @!P1 LDG.E R10, desc[UR56][R24.64+0x4] ;  /* 0x00000438180a9981 */ /* 0x000362000c1e1900 */
[----:B------:R-:W-:Y:S01]  /*1820*/  ISETP.GE.AND P1, PT, R0, R3, PT ;  /* 0x000000030000720c */ /* 0x000fe20003f26270 */
[----:B------:R-:W-:Y:S01]  /*1830*/  UIADD3.X UR15, UR15, -0x1, URZ, UP6, !UPT ;  /* 0xffffffff0f0f7890 */ /* 0x000fe2000b7fe43f */
[----:B------:R-:W-:Y:S01]  /*1840*/  CS2R R6, SRZ ;  /* 0x0000000000067805 */ /* 0x000fe2000001ff00 */
[----:B------:R-:W-:Y:S01]  /*1850*/  UIADD3 UR4, UR8, -0x1, URZ ;  /* 0xffffffff08047890 */ /* 0x000fe2000fffe03f */
[----:B------:R-:W-:Y:S01]  /*1860*/  IMAD.MOV.U32 R28, RZ, RZ, 0x7fffffff ;  /* 0x7fffffffff1c7424 */ /* 0x000fe200078e00ff */
[----:B------:R-:W-:Y:S01]  /*1870*/  UIADD3 UR5, UR7, -0x1, URZ ;  /* 0xffffffff07057890 */ /* 0x000fe2000fffe03f */
[----:B------:R-:W-:-:S07]  /*1880*/  IMAD.MOV.U32 R29, RZ, RZ, RZ ;  /* 0x000000ffff1d7224 */ /* 0x000fce00078e00ff */
[----:B-1----:R-:W-:Y:S05]  /*1890*/  @P1 BRA `(.L_x_12) ;  /* 0x0000000400081947 */ /* 0x002fea0003800000 */
[----:B------:R-:W-:Y:S02]  /*18a0*/  PLOP3.LUT P3, PT, PT, PT, UP0, 0x80, 0x0 ;  /* 0x000000000000781c */ /* 0x000fe40003f6f008 */
[C---:B------:R-:W-:Y:S02]  /*18b0*/  IADD3 R17, P2, R15.reuse, UR16, RZ ;  /* 0x000000100f117c10 */ /* 0x040fe4000ff5e0ff */
[C---:B------:R-:W-:Y:S02]  /*18c0*/  IADD3 R28, P1, R12.reuse, UR14, RZ ;  /* 0x0000000e0c1c7c10 */ /* 0x040fe4000ff3e0ff */
[----:B------:R-:W-:Y:S02]  /*18d0*/  LEA.HI.X.SX32 R18, R15, UR17, 0x1, P2 ;  /* 0x000000110f127c11 */ /* 0x000fe400090f0eff */
[----:B------:R-:W-:-:S05]  /*18e0*/  LEA.HI.X.SX32 R29, R12, UR15, 0x1, P1 ;  /* 0x0000000f0c1d7c11 */ /* 0x000fca00088f0eff */
[----:B------:R-:W-:Y:S05]  /*18f0*/  @!P3 BRA `(.L_x_13) ;  /* 0x000000000030b947 */ /* 0x000fea0003800000 */
[----:B------:R-:W-:Y:S02]  /*1900*/  ULDC UR6, c[0x0][0x8dc] ;  /* 0x0002370000067ab9 */ /* 0x000fe40000000800 */
[----:B------:R-:W-:-:S05]  /*1910*/  IADD3 R15, P1, R28, UR6, RZ ;  /* 0x000000061c0f7c10 */ /* 0x000fca000ff3e0ff */
[----:B------:R-:W-:-:S04]  /*1920*/  IMAD.X R29, RZ, RZ, R29, P1 ;  /* 0x000000ffff1d7224 */ /* 0x000fc800008e061d */
[----:B------:R-:W-:-:S04]  /*1930*/  IMAD.WIDE.U32 R4, R29, UR20, RZ ;  /* 0x000000141d047c25 */ /* 0x000fc8000f8e00ff */
[----:B------:R-:W-:-:S04]  /*1940*/  IMAD.WIDE.U32 R24, P1, R15, UR21, R4 ;  /* 0x000000150f187c25 */ /* 0x000fc8000f820004 */
[----:B------:R-:W-:-:S04]  /*1950*/  IMAD.WIDE.U32 R4, R15, UR20, RZ ;  /* 0x000000140f047c25 */ /* 0x000fc8000f8e00ff */
[----:B------:R-:W-:Y:S01]  /*1960*/  IMAD.X R27, RZ, RZ, RZ, P1 ;  /* 0x000000ffff1b7224 */ /* 0x000fe200008e06ff */
[----:B------:R-:W-:Y:S01]  /*1970*/  IADD3 RZ, P1, R5, R24, RZ ;  /* 0x0000001805ff7210 */ /* 0x000fe20007f3e0ff */
[----:B------:R-:W-:-:S04]  /*1980*/  IMAD.MOV.U32 R26, RZ, RZ, R25 ;  /* 0x000000ffff1a7224 */ /* 0x000fc800078e0019 */
[----:B------:R-:W-:-:S04]  /*1990*/  IMAD.WIDE.U32.X R4, R29, UR21, R26, P1 ;  /* 0x000000151d047c25 */ /* 0x000fc800088e041a */
[----:B------:R-:W-:Y:S02]  /*19a0*/  IMAD.MOV.U32 R28, RZ, RZ, R4 ;  /* 0x000000ffff1c7224 */ /* 0x000fe400078e0004 */
[----:B------:R-:W-:-:S07]  /*19b0*/  IMAD.MOV.U32 R29, RZ, RZ, R5 ;  /* 0x000000ffff1d7224 */ /* 0x000fce00078e0005 */
.L_x_13:
        /* <DEDUP_REMOVED lines=13> */
.L_x_14:
[----:B------:R-:W-:Y:S02]  /*1a90*/  SHF.R.U64 R5, R28, UR26, R29 ;  /* 0x0000001a1c057c19 */ /* 0x000fe4000800121d */
[----:B------:R-:W-:-:S03]  /*1aa0*/  SHF.R.U64 R4, R17, UR30, R18 ;  /* 0x0000001e11047c19 */ /* 0x000fc60008001212 */
[----:B------:R-:W-:Y:S02]  /*1ab0*/  VIADD R17, R5, UR4 ;  /* 0x0000000405117c36 */ /* 0x000fe40008000000 */
[----:B------:R-:W-:-:S03]  /*1ac0*/  VIADD R18, R4, UR5 ;  /* 0x0000000504127c36 */ /* 0x000fc60008000000 */
[----:B------:R-:W-:Y:S02]  /*1ad0*/  IABS R15, R17 ;  /* 0x00000011000f7213 */ /* 0x000fe40000000000 */
[----:B------:R-:W-:-:S03]  /*1ae0*/  IABS R12, R18 ;  /* 0x00000012000c7213 */ /* 0x000fc60000000000 */
[----:B------:R-:W-:-:S04]  /*1af0*/  IMAD.HI.U32 R4, R15, UR13, RZ ;  /* 0x0000000d0f047c27 */ /* 0x000fc8000f8e00ff */
[----:B------:R-:W-:-:S04]  /*1b00*/  IMAD.HI.U32 R5, R12, UR19, RZ ;  /* 0x000000130c057c27 */ /* 0x000fc8000f8e00ff */
[----:B------:R-:W-:Y:S02]  /*1b10*/  IMAD R4, R4, UR29, R15 ;  /* 0x0000001d04047c24 */ /* 0x000fe4000f8e020f */
[----:B------:R-:W-:Y:S02]  /*1b20*/  IMAD R5, R5, UR31, R12 ;  /* 0x0000001f05057c24 */ /* 0x000fe4000f8e020c */
[----:B------:R-:W-:Y:S01]  /*1b30*/  IMAD.U32 R15, RZ, RZ, UR32 ;  /* 0x00000020ff0f7e24 */ /* 0x000fe2000f8e00ff */
[----:B------:R-:W-:Y:S01]  /*1b40*/  ISETP.LT.U32.AND P1, PT, R4, UR28, PT ;  /* 0x0000001c04007c0c */ /* 0x000fe2000bf21070 */
[----:B------:R-:W-:Y:S01]  /*1b50*/  IMAD.U32 R12, RZ, RZ, UR33 ;  /* 0x00000021ff0c7e24 */ /* 0x000fe2000f8e00ff */
[----:B------:R-:W-:-:S11]  /*1b60*/  ISETP.LT.U32.AND P2, PT, R5, UR27, PT ;  /* 0x0000001b05007c0c */ /* 0x000fd6000bf41070 */
[----:B------:R-:W-:Y:S01]  /*1b70*/  @!P1 VIADD R4, R4, -UR28 ;  /* 0x8000001c04049c36 */ /* 0x000fe20008000000 */
[----:B------:R-:W-:Y:S01]  /*1b80*/  ISETP.GE.AND P1, PT, R18, RZ, PT ;  /* 0x000000ff1200720c */ /* 0x000fe20003f26270 */
[----:B------:R-:W-:Y:S01]  /*1b90*/  @!P2 VIADD R5, R5, -UR27 ;  /* 0x8000001b0505ac36 */ /* 0x000fe20008000000 */
[----:B------:R-:W-:Y:S02]  /*1ba0*/  ISETP.GE.AND P2, PT, R17, RZ, PT ;  /* 0x000000ff1100720c */ /* 0x000fe40003f46270 */
[----:B------:R-:W-:Y:S02]  /*1bb0*/  ISETP.LT.U32.AND P3, PT, R4, UR28, PT ;  /* 0x0000001c04007c0c */ /* 0x000fe4000bf61070 */
[----:B------:R-:W-:-:S11]  /*1bc0*/  ISETP.LT.U32.AND P4, PT, R5, UR27, PT ;  /* 0x0000001b05007c0c */ /* 0x000fd6000bf81070 */
[----:B------:R-:W-:Y:S01]  /*1bd0*/  @!P3 VIADD R4, R4, -UR28 ;  /* 0x8000001c0404bc36 */ /* 0x000fe20008000000 */
[----:B------:R-:W-:Y:S01]  /*1be0*/  PLOP3.LUT P3, PT, PT, PT, UP4, 0x80, 0x0 ;  /* 0x000000000000781c */ /* 0x000fe20003f6f048 */
[----:B------:R-:W-:Y:S01]  /*1bf0*/  @!P4 VIADD R5, R5, -UR27 ;  /* 0x8000001b0505cc36 */ /* 0x000fe20008000000 */
[----:B------:R-:W-:Y:S01]  /*1c00*/  PLOP3.LUT P4, PT, PT, PT, UP2, 0x80, 0x0 ;  /* 0x000000000000781c */ /* 0x000fe20003f8f028 */
[----:B------:R-:W-:Y:S02]  /*1c10*/  @!P2 IMAD.MOV R4, RZ, RZ, -R4 ;  /* 0x000000ffff04a224 */ /* 0x000fe400078e0a04 */
[----:B------:R-:W-:Y:S01]  /*1c20*/  @!P1 IMAD.MOV R5, RZ, RZ, -R5 ;  /* 0x000000ffff059224 */ /* 0x000fe200078e0a05 */
[----:B------:R-:W-:Y:S02]  /*1c30*/  PLOP3.LUT P1, PT, PT, PT, UP3, 0x80, 0x0 ;  /* 0x000000000000781c */ /* 0x000fe40003f2f038 */
[----:B------:R-:W-:Y:S02]  /*1c40*/  SEL R4, R15, R4, !P3 ;  /* 0x000000040f047207 */ /* 0x000fe40005800000 */
[----:B------:R-:W-:-:S03]  /*1c50*/  SEL R5, R12, R5, !P4 ;  /* 0x000000050c057207 */ /* 0x000fc60006000000 */
[----:B------:R-:W-:Y:S02]  /*1c60*/  IMAD.IADD R28, R17, 0x1, -R4 ;  /* 0x00000001111c7824 */ /* 0x000fe400078e0a04 */
[----:B------:R-:W-:-:S05]  /*1c70*/  IMAD.IADD R5, R18, 0x1, -R5 ;  /* 0x0000000112057824 */ /* 0x000fca00078e0a05 */
[----:B------:R-:W-:Y:S01]  /*1c80*/  SEL R4, R5, R28, !P1 ;  /* 0x0000001c05047207 */ /* 0x000fe20004800000 */
[----:B------:R-:W-:-:S03]  /*1c90*/  IMAD R28, R28, R5, RZ ;  /* 0x000000051c1c7224 */ /* 0x000fc600078e02ff */
[----:B------:R-:W-:Y:S02]  /*1ca0*/  SHF.R.S32.HI R5, RZ, 0x1f, R4 ;  /* 0x0000001fff057819 */ /* 0x000fe40000011404 */
[----:B------:R-:W-:-:S07]  /*1cb0*/  SHF.R.S32.HI R29, RZ, 0x1f, R28 ;  /* 0x0000001fff1d7819 */ /* 0x000fce000001141c */
.L_x_12:
[----:B------:R-:W-:Y:S05]  /*1cc0*/  BSYNC B0 ;  /* 0x0000000000007941 */ /* 0x000fea0003800000 */
.L_x_11:
[----:B------:R-:W1:Y:S01]  /*1cd0*/  SHFL.UP PT, R15, R28, 0x1, RZ ;  /* 0x042000001c0f7989 */ /* 0x000e6200000e00ff */
[C---:B------:R-:W-:Y:S02]  /*1ce0*/  ISETP.NE.AND P2, PT, R8.reuse, RZ, PT ;  /* 0x000000ff0800720c */ /* 0x040fe40003f45270 */
[C---:B------:R-:W-:Y:S01]  /*1cf0*/  ISETP.GE.U32.AND P3, PT, R8.reuse, 0x2, PT ;  /* 0x000000020800780c */ /* 0x040fe20003f66070 */
[----:B------:R-:W2:Y:S01]  /*1d00*/  SHFL.UP PT, R12, R29, 0x1, RZ ;  /* 0x042000001d0c7989 */ /* 0x000ea200000e00ff */
[C---:B------:R-:W-:Y:S02]  /*1d10*/  ISETP.GE.U32.AND P4, PT, R8.reuse, 0x4, PT ;  /* 0x000000040800780c */ /* 0x040fe40003f86070 */
[C---:B------:R-:W-:Y:S02]  /*1d20*/  ISETP.GE.U32.AND P5, PT, R8.reuse, 0x8, PT ;  /* 0x000000080800780c */ /* 0x040fe40003fa6070 */
[----:B------:R-:W-:Y:S02]  /*1d30*/  ISETP.GE.U32.AND P6, PT, R8, 0x10, PT ;  /* 0x000000100800780c */ /* 0x000fe40003fc6070 */
[----:B-1----:R-:W-:-:S02]  /*1d40*/  SEL R15, R15, RZ, P2 ;  /* 0x000000ff0f0f7207 */ /* 0x002fc40001000000 */
[----:B--2---:R-:W-:Y:S02]  /*1d50*/  SEL R12, R12, RZ, P2 ;  /* 0x000000ff0c0c7207 */ /* 0x004fe40001000000 */
[----:B------:R-:W-:-:S05]  /*1d60*/  IADD3 R18, P1, R15, R28, RZ ;  /* 0x0000001c0f127210 */ /* 0x000fca0007f3e0ff */
[----:B------:R-:W-:Y:S01]  /*1d70*/  IMAD.X R17, R12, 0x1, R29, P1 ;  /* 0x000000010c117824 */ /* 0x000fe200008e061d */
[----:B------:R-:W1:Y:S04]  /*1d80*/  SHFL.UP PT, R15, R18, 0x2, RZ ;  /* 0x04400000120f7989 */ /* 0x000e6800000e00ff */
[----:B------:R-:W2:Y:S01]  /*1d90*/  SHFL.UP PT, R12, R17, 0x2, RZ ;  /* 0x04400000110c7989 */ /* 0x000ea200000e00ff */
[----:B-1----:R-:W-:-:S04]  /*1da0*/  SEL R15, R15, RZ, P3 ;  /* 0x000000ff0f0f7207 */ /* 0x002fc80001800000 */
[----:B------:R-:W-:Y:S02]  /*1db0*/  IADD3 R24, P1, R15, R18, RZ ;  /* 0x000000120f187210 */ /* 0x000fe40007f3e0ff */
[----:B--2---:R-:W-:-:S03]  /*1dc0*/  SEL R12, R12, RZ, P3 ;  /* 0x000000ff0c0c7207 */ /* 0x004fc60001800000 */
[----:B------:R-:W1:Y:S02]  /*1dd0*/  SHFL.UP PT, R15, R24, 0x4, RZ ;  /* 0x04800000180f7989 */ /* 0x000e6400000e00ff */
[----:B------:R-:W-:-:S05]  /*1de0*/  IMAD.X R25, R12, 0x1, R17, P1 ;  /* 0x000000010c197824 */ /* 0x000fca00008e0611 */
        /* <DEDUP_REMOVED lines=15> */
[----:B--2---:R-:W-:-:S05]  /*1ee0*/  SEL R12, R12, RZ, P6 ;  /* 0x000000ff0c0c7207 */ /* 0x004fca0003000000 */
[----:B------:R-:W-:Y:S01]  /*1ef0*/  IMAD.X R17, R12, 0x1, R25, P1 ;  /* 0x000000010c117824 */ /* 0x000fe200008e0619 */
[----:B------:R-:W-:-:S04]  /*1f00*/  ISETP.GT.U32.AND P1, PT, R18, UR10, PT ;  /* 0x0000000a12007c0c */ /* 0x000fc8000bf24070 */
[----:B------:R-:W-:-:S13]  /*1f10*/  ISETP.GT.U32.AND.EX P1, PT, R17, UR9, PT, P1 ;  /* 0x0000000911007c0c */ /* 0x000fda000bf24110 */
[----:B------:R-:W-:-:S04]  /*1f20*/  VOTE.ANY R12, PT, P1 ;  /* 0x00000000000c7806 */ /* 0x000fc800008e0100 */
[----:B------:R-:W-:-:S13]  /*1f30*/  ISETP.NE.AND P1, PT, R12, RZ, PT ;  /* 0x000000ff0c00720c */ /* 0x000fda0003f25270 */
[----:B------:R-:W-:Y:S05]  /*1f40*/  @P1 BRA `(.L_x_15) ;  /* 0x00000008006c1947 */ /* 0x000fea0003800000 */
[----:B------:R-:W1:Y:S01]  /*1f50*/  LDC R3, c[0x0][0x910] ;  /* 0x00024400ff037b82 */ /* 0x000e620000000800 */
[----:B------:R-:W-:Y:S01]  /*1f60*/  IMAD.MOV.U32 R26, RZ, RZ, R18 ;  /* 0x000000ffff1a7224 */ /* 0x000fe200078e0012 */
[----:B------:R-:W-:Y:S01]  /*1f70*/  ULDC UR13, c[0x0][0x8f4] ;  /* 0x00023d00000d7ab9 */ /* 0x000fe20000000800 */
[----:B------:R-:W-:Y:S01]  /*1f80*/  ULDC UR6, c[0x0][0x8dc] ;  /* 0x0002370000067ab9 */ /* 0x000fe20000000800 */
[----:B------:R-:W-:Y:S01]  /*1f90*/  ULDC UR19, c[0x0][0x8d8] ;  /* 0x0002360000137ab9 */ /* 0x000fe20000000800 */
[----:B------:R-:W-:Y:S01]  /*1fa0*/  ULDC UR24, c[0x0][0x8f0] ;  /* 0x00023c0000187ab9 */ /* 0x000fe20000000800 */
[----:B------:R-:W-:Y:S01]  /*1fb0*/  ULDC.64 UR20, c[0x0][0x8d0] ;  /* 0x0002340000147ab9 */ /* 0x000fe20000000a00 */
[----:B------:R-:W-:-:S05]  /*1fc0*/  ULDC.64 UR22, c[0x0][0x8e8] ;  /* 0x00023a0000167ab9 */ /* 0x000fca0000000a00 */
.L_x_20:
[----:B------:R-:W-:Y:S02]  /*1fd0*/  IMAD.MOV.U32 R0, RZ, RZ, R2 ;  /* 0x000000ffff007224 */ /* 0x000fe400078e0002 */
[----:B------:R-:W-:Y:S02]  /*1fe0*/  VIADD R2, R2, 0x20 ;  /* 0x0000002002027836 */ /* 0x000fe40000000000 */
[----:B-----5:R-:W-:Y:S02]  /*1ff0*/  IMAD.MOV.U32 R12, RZ, RZ, R9 ;  /* 0x000000ffff0c7224 */ /* 0x020fe400078e0009 */
[----:B------:R-:W-:Y:S01]  /*2000*/  IMAD.MOV.U32 R15, RZ, RZ, R10 ;  /* 0x000000ffff0f7224 */ /* 0x000fe200078e000a */
[----:B-1----:R-:W-:-:S13]  /*2010*/  ISETP.GE.AND P1, PT, R2, R3, PT ;  /* 0x000000030200720c */ /* 0x002fda0003f26270 */
[----:B------:R-:W1:Y:S01]  /*2020*/  @!P1 LDC.64 R6, c[0x0][0x918] ;  /* 0x00024600ff069b82 */ /* 0x000e620000000a00 */
[----:B------:R-:W-:Y:S01]  /*2030*/  @!P1 VIADD R25, R0, 0x20 ;  /* 0x0000002000199836 */ /* 0x000fe20000000000 */
[----:B------:R-:W-:Y:S01]  /*2040*/  BSSY B0, `(.L_x_16) ;  /* 0x0000065000007945 */ /* 0x000fe20003800000 */
[----:B------:R-:W-:Y:S02]  /*2050*/  IMAD.MOV.U32 R28, RZ, RZ, 0x7fffffff ;  /* 0x7fffffffff1c7424 */ /* 0x000fe400078e00ff */
[----:B-1----:R-:W-:-:S05]  /*2060*/  @!P1 IMAD.WIDE R24, R25, 0xc, R6 ;  /* 0x0000000c19189825 */ /* 0x002fca00078e0206 */
[----:B------:R1:W5:Y:S04]  /*2070*/  @!P1 LDG.E R9, desc[UR56][R24.64] ;  /* 0x0000003818099981 */ /* 0x000368000c1e1900 */
[----:B------:R1:W5:Y:S01]  /*2080*/  @!P1 LDG.E R10, desc[UR56][R24.64+0x4] ;  /* 0x00000438180a9981 */ /* 0x000362000c1e1900 */
[----:B------:R-:W-:Y:S01]  /*2090*/  ISETP.GE.AND P1, PT, R0, R3, PT ;  /* 0x000000030000720c */ /* 0x000fe20003f26270 */
[----:B------:R-:W-:Y:S02]  /*20a0*/  IMAD.MOV.U32 R29, RZ, RZ, RZ ;  /* 0x000000ffff1d7224 */ /* 0x000fe400078e00ff */
[----:B------:R1:W2:Y:S04]  /*20b0*/  SHFL.IDX PT, R6, R17, 0x1f, 0x1f ;  /* 0x03e01f0011067f89 */ /* 0x0002a800000e0000 */
[----:B------:R1:W3:Y:S06]  /*20c0*/  SHFL.IDX PT, R7, R26, 0x1f, 0x1f ;  /* 0x03e01f001a077f89 */ /* 0x0002ec00000e0000 */
[----:B------:R-:W-:Y:S05]  /*20d0*/  @P1 BRA `(.L_x_17) ;  /* 0x00000004006c1947 */ /* 0x000fea0003800000 */
[----:B------:R-:W-:Y:S02]  /*20e0*/  IABS R31, R20 ;  /* 0x00000014001f7213 */ /* 0x000fe40000000000 */
[C---:B-1----:R-:W-:Y:S02]  /*20f0*/  IADD3 R17, P1, R12.reuse, UR14, RZ ;  /* 0x0000000e0c117c10 */ /* 0x042fe4000ff3e0ff */
[----:B------:R-:W1:Y:S02]  /*2100*/  I2F.RP R4, R31 ;  /* 0x0000001f00047306 */ /* 0x000e640000209400 */
[----:B------:R-:W-:Y:S02]  /*2110*/  LEA.HI.X.SX32 R18, R12, UR15, 0x1, P1 ;  /* 0x0000000f0c127c11 */ /* 0x000fe400088f0eff */
[----:B------:R-:W-:-:S04]  /*2120*/  IADD3 R12, P1, R15, UR16, RZ ;  /* 0x000000100f0c7c10 */ /* 0x000fc8000ff3e0ff */
[----:B------:R-:W-:Y:S02]  /*2130*/  LEA.HI.X.SX32 R15, R15, UR17, 0x1, P1 ;  /* 0x000000110f0f7c11 */ /* 0x000fe400088f0eff */
[----:B------:R-:W-:Y:S01]  /*2140*/  PLOP3.LUT P1, PT, PT, PT, UP0, 0x80, 0x0 ;  /* 0x000000000000781c */ /* 0x000fe20003f2f008 */
[----:B-1----:R-:W1:Y:S02]  /*2150*/  MUFU.RCP R4, R4 ;  /* 0x0000000400047308 */ /* 0x002e640000001000 */
[----:B-1----:R-:W-:-:S06]  /*2160*/  VIADD R5, R4, 0xffffffe ;  /* 0x0ffffffe04057836 */ /* 0x002fcc0000000000 */
[----:B------:R-:W1:Y:S02]  /*2170*/  F2I.FTZ.U32.TRUNC.NTZ R33, R5 ;  /* 0x0000000500217305 */ /* 0x000e64000021f000 */
[----:B-1----:R-:W-:Y:S02]  /*2180*/  IMAD.MOV R28, RZ, RZ, -R33 ;  /* 0x000000ffff1c7224 */ /* 0x002fe400078e0a21 */
[----:B------:R-:W-:Y:S05]  /*2190*/  @!P1 BRA `(.L_x_18) ;  /* 0x00000000002c9947 */ /* 0x000fea0003800000 */
        /* <DEDUP_REMOVED lines=11> */
.L_x_18:
        /* <DEDUP_REMOVED lines=12> */
.L_x_19:
[----:B------:R-:W-:Y:S01]  /*2310*/  SHF.R.U64 R12, R12, UR24, R15 ;  /* 0x000000180c0c7c19 */ /* 0x000fe2000800120f */
[----:B------:R-:W-:Y:S01]  /*2320*/  IMAD.MOV.U32 R4, RZ, RZ, R28 ;  /* 0x000000ffff047224 */ /* 0x000fe200078e001c */
[----:B------:R-:W-:Y:S02]  /*2330*/  IABS R5, R20 ;  /* 0x0000001400057213 */ /* 0x000fe40000000000 */
[----:B------:R-:W-:Y:S01]  /*2340*/  SHF.R.U64 R17, R17, UR19, R18 ;  /* 0x0000001311117c19 */ /* 0x000fe20008001212 */
[----:B------:R-:W-:Y:S01]  /*2350*/  VIADD R15, R12, UR5 ;  /* 0x000000050c0f7c36 */ /* 0x000fe20008000000 */
[----:B------:R-:W-:Y:S01]  /*2360*/  IABS R28, R11 ;  /* 0x0000000b001c7213 */ /* 0x000fe20000000000 */
[----:B------:R-:W-:Y:S02]  /*2370*/  IMAD R12, R4, R31, RZ ;  /* 0x0000001f040c7224 */ /* 0x000fe400078e02ff */
[----:B------:R-:W-:Y:S01]  /*2380*/  IMAD.MOV R25, RZ, RZ, -R5 ;  /* 0x000000ffff197224 */ /* 0x000fe200078e0a05 */
[----:B------:R-:W-:Y:S01]  /*2390*/  IABS R24, R15 ;  /* 0x0000000f00187213 */ /* 0x000fe20000000000 */
[----:B------:R-:W-:-:S02]  /*23a0*/  IMAD.MOV.U32 R4, RZ, RZ, RZ ;  /* 0x000000ffff047224 */ /* 0x000fc400078e00ff */
[----:B------:R-:W-:Y:S02]  /*23b0*/  IMAD.MOV.U32 R5, RZ, RZ, R33 ;  /* 0x000000ffff057224 */ /* 0x000fe400078e0021 */
[----:B------:R-:W-:Y:S02]  /*23c0*/  VIADD R18, R17, UR4 ;  /* 0x0000000411127c36 */ /* 0x000fe40008000000 */
[----:B------:R-:W-:-:S04]  /*23d0*/  IMAD.HI.U32 R4, R33, R12, R4 ;  /* 0x0000000c21047227 */ /* 0x000fc800078e0004 */
[----:B------:R-:W-:Y:S01]  /*23e0*/  IMAD.MOV.U32 R5, RZ, RZ, R24 ;  /* 0x000000ffff057224 */ /* 0x000fe200078e0018 */
[----:B------:R-:W-:Y:S01]  /*23f0*/  IABS R24, R11 ;  /* 0x0000000b00187213 */ /* 0x000fe20000000000 */
[----:B------:R-:W-:Y:S02]  /*2400*/  IMAD.MOV.U32 R12, RZ, RZ, R25 ;  /* 0x000000ffff0c7224 */ /* 0x000fe400078e0019 */
[----:B------:R-:W-:Y:S01]  /*2410*/  IMAD.HI.U32 R4, R4, R5, RZ ;  /* 0x0000000504047227 */ /* 0x000fe200078e00ff */
[----:B------:R-:W1:Y:S03]  /*2420*/  I2F.RP R25, R24 ;  /* 0x0000001800197306 */ /* 0x000e660000209400 */
[----:B------:R-:W-:-:S05]  /*2430*/  IMAD R12, R4, R12, R5 ;  /* 0x0000000c040c7224 */ /* 0x000fca00078e0205 */
[----:B------:R-:W-:Y:S01]  /*2440*/  ISETP.GT.U32.AND P1, PT, R31, R12, PT ;  /* 0x0000000c1f00720c */ /* 0x000fe20003f24070 */
[----:B-1----:R-:W1:-:S12]  /*2450*/  MUFU.RCP R25, R25 ;  /* 0x0000001900197308 */ /* 0x002e580000001000 */
[----:B------:R-:W-:Y:S02]  /*2460*/  @!P1 IMAD.IADD R12, R12, 0x1, -R31 ;  /* 0x000000010c0c9824 */ /* 0x000fe400078e0a1f */
[----:B-1----:R-:W-:-:S04]  /*2470*/  VIADD R4, R25, 0xffffffe ;  /* 0x0ffffffe19047836 */ /* 0x002fc80000000000 */
[----:B------:R1:W4:Y:S02]  /*2480*/  F2I.FTZ.U32.TRUNC.NTZ R5, R4 ;  /* 0x0000000400057305 */ /* 0x000324000021f000 */
[----:B-1----:R-:W-:Y:S02]  /*2490*/  IMAD.MOV.U32 R4, RZ, RZ, RZ ;  /* 0x000000ffff047224 */ /* 0x002fe400078e00ff */
[----:B----4-:R-:W-:-:S04]  /*24a0*/  IMAD.MOV R27, RZ, RZ, -R5 ;  /* 0x000000ffff1b7224 */ /* 0x010fc800078e0a05 */
[----:B------:R-:W-:Y:S01]  /*24b0*/  IMAD R17, R27, R24, RZ ;  /* 0x000000181b117224 */ /* 0x000fe200078e02ff */
[----:B------:R-:W-:-:S03]  /*24c0*/  IABS R27, R18 ;  /* 0x00000012001b7213 */ /* 0x000fc60000000000 */
[----:B------:R-:W-:-:S04]  /*24d0*/  IMAD.HI.U32 R26, R5, R17, R4 ;  /* 0x00000011051a7227 */ /* 0x000fc800078e0004 */
[----:B------:R-:W-:Y:S02]  /*24e0*/  IMAD.MOV.U32 R5, RZ, RZ, R27 ;  /* 0x000000ffff057224 */ /* 0x000fe400078e001b */
[----:B------:R-:W-:Y:S02]  /*24f0*/  IMAD.MOV R17, RZ, RZ, -R28 ;  /* 0x000000ffff117224 */ /* 0x000fe400078e0a1c */
[----:B------:R-:W-:-:S04]  /*2500*/  IMAD.HI.U32 R4, R26, R5, RZ ;  /* 0x000000051a047227 */ /* 0x000fc800078e00ff */
[----:B------:R-:W-:-:S05]  /*2510*/  IMAD R5, R4, R17, R5 ;  /* 0x0000001104057224 */ /* 0x000fca00078e0205 */
[----:B------:R-:W-:-:S13]  /*2520*/  ISETP.GT.U32.AND P1, PT, R24, R5, PT ;  /* 0x000000051800720c */ /* 0x000fda0003f24070 */
[----:B------:R-:W-:Y:S01]  /*2530*/  @!P1 IMAD.IADD R5, R5, 0x1, -R24 ;  /* 0x0000000105059824 */ /* 0x000fe200078e0a18 */
[----:B------:R-:W-:-:S13]  /*2540*/  ISETP.GT.U32.AND P1, PT, R31, R12, PT ;  /* 0x0000000c1f00720c */ /* 0x000fda0003f24070 */
[----:B------:R-:W-:Y:S01]  /*2550*/  @!P1 IMAD.IADD R12, R12, 0x1, -R31 ;  /* 0x000000010c0c9824 */ /* 0x000fe200078e0a1f */
[----:B------:R-:W-:-:S03]  /*2560*/  ISETP.GT.U32.AND P1, PT, R24, R5, PT ;  /* 0x000000051800720c */ /* 0x000fc60003f24070 */
[----:B------:R-:W-:-:S10]  /*2570*/  IMAD.MOV.U32 R4, RZ, RZ, R12 ;  /* 0x000000ffff047224 */ /* 0x000fd400078e000c */
[----:B------:R-:W-:Y:S01]  /*2580*/  @!P1 IMAD.IADD R5, R5, 0x1, -R24 ;  /* 0x0000000105059824 */ /* 0x000fe200078e0a18 */
[----:B------:R-:W-:-:S13]  /*2590*/  ISETP.GE.AND P1, PT, R15, RZ, PT ;  /* 0x000000ff0f00720c */ /* 0x000fda0003f26270 */
[----:B------:R-:W-:Y:S01]  /*25a0*/  @!P1 IMAD.MOV R4, RZ, RZ, -R4 ;  /* 0x000000ffff049224 */ /* 0x000fe200078e0a04 */
[----:B------:R-:W-:-:S13]  /*25b0*/  ISETP.GE.AND P1, PT, R18, RZ, PT ;  /* 0x000000ff1200720c */ /* 0x000fda0003f26270 */
[----:B------:R-:W-:Y:S01]  /*25c0*/  @!P1 IMAD.MOV R5, RZ, RZ, -R5 ;  /* 0x000000ffff059224 */ /* 0x000fe200078e0a05 */
[----:B------:R-:W-:-:S13]  /*25d0*/  ISETP.NE.AND P1, PT, RZ, UR7, PT ;  /* 0x00000007ff007c0c */ /* 0x000fda000bf25270 */
[----:B------:R-:W-:Y:S02]  /*25e0*/  @!P1 LOP3.LUT R4, RZ, UR7, RZ, 0x33, !PT ;  /* 0x00000007ff049c12 */ /* 0x000fe4000f8e33ff */
[----:B------:R-:W-:-:S03]  /*25f0*/  ISETP.NE.AND P1, PT, RZ, UR8, PT ;  /* 0x00000008ff007c0c */ /* 0x000fc6000bf25270 */
[----:B------:R-:W-:-:S10]  /*2600*/  IMAD.IADD R4, R15, 0x1, -R4 ;  /* 0x000000010f047824 */ /* 0x000fd400078e0a04 */
[----:B------:R-:W-:Y:S02]  /*2610*/  @!P1 LOP3.LUT R5, RZ, UR8, RZ, 0x33, !PT ;  /* 0x00000008ff059c12 */ /* 0x000fe4000f8e33ff */
[----:B------:R-:W-:-:S03]  /*2620*/  PLOP3.LUT P1, PT, PT, PT, UP3, 0x80, 0x0 ;  /* 0x000000000000781c */ /* 0x000fc60003f2f038 */
[----:B------:R-:W-:-:S04]  /*2630*/  IMAD.IADD R5, R18, 0x1, -R5 ;  /* 0x0000000112057824 */ /* 0x000fc800078e0a05 */
[CC--:B------:R-:W-:Y:S01]  /*2640*/  IMAD R28, R4.reuse, R5.reuse, RZ ;  /* 0x00000005041c7224 */ /* 0x0c0fe200078e02ff */
[----:B------:R-:W-:-:S04]  /*2650*/  SEL R15, R4, R5, !P1 ;  /* 0x00000005040f7207 */ /* 0x000fc80004800000 */
[--C-:B------:R-:W-:Y:S01]  /*2660*/  SHF.R.S32.HI R5, RZ, 0x1f, R15.reuse ;  /* 0x0000001fff057819 */ /* 0x100fe2000001140f */
[----:B------:R-:W-:Y:S01]  /*2670*/  IMAD.MOV.U32 R4, RZ, RZ, R15 ;  /* 0x000000ffff047224 */ /* 0x000fe200078e000f */
[----:B------:R-:W-:-:S07]  /*2680*/  SHF.R.S32.HI R29, RZ, 0x1f, R28 ;  /* 0x0000001fff1d7819 */ /* 0x000fce000001141c */
.L_x_17:
[----:B------:R-:W-:Y:S05]  /*2690*/  BSYNC B0 ;  /* 0x0000000000007941 */ /* 0x000fea0003800000 */
.L_x_16:
[----:B------:R-:W4:Y:S04]  /*26a0*/  SHFL.UP PT, R15, R28, 0x1, RZ ;  /* 0x042000001c0f7989 */ /* 0x000f2800000e00ff */
[----:B------:R-:W1:Y:S01]  /*26b0*/  SHFL.UP PT, R12, R29, 0x1, RZ ;  /* 0x042000001d0c7989 */ /* 0x000e6200000e00ff */
[----:B----4-:R-:W-:Y:S02]  /*26c0*/  SEL R15, R15, RZ, P2 ;  /* 0x000000ff0f0f7207 */ /* 0x010fe40001000000 */
[----:B-1----:R-:W-:Y:S02]  /*26d0*/  SEL R12, R12, RZ, P2 ;  /* 0x000000ff0c0c7207 */ /* 0x002fe40001000000 */
[----:B------:R-:W-:-:S05]  /*26e0*/  IADD3 R24, P1, R15, R28, RZ ;  /* 0x0000001c0f187210 */ /* 0x000fca0007f3e0ff */
[----:B------:R-:W-:Y:S01]  /*26f0*/  IMAD.X R17, R12, 0x1, R29, P1 ;  /* 0x000000010c117824 */ /* 0x000fe200008e061d */
[----:B------:R-:W1:Y:S04]  /*2700*/  SHFL.UP PT, R15, R24, 0x2, RZ ;  /* 0x04400000180f7989 */ /* 0x000e6800000e00ff */
[----:B------:R-:W4:Y:S01]  /*2710*/  SHFL.UP PT, R12, R17, 0x2, RZ ;  /* 0x04400000110c7989 */ /* 0x000f2200000e00ff */
[----:B-1----:R-:W-:Y:S02]  /*2720*/  SEL R15, R15, RZ, P3 ;  /* 0x000000ff0f0f7207 */ /* 0x002fe40001800000 */
[----:B----4-:R-:W-:Y:S02]  /*2730*/  SEL R12, R12, RZ, P3 ;  /* 0x000000ff0c0c7207 */ /* 0x010fe40001800000 */
        /* <DEDUP_REMOVED lines=20> */
[----:B---3--:R-:W-:-:S05]  /*2880*/  IADD3 R26, P1, R18, R7, RZ ;  /* 0x00000007121a7210 */ /* 0x008fca0007f3e0ff */
[----:B--2---:R-:W-:Y:S01]  /*2890*/  IMAD.X R17, R15, 0x1, R6, P1 ;  /* 0x000000010f117824 */ /* 0x004fe200008e0606 */
[----:B------:R-:W-:-:S04]  /*28a0*/  ISETP.GT.U32.AND P1, PT, R26, UR10, PT ;  /* 0x0000000a1a007c0c */ /* 0x000fc8000bf24070 */
[----:B------:R-:W-:-:S13]  /*28b0*/  ISETP.GT.U32.AND.EX P1, PT, R17, UR9, PT, P1 ;  /* 0x0000000911007c0c */ /* 0x000fda000bf24110 */
[----:B------:R-:W-:-:S04]  /*28c0*/  VOTE.ANY R12, PT, P1 ;  /* 0x00000000000c7806 */ /* 0x000fc800008e0100 */
[----:B------:R-:W-:-:S13]  /*28d0*/  ISETP.NE.AND P1, PT, R12, RZ, PT ;  /* 0x000000ff0c00720c */ /* 0x000fda0003f25270 */
[----:B------:R-:W-:Y:S05]  /*28e0*/  @!P1 BRA `(.L_x_20) ;  /* 0xfffffff400b89947 */ /* 0x000fea000383ffff */
[----:B------:R-:W-:-:S07]  /*28f0*/  IMAD.MOV.U32 R17, RZ, RZ, R15 ;  /* 0x000000ffff117224 */ /* 0x000fce00078e000f */
.L_x_15:
[----:B------:R-:W1:Y:S08]  /*2900*/  BREV R12, R12 ;  /* 0x0000000c000c7301 */ /* 0x000e700000000000 */
[----:B-1----:R-:W1:Y:S02]  /*2910*/  FLO.U32.SH R15, R12 ;  /* 0x0000000c000f7300 */ /* 0x002e6400000e0400 */
[----:B-1----:R-:W1:Y:S02]  /*2920*/  SHFL.IDX PT, R0, R0, R15, 0x1f ;  /* 0x00001f0f00007589 */ /* 0x002e6400000e0000 */
[----:B-1----:R-:W-:-:S13]  /*2930*/  R2UR UR6, R0 ;  /* 0x00000000000672ca */ /* 0x002fda00000e0000 */
[----:B------:R-:W-:-:S05]  /*2940*/  VIADD R2, R8, UR6 ;  /* 0x0000000608027c36 */ /* 0x000fca0008000000 */
[----:B------:R-:W-:-:S13]  /*2950*/  ISETP.GE.AND P1, PT, R2, R3, PT ;  /* 0x000000030200720c */ /* 0x000fda0003f26270 */
[----:B------:R-:W1:Y:S02]  /*2960*/  @!P1 LDC.64 R24, c[0x0][0x918] ;  /* 0x00024600ff189b82 */ /* 0x000e640000000a00 */
[----:B-1----:R-:W-:-:S05]  /*2970*/  @!P1 IMAD.WIDE R24, R2, 0xc, R24 ;  /* 0x0000000c02189825 */ /* 0x002fca00078e0218 */
[----:B-----5:R1:W5:Y:S04]  /*2980*/  @!P1 LDG.E R9, desc[UR56][R24.64] ;  /* 0x0000003818099981 */ /* 0x020368000c1e1900 */
[----:B------:R1:W5:Y:S01]  /*2990*/  @!P1 LDG.E R10, desc[UR56][R24.64+0x4] ;  /* 0x00000438180a9981 */ /* 0x000362000c1e1900 */
[----:B------:R-:W-:-:S03]  /*29a0*/  IADD3 R2, P1, P2, R18, R7, -R28 ;  /* 0x0000000712027210 */ /* 0x000fc60007a3e81c */
[----:B------:R-:W-:Y:S01]  /*29b0*/  SHFL.IDX PT, R7, R29, R15, 0x1f ;  /* 0x00001f0f1d077589 */ /* 0x000fe200000e0000 */
[----:B------:R-:W-:-:S03]  /*29c0*/  IADD3.X R18, R17, R6, ~R29, P1, P2 ;  /* 0x0000000611127210 */ /* 0x000fc60000fe4c1d */
[----:B------:R-:W2:Y:S04]  /*29d0*/  SHFL.IDX PT, R2, R2, R15, 0x1f ;  /* 0x00001f0f02027589 */ /* 0x000ea800000e0000 */
[----:B------:R-:W3:Y:S04]  /*29e0*/  SHFL.IDX PT, R18, R18, R15, 0x1f ;  /* 0x00001f0f12127589 */ /* 0x000ee800000e0000 */
[----:B------:R1:W4:Y:S04]  /*29f0*/  SHFL.IDX PT, R6, R28, R15, 0x1f ;  /* 0x00001f0f1c067589 */ /* 0x00032800000e0000 */
[----:B------:R1:W1:Y:S04]  /*2a00*/  SHFL.IDX PT, R5, R5, R15, 0x1f ;  /* 0x00001f0f05057589 */ /* 0x00026800000e0000 */
[----:B------:R1:W1:Y:S01]  /*2a10*/  SHFL.IDX PT, R4, R4, R15, 0x1f ;  /* 0x00001f0f04047589 */ /* 0x00026200000e0000 */
[----:B--2---:R-:W-:-:S02]  /*2a20*/  R2UR UR5, R2 ;  /* 0x00000000020572ca */ /* 0x004fc400000e0000 */
[----:B---3--:R-:W-:-:S15]  /*2a30*/  R2UR UR4, R18 ;  /* 0x00000000120472ca */ /* 0x008fde00000e0000 */
.L_x_10:
[----:B------:R-:W-:Y:S01]  /*2a40*/  ISETP.LE.AND P1, PT, R3, UR6, PT ;  /* 0x0000000603007c0c */ /* 0x000fe2000bf23270 */
[----:B------:R-:W-:Y:S02]  /*2a50*/  IMAD.MOV.U32 R17, RZ, RZ, -0x1 ;  /* 0xffffffffff117424 */ /* 0x000fe400078e00ff */
[----:B------:R-:W-:-:S10]  /*2a60*/  IMAD.MOV.U32 R18, RZ, RZ, -0x1 ;  /* 0xffffffffff127424 */ /* 0x000fd400078e00ff */
[----:B------:R-:W-:Y:S05]  /*2a70*/  @P1 BRA `(.L_x_9) ;  /* 0x0000000400041947 */ /* 0x000fea0003800000 */
[----:B------:R-:W-:Y:S01]  /*2a80*/  UIADD3 UR15, UP2, -UR5, UR10, URZ ;  /* 0x0000000a050f7290 */ /* 0x000fe2000ff5e13f */
[----:B------:R-:W2:Y:S01]  /*2a90*/  S2UR UR19, SR_CTAID.Y ;  /* 0x00000000001379c3 */ /* 0x000ea20000002600 */
[----:B------:R-:W-:Y:S01]  /*2aa0*/  ULDC UR17, c[0x0][0x8c0] ;  /* 0x0002300000117ab9 */ /* 0x000fe20000000800 */
[----:B------:R-:W-:Y:S01]  /*2ab0*/  ULDC UR21, c[0x0][0x8b0] ;  /* 0x00022c0000157ab9 */ /* 0x000fe20000000800 */
[----:B------:R-:W-:Y:S01]  /*2ac0*/  UIADD3.X UR11, ~UR4, UR9, URZ, UP2, !UPT ;  /* 0x00000009040b7290 */ /* 0x000fe200097fe53f */
[--C-:B-1----:R-:W-:Y:S01]  /*2ad0*/  SHF.R.U32.HI R25, RZ, UR21, R5.reuse ;  /* 0x00000015ff197c19 */ /* 0x102fe20008011605 */
[----:B------:R-:W-:Y:S01]  /*2ae0*/  ULDC UR20, c[0x0][0x904] ;  /* 0x0002410000147ab9 */ /* 0x000fe20000000800 */
[----:B------:R-:W-:Y:S01]  /*2af0*/  ULDC UR13, c[0x0][0x8a8] ;  /* 0x00022a00000d7ab9 */ /* 0x000fe20000000800 */
[----:B------:R-:W-:Y:S01]  /*2b00*/  USHF.R.U32.HI UR16, URZ, UR17, UR11 ;  /* 0x000000113f107299 */ /* 0x000fe2000801160b */
[----:B------:R-:W-:Y:S01]  /*2b10*/  SHF.R.U64 R24, R4, UR21, R5 ;  /* 0x0000001504187c19 */ /* 0x000fe20008001205 */
[----:B------:R-:W-:-:S02]  /*2b20*/  USHF.R.U64 UR15, UR15, UR17, UR11 ;  /* 0x000000110f0f7299 */ /* 0x000fc4000800120b */
[----:B------:R-:W-:Y:S02]  /*2b30*/  USHF.R.U32.HI UR14, URZ, UR21, UR16 ;  /* 0x000000153f0e7299 */ /* 0x000fe40008011610 */
[----:B------:R-:W-:Y:S02]  /*2b40*/  UIADD3 UR13, UR13, -0x1, URZ ;  /* 0xffffffff0d0d7890 */ /* 0x000fe4000fffe03f */
[----:B------:R-:W-:Y:S02]  /*2b50*/  USHF.R.U32.HI UR22, URZ, UR20, UR14 ;  /* 0x000000143f167299 */ /* 0x000fe4000801160e */
[----:B------:R-:W-:Y:S02]  /*2b60*/  USHF.R.U64 UR16, UR15, UR21, UR16 ;  /* 0x000000150f107299 */ /* 0x000fe40008001210 */
[----:B------:R-:W-:Y:S02]  /*2b70*/  ULOP3.LUT UR15, UR15, UR13, URZ, 0xc0, !UPT ;  /* 0x0000000d0f0f7292 */ /* 0x000fe4000f8ec03f */
[----:B------:R-:W-:Y:S01]  /*2b80*/  LOP3.LUT R0, R25, UR22, RZ, 0xfc, !PT ;  /* 0x0000001619007c12 */ /* 0x000fe2000f8efcff */
[----:B------:R-:W-:-:S02]  /*2b90*/  USHF.R.U64 UR14, UR16, UR20, UR14 ;  /* 0x00000014100e7299 */ /* 0x000fc4000800120e */
[----:B--2---:R-:W-:Y:S01]  /*2ba0*/  USEL UR11, UR40, UR19, !UP3 ;  /* 0x00000013280b7287 */ /* 0x004fe2000d800000 */
[----:B------:R-:W-:-:S13]  /*2bb0*/  ISETP.NE.U32.AND P1, PT, R0, RZ, PT ;  /* 0x000000ff0000720c */ /* 0x000fda0003f25070 */
[----:B------:R-:W-:Y:S05]  /*2bc0*/  @!P1 BRA `(.L_x_21) ;  /* 0x0000000000149947 */ /* 0x000fea0003800000 */
[----:B------:R-:W-:-:S07]  /*2bd0*/  MOV R12, 0x2bf0 ;  /* 0x00002bf0000c7802 */ /* 0x000fce0000000f00 */
[----:B----45:R-:W-:Y:S05]  /*2be0*/  CALL.REL.NOINC `($__internal_0_$__cuda_sm20_div_u64) ;  /* 0x000000a8003c7944 */ /* 0x030fea0003c00000 */
[----:B------:R-:W-:-:S04]  /*2bf0*/  IMAD.MOV R12, RZ, RZ, -R0 ;  /* 0x000000ffff0c7224 */ /* 0x000fc800078e0a00 */
[----:B------:R-:W-:Y:S01]  /*2c00*/  IMAD R12, R24, R12, UR14 ;  /* 0x0000000e180c7e24 */ /* 0x000fe2000f8e020c */
[----:B------:R-:W-:Y:S06]  /*2c10*/  BRA `(.L_x_22) ;  /* 0x0000000000507947 */ /* 0x000fec0003800000 */
.L_x_21:
[----:B------:R-:W1:Y:S01]  /*2c20*/  I2F.U32.RP R0, R24 ;  /* 0x0000001800007306 */ /* 0x000e620000209000 */
[----:B------:R-:W-:-:S07]  /*2c30*/  ISETP.NE.U32.AND P3, PT, R24, RZ, PT ;  /* 0x000000ff1800720c */ /* 0x000fce0003f65070 */
[----:B-1----:R-:W1:Y:S02]  /*2c40*/  MUFU.RCP R0, R0 ;  /* 0x0000000000007308 */ /* 0x002e640000001000 */
[----:B-1----:R-:W-:-:S06]  /*2c50*/  VIADD R2, R0, 0xffffffe ;  /* 0x0ffffffe00027836 */ /* 0x002fcc0000000000 */
[----:B------:R1:W2:Y:S02]  /*2c60*/  F2I.FTZ.U32.TRUNC.NTZ R3, R2 ;  /* 0x0000000200037305 */ /* 0x0002a4000021f000 */
[----:B-1----:R-:W-:Y:S02]  /*2c70*/  IMAD.MOV.U32 R2, RZ, RZ, RZ ;  /* 0x000000ffff027224 */ /* 0x002fe400078e00ff */
[----:B--2---:R-:W-:-:S04]  /*2c80*/  IMAD.MOV R15, RZ, RZ, -R3 ;  /* 0x000000ffff0f7224 */ /* 0x004fc800078e0a03 */
[----:B------:R-:W-:-:S04]  /*2c90*/  IMAD R15, R15, R24, RZ ;  /* 0x000000180f0f7224 */ /* 0x000fc800078e02ff */
[----:B------:R-:W-:-:S06]  /*2ca0*/  IMAD.HI.U32 R3, R3, R15, R2 ;  /* 0x0000000f03037227 */ /* 0x000fcc00078e0002 */
[----:B------:R-:W-:-:S04]  /*2cb0*/  IMAD.HI.U32 R0, R3, UR14, RZ ;  /* 0x0000000e03007c27 */ /* 0x000fc8000f8e00ff */
[----:B------:R-:W-:-:S04]  /*2cc0*/  IMAD.MOV R3, RZ, RZ, -R0 ;  /* 0x000000ffff037224 */ /* 0x000fc800078e0a00 */
[----:B------:R-:W-:-:S05]  /*2cd0*/  IMAD R3, R24, R3, UR14 ;  /* 0x0000000e18037e24 */ /* 0x000fca000f8e0203 */
[----:B------:R-:W-:-:S13]  /*2ce0*/  ISETP.GE.U32.AND P1, PT, R3, R24, PT ;  /* 0x000000180300720c */ /* 0x000fda0003f26070 */
[----:B------:R-:W-:Y:S02]  /*2cf0*/  @P1 IMAD.IADD R3, R3, 0x1, -R24 ;  /* 0x0000000103031824 */ /* 0x000fe400078e0a18 */
[----:B------:R-:W-:-:S03]  /*2d00*/  @P1 VIADD R0, R0, 0x1 ;  /* 0x0000000100001836 */ /* 0x000fc60000000000 */
[----:B------:R-:W-:-:S13]  /*2d10*/  ISETP.GE.U32.AND P2, PT, R3, R24, PT ;  /* 0x000000180300720c */ /* 0x000fda0003f46070 */
[----:B------:R-:W-:Y:S01]  /*2d20*/  @P2 VIADD R0, R0, 0x1 ;  /* 0x0000000100002836 */ /* 0x000fe20000000000 */
[----:B------:R-:W-:-:S05]  /*2d30*/  @!P3 LOP3.LUT R0, RZ, R24, RZ, 0x33, !PT ;  /* 0x00000018ff00b212 */ /* 0x000fca00078e33ff */
[----:B------:R-:W-:-:S04]  /*2d40*/  IMAD.MOV R12, RZ, RZ, -R0 ;  /* 0x000000ffff0c7224 */ /* 0x000fc800078e0a00 */
[----:B------:R-:W-:-:S07]  /*2d50*/  IMAD R12, R24, R12, UR14 ;  /* 0x0000000e180c7e24 */ /* 0x000fce000f8e020c */
.L_x_22:
[----:B------:R-:W1:Y:S01]  /*2d60*/  LDC R15, c[0x0][0x8a8] ;  /* 0x00022a00ff0f7b82 */ /* 0x000e620000000800 */
[----:B------:R-:W-:Y:S01]  /*2d70*/  ULDC UR14, c[0x0][0x904] ;  /* 0x00024100000e7ab9 */ /* 0x000fe20000000800 */
[----:B------:R-:W-:Y:S01]  /*2d80*/  UMOV UR13, 0xffffffff ;  /* 0xffffffff000d7882 */ /* 0x000fe20000000000 */
[----:B------:R-:W-:Y:S01]  /*2d90*/  PLOP3.LUT P1, PT, PT, PT, UP3, 0x80, 0x0 ;  /* 0x000000000000781c */ /* 0x000fe20003f2f038 */
[----:B------:R-:W-:-:S04]  /*2da0*/  USHF.L.U32 UR13, UR13, UR14, URZ ;  /* 0x0000000e0d0d7299 */ /* 0x000fc8000800063f */
[----:B------:R-:W2:Y:S02]  /*2db0*/  LDC R17, c[0x0][0x8b8] ;  /* 0x00022e00ff117b82 */ /* 0x000ea40000000800 */
[----:B------:R-:W-:Y:S01]  /*2dc0*/  LOP3.LUT R2, RZ, UR13, RZ, 0x33, !PT ;  /* 0x0000000dff027c12 */ /* 0x000fe2000f8e33ff */
[----:B------:R-:W-:Y:S02]  /*2dd0*/  UMOV UR13, 0x1 ;  /* 0x00000001000d7882 */ /* 0x000fe40000000000 */
[----:B------:R-:W-:Y:S01]  /*2de0*/  USHF.L.U32 UR13, UR13, UR14, URZ ;  /* 0x0000000e0d0d7299 */ /* 0x000fe2000800063f */
[----:B------:R-:W-:Y:S02]  /*2df0*/  LOP3.LUT R3, R2, UR16, RZ, 0xc0, !PT ;  /* 0x0000001002037c12 */ /* 0x000fe4000f8ec0ff */
[----:B------:R-:W-:Y:S02]  /*2e00*/  @P1 IMAD.U32 R18, RZ, RZ, UR6 ;  /* 0x00000006ff121e24 */ /* 0x000fe4000f8e00ff */
[----:B------:R-:W-:-:S02]  /*2e10*/  @!P1 IMAD.U32 R18, RZ, RZ, UR6 ;  /* 0x00000006ff129e24 */ /* 0x000fc4000f8e00ff */
[----:B------:R-:W-:Y:S02]  /*2e20*/  IMAD R0, R0, UR13, R3 ;  /* 0x0000000d00007c24 */ /* 0x000fe4000f8e0203 */
[----:B-1----:R-:W-:-:S04]  /*2e30*/  IMAD R12, R12, R15, UR15 ;  /* 0x0000000f0c0c7e24 */ /* 0x002fc8000f8e020f */
[----:B------:R-:W-:Y:S02]  /*2e40*/  @P1 IMAD.MOV.U32 R16, RZ, RZ, R12 ;  /* 0x000000ffff101224 */ /* 0x000fe400078e000c */
[----:B--2---:R-:W-:Y:S01]  /*2e50*/  IMAD R17, R0, R17, UR11 ;  /* 0x0000000b00117e24 */ /* 0x004fe2000f8e0211 */
[----:B------:R-:W-:-:S03]  /*2e60*/  UMOV UR11, 0x1 ;  /* 0x00000001000b7882 */ /* 0x000fc60000000000 */
[----:B------:R-:W-:Y:S02]  /*2e70*/  @!P1 IMAD.MOV.U32 R16, RZ, RZ, R17 ;  /* 0x000000ffff109224 */ /* 0x000fe400078e0011 */
[----:B------:R-:W-:-:S07]  /*2e80*/  @!P1 IMAD.MOV.U32 R17, RZ, RZ, R12 ;  /* 0x000000ffff119224 */ /* 0x000fce00078e000c */
.L_x_9:
[----:B------:R-:W-:-:S13]  /*2e90*/  ISETP.NE.AND P1, PT, RZ, UR11, PT ;  /* 0x0000000bff007c0c */ /* 0x000fda000bf25270 */
[----:B------:R-:W-:Y:S05]  /*2ea0*/  @!P1 EXIT ;  /* 0x000000000000994d */ /* 0x000fea0003800000 */
[----:B-1----:R-:W1:Y:S02]  /*2eb0*/  LDC.64 R24, c[0x0][0x290] ;  /* 0x0000a400ff187b82 */ /* 0x002e640000000a00 */
[----:B-1----:R-:W-:-:S05]  /*2ec0*/  IMAD.WIDE R24, R18, 0xc, R24 ;  /* 0x0000000c12187825 */ /* 0x002fca00078e0218 */
[----:B------:R1:W5:Y:S04]  /*2ed0*/  LDG.E R2, desc[UR56][R24.64] ;  /* 0x0000003818027981 */ /* 0x000368000c1e1900 */
[----:B------:R1:W5:Y:S04]  /*2ee0*/  LDG.E R0, desc[UR56][R24.64+0x4] ;  /* 0x0000043818007981 */ /* 0x000368000c1e1900 */
[----:B------:R1:W5:Y:S01]  /*2ef0*/  LDG.E R36, desc[UR56][R24.64+0x8] ;  /* 0x0000083818247981 */ /* 0x000362000c1e1900 */
[----:B------:R-:W-:Y:S01]  /*2f00*/  PLOP3.LUT P1, PT, PT, PT, UP1, 0x80, 0x0 ;  /* 0x000000000000781c */ /* 0x000fe20003f2f018 */
[----:B------:R-:W2:Y:S01]  /*2f10*/  S2UR UR41, SR_CgaCtaId ;  /* 0x00000000002979c3 */ /* 0x000ea20000008800 */
[----:B------:R-:W-:-:S11]  /*2f20*/  SHF.R.S32.HI R3, RZ, 0x1f, R18 ;  /* 0x0000001fff037819 */ /* 0x000fd60000011412 */
[----:B-1----:R-:W-:Y:S05]  /*2f30*/  @!P1 BRA `(.L_x_23) ;  /* 0x0000003c00b89947 */ /* 0x002fea0003800000 */
[----:B------:R-:W-:-:S06]  /*2f40*/  UISETP.GT.U32.AND UP0, UPT, UR18, 0x1, UPT ;  /* 0x000000011200788c */ /* 0x000fcc000bf04070 */
[----:B------:R-:W-:-:S13]  /*2f50*/  PLOP3.LUT P0, PT, PT, PT, UP0, 0x80, 0x0 ;  /* 0x000000000000781c */ /* 0x000fda0003f0f008 */
[----:B--2---:R-:W-:Y:S05]  /*2f60*/  @P0 EXIT ;  /* 0x000000000000094d */ /* 0x004fea0003800000 */
.L_x_24:
[----:B------:R-:W-:-:S08]  /*2f70*/  NOP ;  /* 0x0000000000007918 */ /* 0x000fd00000000000 */
[----:B------:R-:W1:Y:S02]  /*2f80*/  USETMAXREG.TRY_ALLOC.CTAPOOL UP0, 0xe8 ;  /* 0x000000e8000079c8 */ /* 0x000e640008000600 */
[----:B-1----:R-:W-:-:S13]  /*2f90*/  PLOP3.LUT P0, PT, PT, PT, UP0, 0x80, 0x0 ;  /* 0x000000000000781c */ /* 0x002fda0003f0f008 */
[----:B------:R-:W-:Y:S05]  /*2fa0*/  @!P0 BRA `(.L_x_24) ;  /* 0xfffffffc00f08947 */ /* 0x000fea000383ffff */
[----:B------:R-:W1:Y:S01]  /*2fb0*/  SHFL.IDX PT, R13, R13, RZ, 0x1f ;  /* 0x00001fff0d0d7589 */ /* 0x000e6200000e0000 */
[----:B------:R-:W2:Y:S01]  /*2fc0*/  S2UR UR4, SR_CTAID.Y ;  /* 0x00000000000479c3 */ /* 0x000ea20000002600 */
[----:B------:R-:W-:Y:S01]  /*2fd0*/  UMOV UR58, URZ ;  /* 0x0000003f003a7c82 */ /* 0x000fe20008000000 */
[----:B------:R-:W-:Y:S01]  /*2fe0*/  UMOV UR59, URZ ;  /* 0x0000003f003b7c82 */ /* 0x000fe20008000000 */
[----:B-1----:R-:W-:Y:S01]  /*2ff0*/  LOP3.LUT P0, RZ, R13, 0x3, RZ, 0xc0, !PT ;  /* 0x000000030dff7812 */ /* 0x002fe2000780c0ff */
[----:B--2---:R-:W-:-:S12]  /*3000*/  UIMAD UR4, UR4, UR39, UR40 ;  /* 0x00000027040472a4 */ /* 0x004fd8000f8e0228 */
[----:B------:R-:W-:Y:S05]  /*3010*/  @P0 BRA `(.L_x_25) ;  /* 0x0000000000a40947 */ /* 0x000fea0003800000 */
[----:B------:R-:W-:Y:S01]  /*3020*/  ELECT P0, URZ, PT ;  /* 0x00000000003f782f */ /* 0x000fe20003800000 */
[----:B------:R-:W-:-:S12]  /*3030*/  BSSY B0, `(.L_x_26) ;  /* 0x0000020000007945 */ /* 0x000fd80003800000 */
[----:B------:R-:W-:Y:S05]  /*3040*/  @!P0 BRA `(.L_x_27) ;  /* 0x0000000000788947 */ /* 0x000fea0003800000 */
[----:B------:R-:W1:Y:S01]  /*3050*/  S2UR UR6, SR_CgaCtaId ;  /* 0x00000000000679c3 */ /* 0x000e620000008800 */
[----:B------:R-:W-:Y:S01]  /*3060*/  UISETP.NE.AND UP0, UPT, UR12, 0x1, UPT ;  /* 0x000000010c00788c */ /* 0x000fe2000bf05270 */
[----:B------:R-:W-:-:S06]  /*3070*/  UMOV UR5, 0x400 ;  /* 0x0000040000057882 */ /* 0x000fcc0000000000 */
[----:B------:R-:W2:Y:S08]  /*3080*/  LDC.64 R4, c[0x0][0x700] ;  /* 0x0001c000ff047b82 */ /* 0x000eb00000000a00 */
[----:B----4-:R-:W2:Y:S08]  /*3090*/  LDC.64 R6, c[0x0][0x708] ;  /* 0x0001c200ff067b82 */ /* 0x010eb00000000a00 */
[----:B-----5:R-:W3:Y:S01]  /*30a0*/  LDC.64 R8, c[0x0][0x710] ;  /* 0x0001c400ff087b82 */ /* 0x020ee20000000a00 */
[----:B-1----:R-:W-:-:S04]  /*30b0*/  ULEA UR5, UR6, UR5, 0x18 ;  /* 0x0000000506057291 */ /* 0x002fc8000f8ec03f */
[----:B------:R-:W-:Y:S02]  /*30c0*/  UIADD3 UR6, UR5, 0x80, URZ ;  /* 0x0000008005067890 */ /* 0x000fe4000fffe03f */
[----:B------:R-:W-:Y:S01]  /*30d0*/  @!UP0 UIADD3 UR6, UR5, URZ, URZ ;  /* 0x0000003f05068290 */ /* 0x000fe2000fffe03f */
[----:B------:R-:W3:Y:S08]  /*30e0*/  LDC.64 R10, c[0x0][0x718] ;  /* 0x0001c600ff0a7b82 */ /* 0x000ef00000000a00 */
[----:B------:R-:W1:Y:S01]  /*30f0*/  LDC.64 R24, c[0x0][0x720] ;  /* 0x0001c800ff187b82 */ /* 0x000e620000000a00 */
[----:B--2---:R2:W-:Y:S07]  /*3100*/  STS.128 [UR6+0x38780], R4 ;  /* 0x03878004ff007988 */ /* 0x0045ee0008000c06 */
[----:B------:R-:W1:Y:S08]  /*3110*/  LDC.64 R26, c[0x0][0x728] ;  /* 0x0001ca00ff1a7b82 */ /* 0x000e700000000a00 */
[----:B------:R-:W4:Y:S01]  /*3120*/  LDC.64 R28, c[0x0][0x730] ;  /* 0x0001cc00ff1c7b82 */ /* 0x000f220000000a00 */
[----:B---3--:R2:W-:Y:S07]  /*3130*/  STS.128 [UR6+0x38790], R8 ;  /* 0x03879008ff007988 */ /* 0x0085ee0008000c06 */
[----:B------:R-:W4:Y:S08]  /*3140*/  LDC.64 R30, c[0x0][0x738] ;  /* 0x0001ce00ff1e7b82 */ /* 0x000f300000000a00 */
[----:B------:R-:W3:Y:S01]  /*3150*/  LDC.64 R32, c[0x0][0x740] ;  /* 0x0001d000ff207b82 */ /* 0x000ee20000000a00 */
[----:B-1----:R2:W-:Y:S07]  /*3160*/  STS.128 [UR6+0x387a0], R24 ;  /* 0x0387a018ff007988 */ /* 0x0025ee0008000c06 */
[----:B------:R-:W3:Y:S08]  /*3170*/  LDC.64 R34, c[0x0][0x748] ;  /* 0x0001d200ff227b82 */ /* 0x000ef00000000a00 */
[----:B------:R-:W1:Y:S01]  /*3180*/  LDC.64 R36, c[0x0][0x750] ;  /* 0x0001d400ff247b82 */ /* 0x000e620000000a00 */
[----:B----4-:R2:W-:Y:S07]  /*3190*/  STS.128 [UR6+0x387b0], R28 ;  /* 0x0387b01cff007988 */ /* 0x0105ee0008000c06 */
[----:B------:R-:W1:Y:S08]  /*31a0*/  LDC.64 R38, c[0x0][0x758] ;  /* 0x0001d600ff267b82 */ /* 0x000e700000000a00 */
[----:B------:R-:W4:Y:S01]  /*31b0*/  LDC.64 R40, c[0x0][0x760] ;  /* 0x0001d800ff287b82 */ /* 0x000f220000000a00 */
[----:B---3--:R2:W-:Y:S07]  /*31c0*/  STS.128 [UR6+0x387c0], R32 ;  /* 0x0387c020ff007988 */ /* 0x0085ee0008000c06 */
[----:B------:R-:W4:Y:S08]  /*31d0*/  LDC.64 R42, c[0x0][0x768] ;  /* 0x0001da00ff2a7b82 */ /* 0x000f300000000a00 */
[----:B------:R-:W3:Y:S01]  /*31e0*/  LDC.64 R44, c[0x0][0x770] ;  /* 0x0001dc00ff2c7b82 */ /* 0x000ee20000000a00 */
[----:B-1----:R2:W-:Y:S07]  /*31f0*/  STS.128 [UR6+0x387d0], R36 ;  /* 0x0387d024ff007988 */ /* 0x0025ee0008000c06 */
[----:B------:R-:W3:Y:S01]  /*3200*/  LDC.64 R46, c[0x0][0x778] ;  /* 0x0001de00ff2e7b82 */ /* 0x000ee20000000a00 */
[----:B----4-:R2:W-:Y:S04]  /*3210*/  STS.128 [UR6+0x387e0], R40 ;  /* 0x0387e028ff007988 */ /* 0x0105e80008000c06 */
[----:B---3--:R2:W-:Y:S02]  /*3220*/  STS.128 [UR6+0x387f0], R44 ;  /* 0x0387f02cff007988 */ /* 0x0085e40008000c06 */
.L_x_27:
[----:B------:R-:W-:Y:S05]  /*3230*/  BSYNC B0 ;  /* 0x0000000000007941 */ /* 0x000fea0003800000 */
.L_x_26:
[----:B------:R-:W-:Y:S01]  /*3240*/  UISETP.NE.AND UP0, UPT, UR12, 0x1, UPT ;  /* 0x000000010c00788c */ /* 0x000fe2000bf05270 */
[----:B------:R-:W-:Y:S01]  /*3250*/  NOP ;  /* 0x0000000000007918 */ /* 0x000fe20000000000 */
[----:B------:R-:W-:Y:S01]  /*3260*/  ULDC UR5, c[0x0][0x884] ;  /* 0x0002210000057ab9 */ /* 0x000fe20000000800 */
[----:B------:R-:W-:Y:S01]  /*3270*/  ULDC.64 UR58, c[0x0][0x800] ;  /* 0x00020000003a7ab9 */ /* 0x000fe20000000a00 */
[----:B------:R-:W-:-:S04]  /*3280*/  USEL UR5, UR5, URZ, UP0 ;  /* 0x0000003f05057287 */ /* 0x000fc80008000000 */
[----:B------:R-:W-:-:S04]  /*3290*/  UIADD3 UR5, UR4, UR5, URZ ;  /* 0x0000000504057290 */ /* 0x000fc8000fffe03f */
[----:B------:R-:W-:-:S12]  /*32a0*/  UIMAD.WIDE UR58, UR5, 0x80, UR58 ;  /* 0x00000080053a78a5 */ /* 0x000fd8000f8e023a */
.L_x_25:
[----:B------:R-:W-:-:S13]  /*32b0*/  ISETP.NE.AND P0, PT, RZ, UR54, PT ;  /* 0x00000036ff007c0c */ /* 0x000fda000bf05270 */
[----:B------:R-:W-:Y:S05]  /*32c0*/  @P0 BRA `(.L_x_28) ;  /* 0x00000004001c0947 */ /* 0x000fea0003800000 */
[----:B------:R-:W-:Y:S01]  /*32d0*/  ELECT P0, URZ, PT ;  /* 0x00000000003f782f */ /* 0x000fe20003800000 */
[----:B------:R-:W-:-:S12]  /*32e0*/  BSSY B0, `(.L_x_29) ;  /* 0x0000030000007945 */ /* 0x000fd80003800000 */
[----:B------:R-:W-:Y:S05]  /*32f0*/  @!P0 BRA `(.L_x_30) ;  /* 0x0000000000b88947 */ /* 0x000fea0003800000 */
[C---:B--2---:R-:W-:Y:S01]  /*3300*/  IMAD.SHL.U32 R4, R18.reuse, 0x8, RZ ;  /* 0x0000000812047824 */ /* 0x044fe200078e00ff */
[----:B------:R-:W-:Y:S01]  /*3310*/  ULDC.64 UR4, c[0x0][0x820] ;  /* 0x0002080000047ab9 */ /* 0x000fe20000000a00 */
[----:B------:R-:W-:-:S03]  /*3320*/  SHF.L.U64.HI R3, R18, 0x3, R3 ;  /* 0x0000000312037819 */ /* 0x000fc60000010203 */
[----:B----4-:R-:W-:-:S04]  /*3330*/  IADD3 R6, P0, R4, UR4, RZ ;  /* 0x0000000404067c10 */ /* 0x010fc8000ff1e0ff */
[----:B------:R-:W-:Y:S01]  /*3340*/  IADD3.X R7, R3, UR5, RZ, P0, !PT ;  /* 0x0000000503077c10 */ /* 0x000fe200087fe4ff */
[----:B------:R-:W-:-:S05]  /*3350*/  ULDC.64 UR4, c[0x0][0x818] ;  /* 0x0002060000047ab9 */ /* 0x000fca0000000a00 */
[----:B------:R-:W2:Y:S01]  /*3360*/  LDG.E.64 R6, desc[UR56][R6.64] ;  /* 0x0000003806067981 */ /* 0x000ea2000c1e1b00 */
[----:B------:R-:W-:-:S04]  /*3370*/  IADD3 R4, P0, R4, UR4, RZ ;  /* 0x0000000404047c10 */ /* 0x000fc8000ff1e0ff */
[----:B------:R-:W-:-:S06]  /*3380*/  IADD3.X R5, R3, UR5, RZ, P0, !PT ;  /* 0x0000000503057c10 */ /* 0x000fcc00087fe4ff */
[----:B------:R-:W3:Y:S01]  /*3390*/  LDG.E.64 R4, desc[UR56][R4.64] ;  /* 0x0000003804047981 */ /* 0x000ee2000c1e1b00 */
[----:B------:R-:W1:Y:S01]  /*33a0*/  S2UR UR5, SR_CgaCtaId ;  /* 0x00000000000579c3 */ /* 0x000e620000008800 */
[----:B------:R-:W-:Y:S01]  /*33b0*/  UISETP.NE.AND UP0, UPT, UR12, 0x1, UPT ;  /* 0x000000010c00788c */ /* 0x000fe2000bf05270 */
[----:B-----5:R-:W-:Y:S01]  /*33c0*/  VIADD R9, R0, 0xffffffff ;  /* 0xffffffff00097836 */ /* 0x020fe20000000000 */
[----:B------:R-:W-:Y:S01]  /*33d0*/  UMOV UR4, 0x400 ;  /* 0x0000040000047882 */ /* 0x000fe20000000000 */
[----:B------:R-:W-:Y:S01]  /*33e0*/  CS2R R10, SRZ ;  /* 0x00000000000a7805 */ /* 0x000fe2000001ff00 */
[----:B-1----:R-:W-:-:S04]  /*33f0*/  ULEA UR4, UR5, UR4, 0x18 ;  /* 0x0000000405047291 */ /* 0x002fc8000f8ec03f */
[----:B------:R-:W-:-:S03]  /*3400*/  UIADD3 UR5, UR4, 0x80, URZ ;  /* 0x0000008004057890 */ /* 0x000fc6000fffe03f */
[----:B------:R-:W-:-:S04]  /*3410*/  @!UP0 UIADD3 UR5, UR4, URZ, URZ ;  /* 0x0000003f04058290 */ /* 0x000fc8000fffe03f */
[----:B------:R-:W-:-:S05]  /*3420*/  UIADD3 UR4, UR5, 0x38780, URZ ;  /* 0x0003878005047890 */ /* 0x000fca000fffe03f */
[----:B------:R-:W1:Y:S01]  /*3430*/  LDS R3, [UR5+0x3879c] ;  /* 0x03879c05ff037984 */ /* 0x000e620008000800 */
[----:B------:R-:W-:-:S03]  /*3440*/  IMAD.U32 R20, RZ, RZ, UR4 ;  /* 0x00000004ff147e24 */ /* 0x000fc6000f8e00ff */
[----:B------:R-:W-:Y:S02]  /*3450*/  STS [UR5+0x387b0], RZ ;  /* 0x0387b0ffff007988 */ /* 0x000fe40008000805 */
[----:B------:R-:W-:-:S05]  /*3460*/  SHF.R.U64 R20, R20, 0x4, RZ ;  /* 0x0000000414147819 */ /* 0x000fca00000012ff */
[----:B------:R-:W-:Y:S04]  /*3470*/  STS [UR5+0x38790], R20 ;  /* 0x03879014ff007988 */ /* 0x000fe80008000805 */
[----:B------:R-:W-:Y:S01]  /*3480*/  STS [UR5+0x38794], R20 ;  /* 0x03879414ff007988 */ /* 0x000fe20008000805 */
[C---:B--2---:R-:W-:Y:S01]  /*3490*/  SHF.L.U64.HI R13, R6.reuse, 0x1, R7 ;  /* 0x00000001060d7819 */ /* 0x044fe20000010207 */
[----:B------:R-:W-:-:S03]  /*34a0*/  IMAD.SHL.U32 R6, R6, 0x2, RZ ;  /* 0x0000000206067824 */ /* 0x000fc600078e00ff */
[----:B------:R-:W-:Y:S02]  /*34b0*/  LOP3.LUT R13, R13, 0x1fffffff, RZ, 0xc0, !PT ;  /* 0x1fffffff0d0d7812 */ /* 0x000fe400078ec0ff */
[----:B------:R-:W-:Y:S02]  /*34c0*/  LOP3.LUT R0, R6, 0xfffffffe, RZ, 0xc0, !PT ;  /* 0xfffffffe06007812 */ /* 0x000fe400078ec0ff */
[--C-:B------:R-:W-:Y:S02]  /*34d0*/  SHF.R.U32.HI R8, RZ, 0x4, R13.reuse ;  /* 0x00000004ff087819 */ /* 0x100fe4000001160d */
[----:B------:R-:W-:Y:S01]  /*34e0*/  SHF.R.U64 R0, R0, 0x4, R13 ;  /* 0x0000000400007819 */ /* 0x000fe2000000120d */
[----:B---3--:R-:W-:Y:S01]  /*34f0*/  STS.64 [UR5+0x38780], R4 ;  /* 0x03878004ff007988 */ /* 0x008fe20008000a05 */
[----:B-1----:R-:W-:-:S03]  /*3500*/  LOP3.LUT R3, R3, 0xf, R8, 0xb8, !PT ;  /* 0x0000000f03037812 */ /* 0x002fc600078eb808 */
[----:B------:R-:W-:Y:S04]  /*3510*/  STS [UR5+0x3878c], R0 ;  /* 0x03878c00ff007988 */ /* 0x000fe80008000805 */
[----:B------:R-:W-:Y:S04]  /*3520*/  STS [UR5+0x3879c], R3 ;  /* 0x03879c03ff007988 */ /* 0x000fe80008000805 */
[----:B------:R-:W1:Y:S02]  /*3530*/  LDS R7, [UR5+0x3879c] ;  /* 0x03879c05ff077984 */ /* 0x000e640008000800 */
[----:B-1----:R-:W-:-:S05]  /*3540*/  LOP3.LUT R7, R7, 0xf0, RZ, 0xb8, !PT ;  /* 0x000000f007077812 */ /* 0x002fca00078eb8ff */
[----:B------:R-:W-:Y:S04]  /*3550*/  STS [UR5+0x3879c], R7 ;  /* 0x03879c07ff007988 */ /* 0x000fe80008000805 */
[----:B------:R-:W1:Y:S02]  /*3560*/  LDS R8, [UR5+0x3879c] ;  /* 0x03879c05ff087984 */ /* 0x000e640008000800 */
[----:B-1----:R-:W-:Y:S01]  /*3570*/  LOP3.LUT R21, R8, 0xf00, RZ, 0xb8, !PT ;  /* 0x00000f0008157812 */ /* 0x002fe200078eb8ff */
[----:B------:R-:W-:-:S04]  /*3580*/  VIADD R8, R2, 0xffffffff ;  /* 0xffffffff02087836 */ /* 0x000fc80000000000 */
[----:B------:R-:W-:Y:S04]  /*3590*/  STS.64 [UR5+0x38798], R20 ;  /* 0x03879814ff007988 */ /* 0x000fe80008000a05 */
[----:B------:R-:W1:Y:S04]  /*35a0*/  LDS R12, [UR5+0x3879c] ;  /* 0x03879c05ff0c7984 */ /* 0x000e680008000800 */
[----:B------:R3:W-:Y:S01]  /*35b0*/  STS.128 [UR5+0x387a0], R8 ;  /* 0x0387a008ff007988 */ /* 0x0007e20008000c05 */
[----:B-1----:R-:W-:-:S05]  /*35c0*/  LOP3.LUT R12, R12, 0xf000, RZ, 0xb8, !PT ;  /* 0x0000f0000c0c7812 */ /* 0x002fca00078eb8ff */
[----:B------:R3:W-:Y:S02]  /*35d0*/  STS [UR5+0x3879c], R12 ;  /* 0x03879c0cff007988 */ /* 0x0007e40008000805 */
.L_x_30:
[----:B------:R-:W-:Y:S05]  /*35e0*/  BSYNC B0 ;  /* 0x0000000000007941 */ /* 0x000fea0003800000 */
.L_x_29:
[----:B------:R-:W-:Y:S01]  /*35f0*/  ELECT P0, URZ, PT ;  /* 0x00000000003f782f */ /* 0x000fe20003800000 */
[----:B------:R-:W-:Y:S01]  /*3600*/  NOP ;  /* 0x0000000000007918 */ /* 0x000fe20000000000 */
[----:B------:R-:W-:Y:S11]  /*3610*/  BSSY B0, `(.L_x_31) ;  /* 0x0000004000007945 */ /* 0x000ff60003800000 */
[----:B------:R-:W-:Y:S05]  /*3620*/  @!P0 BRA `(.L_x_32) ;  /* 0x0000000000088947 */ /* 0x000fea0003800000 */
[----:B------:R0:W-:Y:S01]  /*3630*/  UTMACMDFLUSH ;  /* 0x00000000000079b7 */ /* 0x0001e20000000000 */
[----:B------:R-:W-:-:S04]  /*3640*/  DEPBAR.LE SB0, 0x0 ;  /* 0x000080000000791a */ /* 0x000fc80000000000 */
.L_x_32:
[----:B------:R-:W-:Y:S05]  /*3650*/  BSYNC B0 ;  /* 0x0000000000007941 */ /* 0x000fea0003800000 */
.L_x_31:
[----:B------:R-:W1:Y:S01]  /*3660*/  S2UR UR5, SR_CgaCtaId ;  /* 0x00000000000579c3 */ /* 0x000e620000008800 */
[----:B-----5:R-:W2:Y:S01]  /*3670*/  S2R R0, SR_LANEID ;  /* 0x0000000000007919 */ /* 0x020ea20000000000 */
[----:B------:R-:W-:Y:S01]  /*3680*/  UISETP.NE.AND UP0, UPT, UR12, 0x1, UPT ;  /* 0x000000010c00788c */ /* 0x000fe2000bf05270 */
[----:B------:R-:W-:Y:S02]  /*3690*/  UMOV UR4, 0x400 ;  /* 0x0000040000047882 */ /* 0x000fe40000000000 */
[----:B-1----:R-:W-:-:S04]  /*36a0*/  ULEA UR4, UR5, UR4, 0x18 ;  /* 0x0000000405047291 */ /* 0x002fc8000f8ec03f */
[----:B------:R-:W-:-:S04]  /*36b0*/  UIADD3 UR5, UR4, 0x80, URZ ;  /* 0x0000008004057890 */ /* 0x000fc8000fffe03f */
[----:B------:R-:W-:Y:S01]  /*36c0*/  @!UP0 UIADD3 UR5, UR4, URZ, URZ ;  /* 0x0000003f04058290 */ /* 0x000fe2000fffe03f */
[----:B--2---:R-:W-:-:S05]  /*36d0*/  IMAD.SHL.U32 R0, R0, 0x4, RZ ;  /* 0x0000000400007824 */ /* 0x004fca00078e00ff */
[----:B------:R-:W-:Y:S01]  /*36e0*/  IMAD.U32 R3, RZ, RZ, UR5 ;  /* 0x00000005ff037e24 */ /* 0x000fe2000f8e00ff */
[----:B------:R-:W-:-:S04]  /*36f0*/  IADD3 R2, P0, R0, UR58, RZ ;  /* 0x0000003a00027c10 */ /* 0x000fc8000ff1e0ff */
[----:B------:R-:W-:Y:S01]  /*3700*/  IADD3 R4, R0, 0x38780, R3 ;  /* 0x0003878000047810 */ /* 0x000fe20007ffe003 */
[----:B------:R-:W-:-:S04]  /*3710*/  IMAD.X R3, RZ, RZ, UR59, P0 ;  /* 0x0000003bff037e24 */ /* 0x000fc800080e06ff */
[----:B------:R-:W1:Y:S04]  /*3720*/  LDS R5, [R4] ;  /* 0x0000000004057984 */ /* 0x000e680000000800 */
[----:B-1----:R1:W5:Y:S02]  /*3730*/  ATOMG.E.EXCH.STRONG.GPU PT, RZ, [R2], R5 ;  /* 0x0000000502ff73a8 */ /* 0x00236400041ee100 */
.L_x_28:
[----:B------:R-:W-:Y:S01]  /*3740*/  LEA.HI R14, R14, R19, RZ, 0x8 ;  /* 0x000000130e0e7211 */ /* 0x000fe200078f40ff */
[----:B------:R-:W3:Y:S01]  /*3750*/  S2UR UR42, SR_CgaCtaId ;  /* 0x00000000002a79c3 */ /* 0x000ee20000008800 */
[----:B------:R-:W-:Y:S01]  /*3760*/  UISETP.NE.AND UP0, UPT, UR12, 0x1, UPT ;  /* 0x000000010c00788c */ /* 0x000fe2000bf05270 */
[----:B------:R-:W-:Y:S01]  /*3770*/  IMAD.MOV.U32 R92, RZ, RZ, 0x1 ;  /* 0x00000001ff5c7424 */ /* 0x000fe200078e00ff */
[----:B------:R-:W-:Y:S01]  /*3780*/  LOP3.LUT R14, R14, 0xffffff00, RZ, 0xc0, !PT ;  /* 0xffffff000e0e7812 */ /* 0x000fe200078ec0ff */
[----:B------:R-:W-:Y:S01]  /*3790*/  UMOV UR43, 0x400 ;  /* 0x00000400002b7882 */ /* 0x000fe20000000000 */
[----:B------:R-:W-:Y:S01]  /*37a0*/  IMAD.MOV.U32 R93, RZ, RZ, RZ ;  /* 0x000000ffff5d7224 */ /* 0x000fe200078e00ff */
[----:B------:R-:W-:Y:S02]  /*37b0*/  ULOP3.LUT UR50, UR52, 0x1, URZ, 0xfc, !UPT ;  /* 0x0000000134327892 */ /* 0x000fe4000f8efc3f */
[----:B------:R-:W-:Y:S01]  /*37c0*/  IMAD.IADD R14, R19, 0x1, -R14 ;  /* 0x00000001130e7824 */ /* 0x000fe200078e0a0e */
[----:B------:R-:W-:-:S02]  /*37d0*/  ULOP3.LUT UR47, UR53, 0x1, URZ, 0xfc, !UPT ;  /* 0x00000001352f7892 */ /* 0x000fc4000f8efc3f */
[----:B------:R-:W-:Y:S01]  /*37e0*/  ULOP3.LUT UR48, UR51, 0x1, URZ, 0xfc, !UPT ;  /* 0x0000000133307892 */ /* 0x000fe2000f8efc3f */
[C---:B--2---:R-:W-:Y:S01]  /*37f0*/  IMAD.SHL.U32 R4, R14.reuse, 0x40, RZ ;  /* 0x000000400e047824 */ /* 0x044fe200078e00ff */
[----:B-1----:R-:W-:Y:S01]  /*3800*/  SHF.R.S32.HI R3, RZ, 0x1f, R14 ;  /* 0x0000001fff037819 */ /* 0x002fe2000001140e */
[C---:B------:R-:W-:Y:S01]  /*3810*/  VIADD R90, R14.reuse, 0x1f ;  /* 0x0000001f0e5a7836 */ /* 0x040fe20000000000 */
[-C--:B-----5:R-:W-:Y:S01]  /*3820*/  LEA.HI R0, R14, R14.reuse, RZ, 0x1 ;  /* 0x0000000e0e007211 */ /* 0x0a0fe200078f08ff */
[----:B------:R-:W-:Y:S01]  /*3830*/  UMOV UR36, URZ ;  /* 0x0000003f00247c82 */ /* 0x000fe20008000000 */
[CC--:B------:R-:W-:Y:S01]  /*3840*/  LEA.HI R2, R3.reuse, R14.reuse, RZ, 0x5 ;  /* 0x0000000e03027211 */ /* 0x0c0fe200078f28ff */
[----:B------:R-:W-:Y:S01]  /*3850*/  UMOV UR55, URZ ;  /* 0x0000003f00377c82 */ /* 0x000fe20008000000 */
[----:B------:R-:W-:Y:S01]  /*3860*/  SHF.R.S32.HI R0, RZ, 0x1, R0 ;  /* 0x00000001ff007819 */ /* 0x000fe20000011400 */
[----:B------:R-:W-:Y:S01]  /*3870*/  UMOV UR60, URZ ;  /* 0x0000003f003c7c82 */ /* 0x000fe20008000000 */
[----:B------:R-:W-:Y:S01]  /*3880*/  SHF.R.S32.HI R2, RZ, 0x5, R2 ;  /* 0x00000005ff027819 */ /* 0x000fe20000011402 */
[----:B------:R-:W-:Y:S01]  /*3890*/  UMOV UR37, URZ ;  /* 0x0000003f00257c82 */ /* 0x000fe20008000000 */
[CC--:B----4-:R-:W-:Y:S01]  /*38a0*/  LEA.HI R6, R3.reuse, R14.reuse, RZ, 0x4 ;  /* 0x0000000e03067211 */ /* 0x0d0fe200078f20ff */
[----:B---3--:R-:W-:Y:S01]  /*38b0*/  ULEA UR43, UR42, UR43, 0x18 ;  /* 0x0000002b2a2b7291 */ /* 0x008fe2000f8ec03f */
[----:B------:R-:W-:Y:S01]  /*38c0*/  LOP3.LUT R4, R4, 0x40, RZ, 0xc0, !PT ;  /* 0x0000004004047812 */ /* 0x000fe200078ec0ff */
[----:B------:R-:W-:Y:S01]  /*38d0*/  IMAD.SHL.U32 R5, R2, 0x10, RZ ;  /* 0x0000001002057824 */ /* 0x000fe200078e00ff */
[----:B------:R-:W-:Y:S01]  /*38e0*/  SHF.R.S32.HI R9, RZ, 0x4, R6 ;  /* 0x00000004ff097819 */ /* 0x000fe20000011406 */
[----:B------:R-:W-:Y:S01]  /*38f0*/  IMAD.SHL.U32 R2, R0, 0x80, RZ ;  /* 0x0000008000027824 */ /* 0x000fe200078e00ff */
[----:B------:R-:W-:Y:S01]  /*3900*/  LEA.HI R0, R3, R14, RZ, 0x3 ;  /* 0x0000000e03007211 */ /* 0x000fe200078f18ff */
[----:B------:R-:W-:Y:S01]  /*3910*/  UIADD3 UR49, UR43, 0x80, URZ ;  /* 0x000000802b317890 */ /* 0x000fe2000fffe03f */
[----:B------:R-:W-:Y:S01]  /*3920*/  LOP3.LUT R7, R4, 0x30, R5, 0xf8, !PT ;  /* 0x0000003004077812 */ /* 0x000fe200078ef805 */
[----:B------:R-:W-:Y:S01]  /*3930*/  @!UP0 UIADD3 UR49, UR43, URZ, URZ ;  /* 0x0000003f2b318290 */ /* 0x000fe2000fffe03f */
[----:B------:R-:W-:Y:S01]  /*3940*/  LEA.HI R6, R6, R9, RZ, 0x1 ;  /* 0x0000000906067211 */ /* 0x000fe200078f08ff */
[----:B------:R-:W-:Y:S01]  /*3950*/  UMOV UR38, URZ ;  /* 0x0000003f00267c82 */ /* 0x000fe20008000000 */
[----:B------:R-:W-:Y:S01]  /*3960*/  LOP3.LUT R5, R2, 0x180, RZ, 0xc0, !PT ;  /* 0x0000018002057812 */ /* 0x000fe200078ec0ff */
[----:B------:R-:W-:Y:S01]  /*3970*/  UIADD3 UR49, UR49, 0x38780, URZ ;  /* 0x0003878031317890 */ /* 0x000fe2000fffe03f */
[----:B------:R-:W-:-:S02]  /*3980*/  LOP3.LUT R6, R6, 0x7ffffe, RZ, 0xc0, !PT ;  /* 0x007ffffe06067812 */ /* 0x000fc400078ec0ff */
[----:B------:R-:W-:Y:S02]  /*3990*/  LOP3.LUT R4, R5, R4, RZ, 0xfc, !PT ;  /* 0x0000000405047212 */ /* 0x000fe400078efcff */
[----:B------:R-:W-:Y:S01]  /*39a0*/  LEA.HI R88, R3, R14, RZ, 0x7 ;  /* 0x0000000e03587211 */ /* 0x000fe200078f38ff */
[----:B------:R-:W-:Y:S01]  /*39b0*/  IMAD.IADD R9, R9, 0x1, -R6 ;  /* 0x0000000109097824 */ /* 0x000fe200078e0a06 */
[----:B------:R-:W-:Y:S02]  /*39c0*/  LOP3.LUT R0, R7, 0x8, R0, 0xf8, !PT ;  /* 0x0000000807007812 */ /* 0x000fe400078ef800 */
[----:B------:R-:W-:Y:S02]  /*39d0*/  SHF.R.U32.HI R4, RZ, 0x3, R4 ;  /* 0x00000003ff047819 */ /* 0x000fe40000011604 */
[----:B------:R-:W-:Y:S02]  /*39e0*/  SHF.R.S32.HI R88, RZ, 0x7, R88 ;  /* 0x00000007ff587819 */ /* 0x000fe40000011458 */
[----:B------:R-:W-:-:S03]  /*39f0*/  LOP3.LUT R0, R4, R0, R5, 0x1e, !PT ;  /* 0x0000000004007212 */ /* 0x000fc600078e1e05 */
[----:B------:R-:W-:-:S04]  /*3a00*/  IMAD R9, R88, 0x4, R9 ;  /* 0x0000000458097824 */ /* 0x000fc800078e0209 */
[----:B------:R-:W-:Y:S02]  /*3a10*/  IMAD.U32 R89, R9, 0x200, R0 ;  /* 0x0000020009597824 */ /* 0x000fe400078e0000 */
[----:B------:R-:W-:-:S07]  /*3a20*/  IMAD.MOV.U32 R0, RZ, RZ, 0x1 ;  /* 0x00000001ff007424 */ /* 0x000fce00078e00ff */
.L_x_97:
[----:B-1-3--:R-:W1:Y:S02]  /*3a30*/  LDC.64 R2, c[0x0][0x290] ;  /* 0x0000a400ff027b82 */ /* 0x00ae640000000a00 */
[----:B-1----:R-:W-:-:S05]  /*3a40*/  IMAD.WIDE R2, R18, 0xc, R2 ;  /* 0x0000000c12027825 */ /* 0x002fca00078e0202 */
[----:B------:R-:W2:Y:S01]  /*3a50*/  LDG.E R6, desc[UR56][R2.64+0x8] ;  /* 0x0000083802067981 */ /* 0x000ea2000c1e1900 */
[----:B------:R-:W-:Y:S01]  /*3a60*/  UMOV UR8, URZ ;  /* 0x0000003f00087c82 */ /* 0x000fe20008000000 */
[----:B------:R-:W-:Y:S01]  /*3a70*/  UMOV UR10, UR60 ;  /* 0x0000003c000a7c82 */ /* 0x000fe20008000000 */
[--C-:B------:R-:W-:Y:S01]  /*3a80*/  IMAD.MOV.U32 R91, RZ, RZ, R18.reuse ;  /* 0x000000ffff5b7224 */ /* 0x100fe200078e0012 */
[----:B-----5:R-:W1:Y:S01]  /*3a90*/  SHFL.IDX PT, R4, R88, RZ, 0x1f ;  /* 0x00001fff58047589 */ /* 0x020e6200000e0000 */
[----:B------:R-:W-:Y:S02]  /*3aa0*/  SHF.R.S32.HI R19, RZ, 0x1f, R18 ;  /* 0x0000001fff137819 */ /* 0x000fe40000011412 */
[----:B------:R-:W-:Y:S02]  /*3ab0*/  CS2R R86, SRZ ;  /* 0x0000000000567805 */ /* 0x000fe4000001ff00 */
[----:B------:R-:W-:Y:S02]  /*3ac0*/  CS2R R24, SRZ ;  /* 0x0000000000187805 */ /* 0x000fe4000001ff00 */
[----:B------:R-:W-:-:S02]  /*3ad0*/  CS2R R26, SRZ ;  /* 0x00000000001a7805 */ /* 0x000fc4000001ff00 */
[----:B------:R-:W-:Y:S02]  /*3ae0*/  CS2R R28, SRZ ;  /* 0x00000000001c7805 */ /* 0x000fe4000001ff00 */
[----:B------:R-:W-:Y:S02]  /*3af0*/  CS2R R30, SRZ ;  /* 0x00000000001e7805 */ /* 0x000fe4000001ff00 */
[----:B------:R-:W-:Y:S02]  /*3b00*/  CS2R R32, SRZ ;  /* 0x0000000000207805 */ /* 0x000fe4000001ff00 */
        /* <DEDUP_REMOVED lines=16> */
[----:B-1----:R-:W-:Y:S01]  /*3c10*/  R2UR UR4, R4 ;  /* 0x00000000040472ca */ /* 0x002fe200000e0000 */
[----:B------:R-:W-:Y:S01]  /*3c20*/  IMAD.U32 R4, RZ, RZ, UR37 ;  /* 0x00000025ff047e24 */ /* 0x000fe2000f8e00ff */
        /* <DEDUP_REMOVED lines=9> */
[----:B------:R-:W-:Y:S01]  /*3cc0*/  CS2R R84, SRZ ;  /* 0x0000000000547805 */ /* 0x000fe2000001ff00 */
[----:B------:R-:W-:-:S04]  /*3cd0*/  ULEA.HI UR5, UR4, UR4, URZ, 0x1 ;  /* 0x0000000404057291 */ /* 0x000fc8000f8f083f */
[----:B------:R-:W-:-:S04]  /*3ce0*/  ULOP3.LUT UR5, UR5, 0x1e, URZ, 0xc0, !UPT ;  /* 0x0000001e05057892 */ /* 0x000fc8000f8ec03f */
[----:B------:R-:W-:-:S04]  /*3cf0*/  UIADD3 UR5, UR4, -UR5, URZ ;  /* 0x8000000504057290 */ /* 0x000fc8000fffe03f */
[----:B------:R-:W-:-:S04]  /*3d00*/  ULEA UR5, UR5, UR43, 0xd ;  /* 0x0000002b05057291 */ /* 0x000fc8000f8e683f */
[----:B------:R-:W-:-:S04]  /*3d10*/  USHF.R.U32.HI UR5, URZ, 0x4, UR5 ;  /* 0x000000043f057899 */ /* 0x000fc80008011605 */
[----:B------:R-:W-:-:S04]  /*3d20*/  ULOP3.LUT UR5, UR5, 0x3fff, URZ, 0xc0, !UPT ;  /* 0x00003fff05057892 */ /* 0x000fc8000f8ec03f */
[----:B------:R-:W-:Y:S01]  /*3d30*/  ULOP3.LUT UR9, UR5, 0x10000, URZ, 0xfc, !UPT ;  /* 0x0001000005097892 */ /* 0x000fe2000f8efc3f */
[----:B--2---:R-:W-:-:S13]  /*3d40*/  ISETP.GE.AND P0, PT, R6, 0x1, PT ;  /* 0x000000010600780c */ /* 0x004fda0003f06270 */
[----:B------:R-:W-:Y:S05]  /*3d50*/  @!P0 BRA `(.L_x_33) ;  /* 0x0000000000d88947 */ /* 0x000fea0003800000 */
[----:B------:R-:W-:-:S06]  /*3d60*/  UISETP.NE.AND UP0, UPT, UR50, 0x3, UPT ;  /* 0x000000033200788c */ /* 0x000fcc000bf05270 */
[----:B------:R-:W-:-:S13]  /*3d70*/  PLOP3.LUT P1, PT, PT, PT, UP0, 0x80, 0x0 ;  /* 0x000000000000781c */ /* 0x000fda0003f2f008 */
[----:B------:R-:W-:Y:S05]  /*3d80*/  @!P1 BRA `(.L_x_34) ;  /* 0x0000000000049947 */ /* 0x000fea0003800000 */
[----:B------:R-:W-:Y:S01]  /*3d90*/  BPT.TRAP 0x1 ;  /* 0x000000040000795c */ /* 0x000fe20000300000 */
.L_x_34:
[----:B------:R-:W-:Y:S01]  /*3da0*/  ULEA UR4, UR60, UR43, 0x3 ;  /* 0x0000002b3c047291 */ /* 0x000fe2000f8e183f */
[----:B------:R-:W-:-:S05]  /*3db0*/  IMAD.U32 R2, RZ, RZ, UR37 ;  /* 0x00000025ff027e24 */ /* 0x000fca000f8e00ff */
[----:B------:R-:W-:-:S04]  /*3dc0*/  SHF.L.U32 R2, R2, 0x1f, RZ ;  /* 0x0000001f02027819 */ /* 0x000fc800000006ff */
[----:B------:R1:W2:Y:S01]  /*3dd0*/  SYNCS.PHASECHK.TRANS64.TRYWAIT P0, [UR4+0x38480], R2 ;  /* 0x03848002ff0075a7 */ /* 0x0002a20008000144 */
[----:B------:R-:W-:Y:S05]  /*3de0*/  @!P1 BRA `(.L_x_35) ;  /* 0x0000000000049947 */ /* 0x000fea0003800000 */
[----:B------:R-:W-:Y:S01]  /*3df0*/  BPT.TRAP 0x1 ;  /* 0x000000040000795c */ /* 0x000fe20000300000 */
.L_x_35:
[----:B--2---:R-:W-:Y:S05]  /*3e00*/  @P0 BRA `(.L_x_36) ;  /* 0x0000000000080947 */ /* 0x004fea0003800000 */
[----:B------:R-:W2:Y:S02]  /*3e10*/  SYNCS.PHASECHK.TRANS64.TRYWAIT P0, [UR4+0x38480], R2 ;  /* 0x03848002ff0075a7 */ /* 0x000ea40008000144 */
[----:B--2---:R-:W-:Y:S05]  /*3e20*/  @!P0 BRA `(.L_x_37) ;  /* 0x0000008800588947 */ /* 0x004fea0003800000 */
.L_x_36:
[----:B------:R-:W-:Y:S01]  /*3e30*/  UIADD3 UR4, UR43, 0x18000, URZ ;  /* 0x000180002b047890 */ /* 0x000fe2000fffe03f */
[----:B------:R-:W-:Y:S01]  /*3e40*/  WARPGROUP.ARRIVE ;  /* 0x00000000000079c5 */ /* 0x000fe20000000000 */
[----:B------:R-:W-:Y:S02]  /*3e50*/  ULEA UR8, UR60, UR9, 0xa ;  /* 0x000000093c087291 */ /* 0x000fe4000f8e503f */
[----:B------:R-:W-:Y:S01]  /*3e60*/  USHF.R.U32.HI UR4, URZ, 0x4, UR4 ;  /* 0x000000043f047899 */ /* 0x000fe20008011604 */
[----:B------:R-:W-:Y:S01]  /*3e70*/  UMOV UR5, 0x40000040 ;  /* 0x4000004000057882 */ /* 0x000fe20000000000 */
[----:B------:R-:W-:Y:S02]  /*3e80*/  UMOV UR7, 0x40000040 ;  /* 0x4000004000077882 */ /* 0x000fe40000000000 */
[----:B------:R-:W-:-:S04]  /*3e90*/  ULOP3.LUT UR4, UR4, 0x3fff, URZ, 0xc0, !UPT ;  /* 0x00003fff04047892 */ /* 0x000fc8000f8ec03f */
[----:B------:R-:W-:-:S04]  /*3ea0*/  ULOP3.LUT UR4, UR4, 0x10000, URZ, 0xfc, !UPT ;  /* 0x0001000004047892 */ /* 0x000fc8000f8efc3f */
[----:B------:R-:W-:-:S03]  /*3eb0*/  ULEA UR10, UR60, UR4, 0xa ;  /* 0x000000043c0a7291 */ /* 0x000fc6000f8e503f */
[----:B------:R-:W-:-:S04]  /*3ec0*/  UMOV UR4, UR8 ;  /* 0x0000000800047c82 */ /* 0x000fc80008000000 */
[----:B------:R-:W-:Y:S02]  /*3ed0*/  UMOV UR6, UR10 ;  /* 0x0000000a00067c82 */ /* 0x000fe40008000000 */
[----:B------:R-:W-:Y:S01]  /*3ee0*/  HGMMA.64x128x16.F32 R24, gdesc[UR4], RZ, !UPT, gsb0 ;  /* 0x01e00000041879f0 */ /* 0x000fe2000c0008ff */
[----:B------:R-:W-:Y:S02]  /*3ef0*/  UIADD3 UR4, UR8, 0x2, URZ ;  /* 0x0000000208047890 */ /* 0x000fe4000fffe03f */
[----:B------:R-:W-:Y:S01]  /*3f00*/  UIADD3 UR6, UR10, 0x2, URZ ;  /* 0x000000020a067890 */ /* 0x000fe2000fffe03f */
[----:B------:R-:W-:Y:S01]  /*3f10*/  UMOV UR5, 0x40000040 ;  /* 0x4000004000057882 */ /* 0x000fe20000000000 */
[----:B------:R-:W-:Y:S01]  /*3f20*/  UMOV UR7, 0x40000040 ;  /* 0x4000004000077882 */ /* 0x000fe20000000000 */
[----:B------:R-:W-:Y:S02]  /*3f30*/  WARPGROUP.DEPBAR.LE gsb0, 0x0 ;  /* 0x00008000000079c5 */ /* 0x000fe40000010000 */
[----:B------:R-:W-:-:S06]  /*3f40*/  WARPGROUP.ARRIVE ;  /* 0x00000000000079c5 */ /* 0x000fcc0000000000 */
[----:B------:R-:W-:Y:S01]  /*3f50*/  HGMMA.64x128x16.F32 R24, gdesc[UR4], R24, gsb0 ;  /* 0x01e00000041879f0 */ /* 0x000fe20008000818 */
        /* <DEDUP_REMOVED lines=11> */
[----:B------:R-:W-:Y:S01]  /*4010*/  UIADD3 UR10, UR60, 0x1, URZ ;  /* 0x000000013c0a7890 */ /* 0x000fe2000fffe03f */
[----:B------:R-:W-:-:S03]  /*4020*/  UMOV UR8, 0x1 ;  /* 0x0000000100087882 */ /* 0x000fc60000000000 */
[----:B------:R-:W-:-:S04]  /*4030*/  UISETP.NE.AND UP0, UPT, UR10, 0x6, UPT ;  /* 0x000000060a00788c */ /* 0x000fc8000bf05270 */
[----:B------:R-:W-:Y:S01]  /*4040*/  USEL UR10, UR10, URZ, UP0 ;  /* 0x0000003f0a0a7287 */ /* 0x000fe20008000000 */
[----:B------:R-:W-:Y:S02]  /*4050*/  WARPGROUP.DEPBAR.LE gsb0, 0x0 ;  /* 0x00008000000079c5 */ /* 0x000fe40000010000 */
[----:B------:R-:W-:-:S06]  /*4060*/  WARPGROUP.ARRIVE ;  /* 0x00000000000079c5 */ /* 0x000fcc0000000000 */
[----:B------:R-:W-:Y:S01]  /*4070*/  HGMMA.64x128x16.F32 R24, gdesc[UR4], R24, gsb0 ;  /* 0x01e00000041879f0 */ /* 0x000fe20008000818 */
[----:B------:R-:W-:-:S04]  /*4080*/  USEL UR4, URZ, 0x1, UP0 ;  /* 0x000000013f047887 */ /* 0x000fc80008000000 */
[----:B------:R-:W-:-:S06]  /*4090*/  ULOP3.LUT UR4, UR37, UR4, URZ, 0x3c, !UPT ;  /* 0x0000000425047292 */ /* 0x000fcc000f8e3c3f */
[----:B------:R-:W-:Y:S01]  /*40a0*/  IMAD.U32 R4, RZ, RZ, UR4 ;  /* 0x00000004ff047e24 */ /* 0x000fe2000f8e00ff */
[----:B------:R-:W-:-:S06]  /*40b0*/  WARPGROUP.DEPBAR.LE gsb0, 0x0 ;  /* 0x00008000000079c5 */ /* 0x000fcc0000010000 */
.L_x_33:
[----:B-12---:R-:W-:-:S05]  /*40c0*/  VIADD R2, R6, 0x3f ;  /* 0x0000003f06027836 */ /* 0x006fca0000000000 */
[----:B------:R-:W-:-:S04]  /*40d0*/  SHF.R.S32.HI R3, RZ, 0x1f, R2 ;  /* 0x0000001fff037819 */ /* 0x000fc80000011402 */
[----:B------:R-:W-:-:S04]  /*40e0*/  LEA.HI R3, R3, R2, RZ, 0x6 ;  /* 0x0000000203037211 */ /* 0x000fc800078f30ff */
[----:B------:R-:W-:-:S04]  /*40f0*/  SHF.R.S32.HI R3, RZ, 0x6, R3 ;  /* 0x00000006ff037819 */ /* 0x000fc80000011403 */
[----:B------:R-:W-:-:S05]  /*4100*/  VIMNMX R2, R3, 0x1, PT ;  /* 0x0000000103027848 */ /* 0x000fca0003fe0100 */
[----:B------:R-:W-:-:S05]  /*4110*/  IMAD.IADD R7, R3, 0x1, -R2 ;  /* 0x0000000103077824 */ /* 0x000fca00078e0a02 */
[----:B------:R-:W-:-:S13]  /*4120*/  ISETP.GE.AND P0, PT, R7, 0x1, PT ;  /* 0x000000010700780c */ /* 0x000fda0003f06270 */
[----:B------:R-:W-:Y:S05]  /*4130*/  @!P0 BRA `(.L_x_38) ;  /* 0x00000004001c8947 */ /* 0x000fea0003800000 */
[----:B------:R-:W-:Y:S02]  /*4140*/  IMAD.MOV.U32 R2, RZ, RZ, R7 ;  /* 0x000000ffff027224 */ /* 0x000fe400078e0007 */
[----:B------:R-:W-:-:S07]  /*4150*/  IMAD.U32 R3, RZ, RZ, UR60 ;  /* 0x0000003cff037e24 */ /* 0x000fce000f8e00ff */
.L_x_45:
[----:B------:R-:W-:-:S06]  /*4160*/  UISETP.NE.AND UP0, UPT, UR50, 0x3, UPT ;  /* 0x000000033200788c */ /* 0x000fcc000bf05270 */
[----:B------:R-:W-:-:S13]  /*4170*/  PLOP3.LUT P1, PT, PT, PT, UP0, 0x80, 0x0 ;  /* 0x000000000000781c */ /* 0x000fda0003f2f008 */
[----:B------:R-:W-:Y:S05]  /*4180*/  @!P1 BRA `(.L_x_39) ;  /* 0x0000000000049947 */ /* 0x000fea0003800000 */
[----:B------:R-:W-:Y:S01]  /*4190*/  BPT.TRAP 0x1 ;  /* 0x000000040000795c */ /* 0x000fe20000300000 */
.L_x_39:
[----:B------:R-:W-:Y:S01]  /*41a0*/  ULEA UR4, UR10, UR43, 0x3 ;  /* 0x0000002b0a047291 */ /* 0x000fe2000f8e183f */
[----:B------:R-:W-:-:S08]  /*41b0*/  SHF.L.U32 R5, R4, 0x1f, RZ ;  /* 0x0000001f04057819 */ /* 0x000fd000000006ff */
[----:B------:R1:W2:Y:S01]  /*41c0*/  SYNCS.PHASECHK.TRANS64.TRYWAIT P0, [UR4+0x38480], R5 ;  /* 0x03848005ff0075a7 */ /* 0x0002a20008000144 */
[----:B------:R-:W-:Y:S05]  /*41d0*/  @!P1 BRA `(.L_x_40) ;  /* 0x0000000000049947 */ /* 0x000fea0003800000 */
[----:B------:R-:W-:Y:S01]  /*41e0*/  BPT.TRAP 0x1 ;  /* 0x000000040000795c */ /* 0x000fe20000300000 */
.L_x_40:
[----:B--2---:R-:W-:Y:S05]  /*41f0*/  @P0 BRA `(.L_x_41) ;  /* 0x0000000000080947 */ /* 0x004fea0003800000 */
[----:B------:R-:W2:Y:S02]  /*4200*/  SYNCS.PHASECHK.TRANS64.TRYWAIT P0, [UR4+0x38480], R5 ;  /* 0x03848005ff0075a7 */ /* 0x000ea40008000144 */
[----:B--2---:R-:W-:Y:S05]  /*4210*/  @!P0 BRA `(.L_x_42) ;  /* 0x0000008400748947 */ /* 0x004fea0003800000 */
.L_x_41:
[----:B------:R-:W-:Y:S01]  /*4220*/  UIADD3 UR4, UR43, 0x18000, URZ ;  /* 0x000180002b047890 */ /* 0x000fe2000fffe03f */
[----:B------:R-:W-:Y:S01]  /*4230*/  WARPGROUP.ARRIVE ;  /* 0x00000000000079c5 */ /* 0x000fe20000000000 */
[----:B------:R-:W-:Y:S02]  /*4240*/  UISETP.NE.U32.AND UP0, UPT, UR8, URZ, UPT ;  /* 0x0000003f0800728c */ /* 0x000fe4000bf05070 */
[----:B------:R-:W-:Y:S02]  /*4250*/  USHF.R.U32.HI UR4, URZ, 0x4, UR4 ;  /* 0x000000043f047899 */ /* 0x000fe40008011604 */
[----:B------:R-:W-:Y:S02]  /*4260*/  ULEA UR11, UR10, UR9, 0xa ;  /* 0x000000090a0b7291 */ /* 0x000fe4000f8e503f */
[----:B------:R-:W-:Y:S01]  /*4270*/  ULOP3.LUT UR4, UR4, 0x3fff, URZ, 0xc0, !UPT ;  /* 0x00003fff04047892 */ /* 0x000fe2000f8ec03f */
[----:B------:R-:W-:Y:S01]  /*4280*/  UMOV UR5, 0x40000040 ;  /* 0x4000004000057882 */ /* 0x000fe20000000000 */
[----:B------:R-:W-:-:S02]  /*4290*/  UMOV UR7, 0x40000040 ;  /* 0x4000004000077882 */ /* 0x000fc40000000000 */
[----:B------:R-:W-:-:S04]  /*42a0*/  ULOP3.LUT UR4, UR4, 0x10000, URZ, 0xfc, !UPT ;  /* 0x0001000004047892 */ /* 0x000fc8000f8efc3f */
[----:B------:R-:W-:-:S03]  /*42b0*/  ULEA UR12, UR10, UR4, 0xa ;  /* 0x000000040a0c7291 */ /* 0x000fc6000f8e503f */
[----:B------:R-:W-:-:S04]  /*42c0*/  UMOV UR4, UR11 ;  /* 0x0000000b00047c82 */ /* 0x000fc80008000000 */
[----:B------:R-:W-:Y:S02]  /*42d0*/  UMOV UR6, UR12 ;  /* 0x0000000c00067c82 */ /* 0x000fe40008000000 */
[----:B------:R-:W-:Y:S01]  /*42e0*/  HGMMA.64x128x16.F32 R24, gdesc[UR4], R24, UP0, gsb0 ;  /* 0x01e00000041879f0 */ /* 0x000fe2000b800818 */
[----:B------:R-:W-:Y:S02]  /*42f0*/  UIADD3 UR4, UR11, 0x2, URZ ;  /* 0x000000020b047890 */ /* 0x000fe4000fffe03f */
[----:B------:R-:W-:Y:S01]  /*4300*/  UIADD3 UR6, UR12, 0x2, URZ ;  /* 0x000000020c067890 */ /* 0x000fe2000fffe03f */
[----:B------:R-:W-:Y:S01]  /*4310*/  UMOV UR5, 0x40000040 ;  /* 0x4000004000057882 */ /* 0x000fe20000000000 */
[----:B------:R-:W-:Y:S01]  /*4320*/  UMOV UR7, 0x40000040 ;  /* 0x4000004000077882 */ /* 0x000fe20000000000 */
[----:B------:R-:W-:Y:S02]  /*4330*/  WARPGROUP.DEPBAR.LE gsb0, 0x0 ;  /* 0x00008000000079c5 */ /* 0x000fe40000010000 */
[----:B------:R-:W-:-:S06]  /*4340*/  WARPGROUP.ARRIVE ;  /* 0x00000000000079c5 */ /* 0x000fcc0000000000 */
        /* <DEDUP_REMOVED lines=14> */
[----:B------:R-:W-:Y:S03]  /*4430*/  HGMMA.64x128x16.F32 R24, gdesc[UR4], R24, UP0, gsb0 ;  /* 0x01e00000041879f0 */ /* 0x000fe6000b800818 */
[----:B------:R-:W-:Y:S02]  /*4440*/  WARPGROUP.DEPBAR.LE gsb0, 0x0 ;  /* 0x00008000000079c5 */ /* 0x000fe40000010000 */
[----:B------:R-:W-:Y:S05]  /*4450*/  @!P1 BRA `(.L_x_43) ;  /* 0x0000000000049947 */ /* 0x000fea0003800000 */
[----:B------:R-:W-:Y:S01]  /*4460*/  BPT.TRAP 0x1 ;  /* 0x000000040000795c */ /* 0x000fe20000300000 */
.L_x_43:
[----:B------:R-:W-:Y:S01]  /*4470*/  ISETP.NE.AND P0, PT, R23, RZ, PT ;  /* 0x000000ff1700720c */ /* 0x000fe20003f05270 */
[----:B------:R-:W-:-:S12]  /*4480*/  UISETP.GT.U32.AND UP0, UPT, UR52, 0x1, UPT ;  /* 0x000000013400788c */ /* 0x000fd8000bf04070 */
[----:B-12---:R-:W-:-:S05]  /*4490*/  @P0 LEA R5, R3, UR43, 0x3 ;  /* 0x0000002b03050c11 */ /* 0x006fca000f8e18ff */
[----:B------:R-:W-:-:S05]  /*44a0*/  @P0 VIADD R5, R5, 0x384b0 ;  /* 0x000384b005050836 */ /* 0x000fca0000000000 */
[----:B------:R-:W-:-:S04]  /*44b0*/  @P0 PRMT R5, R22, 0x654, R5 ;  /* 0x0000065416050816 */ /* 0x000fc80000000005 */
[----:B------:R1:W-:Y:S01]  /*44c0*/  @P0 SYNCS.ARRIVE.TRANS64.RED.A1T0 RZ, [R5+URZ], RZ ;  /* 0x000000ff05ff09a7 */ /* 0x0003e2000810043f */
[----:B------:R-:W-:-:S13]  /*44d0*/  PLOP3.LUT P0, PT, PT, PT, UP0, 0x80, 0x0 ;  /* 0x000000000000781c */ /* 0x000fda0003f0f008 */
[----:B-1----:R-:W-:Y:S05]  /*44e0*/  @P0 BRA `(.L_x_44) ;  /* 0x0000000000040947 */ /* 0x002fea0003800000 */
[----:B------:R-:W-:Y:S01]  /*44f0*/  BPT.TRAP 0x1 ;  /* 0x000000040000795c */ /* 0x000fe20000300000 */
.L_x_44:
[----:B------:R-:W-:Y:S01]  /*4500*/  UIADD3 UR10, UR10, 0x1, URZ ;  /* 0x000000010a0a7890 */ /* 0x000fe2000fffe03f */
[C---:B------:R-:W-:Y:S01]  /*4510*/  ISETP.GT.AND P1, PT, R2.reuse, 0x1, PT ;  /* 0x000000010200780c */ /* 0x040fe20003f24270 */
[----:B------:R-:W-:Y:S02]  /*4520*/  VIADD R3, R3, 0x1 ;  /* 0x0000000103037836 */ /* 0x000fe40000000000 */
[----:B------:R-:W-:Y:S01]  /*4530*/  UISETP.NE.AND UP0, UPT, UR10, 0x6, UPT ;  /* 0x000000060a00788c */ /* 0x000fe2000bf05270 */
[----:B------:R-:W-:Y:S02]  /*4540*/  VIADD R2, R2, 0xffffffff ;  /* 0xffffffff02027836 */ /* 0x000fe40000000000 */
[C---:B------:R-:W-:Y:S01]  /*4550*/  ISETP.NE.AND P0, PT, R3.reuse, 0x6, PT ;  /* 0x000000060300780c */ /* 0x040fe20003f05270 */
[----:B------:R-:W-:Y:S02]  /*4560*/  USEL UR4, URZ, 0x1, UP0 ;  /* 0x000000013f047887 */ /* 0x000fe40008000000 */
[----:B------:R-:W-:Y:S01]  /*4570*/  USEL UR10, UR10, URZ, UP0 ;  /* 0x0000003f0a0a7287 */ /* 0x000fe20008000000 */
[----:B------:R-:W-:-:S03]  /*4580*/  SEL R3, R3, RZ, P0 ;  /* 0x000000ff03037207 */ /* 0x000fc60000000000 */
[----:B------:R-:W-:Y:S01]  /*4590*/  LOP3.LUT R4, R4, UR4, RZ, 0x3c, !PT ;  /* 0x0000000404047c12 */ /* 0x000fe2000f8e3cff */
[----:B------:R-:W-:Y:S07]  /*45a0*/  @P1 BRA `(.L_x_45) ;  /* 0xfffffff800ec1947 */ /* 0x000fee000383ffff */
.L_x_38:
[----:B------:R-:W-:-:S13]  /*45b0*/  ISETP.GE.AND P0, PT, R6, 0x1, PT ;  /* 0x000000010600780c */ /* 0x000fda0003f06270 */
[----:B------:R-:W-:Y:S05]  /*45c0*/  @!P0 BRA `(.L_x_46) ;  /* 0x0000000000448947 */ /* 0x000fea0003800000 */
[----:B------:R-:W-:-:S06]  /*45d0*/  UISETP.NE.AND UP0, UPT, UR50, 0x3, UPT ;  /* 0x000000033200788c */ /* 0x000fcc000bf05270 */
[----:B------:R-:W-:-:S13]  /*45e0*/  PLOP3.LUT P0, PT, PT, PT, UP0, 0x80, 0x0 ;  /* 0x000000000000781c */ /* 0x000fda0003f0f008 */
[----:B------:R-:W-:Y:S05]  /*45f0*/  @!P0 BRA `(.L_x_47) ;  /* 0x0000000000048947 */ /* 0x000fea0003800000 */
[----:B------:R-:W-:Y:S01]  /*4600*/  BPT.TRAP 0x1 ;  /* 0x000000040000795c */ /* 0x000fe20000300000 */
.L_x_47:
[----:B------:R-:W-:Y:S01]  /*4610*/  ISETP.NE.AND P0, PT, R23, RZ, PT ;  /* 0x000000ff1700720c */ /* 0x000fe20003f05270 */
[----:B------:R-:W-:-:S12]  /*4620*/  UISETP.GT.U32.AND UP0, UPT, UR52, 0x1, UPT ;  /* 0x000000013400788c */ /* 0x000fd8000bf04070 */
[----:B------:R-:W-:-:S04]  /*4630*/  @P0 VIADD R4, R7, UR60 ;  /* 0x0000003c07040c36 */ /* 0x000fc80008000000 */
[----:B------:R-:W-:-:S05]  /*4640*/  @P0 IMAD.WIDE.U32 R2, R4, -0x55555555, RZ ;  /* 0xaaaaaaab04020825 */ /* 0x000fca00078e00ff */
[----:B------:R-:W-:-:S05]  /*4650*/  @P0 SHF.R.U32.HI R3, RZ, 0x2, R3 ;  /* 0x00000002ff030819 */ /* 0x000fca0000011603 */
[----:B------:R-:W-:-:S05]  /*4660*/  @P0 IMAD R4, R3, -0x6, R4 ;  /* 0xfffffffa03040824 */ /* 0x000fca00078e0204 */
[----:B------:R-:W-:-:S05]  /*4670*/  @P0 LEA R4, R4, UR43, 0x3 ;  /* 0x0000002b04040c11 */ /* 0x000fca000f8e18ff */
[----:B------:R-:W-:-:S05]  /*4680*/  @P0 VIADD R3, R4, 0x384b0 ;  /* 0x000384b004030836 */ /* 0x000fca0000000000 */
[----:B------:R-:W-:-:S04]  /*4690*/  @P0 PRMT R3, R22, 0x654, R3 ;  /* 0x0000065416030816 */ /* 0x000fc80000000003 */
[----:B------:R1:W-:Y:S01]  /*46a0*/  @P0 SYNCS.ARRIVE.TRANS64.RED.A1T0 RZ, [R3+URZ], RZ ;  /* 0x000000ff03ff09a7 */ /* 0x0003e2000810043f */
[----:B------:R-:W-:-:S13]  /*46b0*/  PLOP3.LUT P0, PT, PT, PT, UP0, 0x80, 0x0 ;  /* 0x000000000000781c */ /* 0x000fda0003f0f008 */
[----:B-1----:R-:W-:Y:S05]  /*46c0*/  @P0 BRA `(.L_x_46) ;  /* 0x0000000000040947 */ /* 0x002fea0003800000 */
[----:B------:R-:W-:Y:S01]  /*46d0*/  BPT.TRAP 0x1 ;  /* 0x000000040000795c */ /* 0x000fe20000300000 */
.L_x_46:
[----:B------:R-:W-:Y:S02]  /*46e0*/  R2UR UR4, R6 ;  /* 0x00000000060472ca */ /* 0x000fe400000e0000 */
[----:B------:R-:W-:Y:S02]  /*46f0*/  R2UR UR45, R16 ;  /* 0x00000000102d72ca */ /* 0x000fe400000e0000 */
[----:B------:R-:W-:Y:S02]  /*4700*/  R2UR UR46, R17 ;  /* 0x00000000112e72ca */ /* 0x000fe400000e0000 */
[----:B------:R-:W-:-:S07]  /*4710*/  LOP3.LUT P0, RZ, R0, 0xff, RZ, 0xc0, !PT ;  /* 0x000000ff00ff7812 */ /* 0x000fce000780c0ff */
[----:B------:R-:W-:Y:S02]  /*4720*/  UIADD3 UR4, UR4, 0x3f, URZ ;  /* 0x0000003f04047890 */ /* 0x000fe4000fffe03f */
[----:B------:R-:W-:Y:S02]  /*4730*/  USHF.L.U32 UR45, UR45, 0x7, URZ ;  /* 0x000000072d2d7899 */ /* 0x000fe4000800063f */
[----:B------:R-:W-:Y:S02]  /*4740*/  USHF.R.S32.HI UR5, URZ, 0x1f, UR4 ;  /* 0x0000001f3f057899 */ /* 0x000fe40008011404 */
[----:B------:R-:W-:Y:S02]  /*4750*/  USHF.L.U32 UR46, UR46, 0x7, URZ ;  /* 0x000000072e2e7899 */ /* 0x000fe4000800063f */
[----:B------:R-:W-:Y:S02]  /*4760*/  ULEA.HI UR5, UR5, UR4, URZ, 0x6 ;  /* 0x0000000405057291 */ /* 0x000fe4000f8f303f */
[----:B------:R-:W-:-:S02]  /*4770*/  UIADD3 UR4, UR43, 0x30000, URZ ;  /* 0x000300002b047890 */ /* 0x000fc4000fffe03f */
[----:B------:R-:W-:Y:S02]  /*4780*/  USHF.R.S32.HI UR5, URZ, 0x6, UR5 ;  /* 0x000000063f057899 */ /* 0x000fe40008011405 */
[----:B------:R-:W-:Y:S02]  /*4790*/  ULOP3.LUT UP2, URZ, UR4, 0x3ff, URZ, 0xc0, !UPT ;  /* 0x000003ff043f7892 */ /* 0x000fe4000f84c03f */
[----:B------:R-:W-:Y:S02]  /*47a0*/  UIADD3 UR60, UR5, UR60, URZ ;  /* 0x0000003c053c7290 */ /* 0x000fe4000fffe03f */
[----:B------:R-:W-:Y:S02]  /*47b0*/  UISETP.GE.U32.AND UP1, UPT, UR5, 0x6, UPT ;  /* 0x000000060500788c */ /* 0x000fe4000bf26070 */
[----:B------:R-:W-:Y:S01]  /*47c0*/  UISETP.GT.U32.AND UP0, UPT, UR60, 0x5, UPT ;  /* 0x000000053c00788c */ /* 0x000fe2000bf04070 */
[----:B------:R-:W-:-:S03]  /*47d0*/  PLOP3.LUT P1, PT, PT, PT, UP2, 0x80, 0x0 ;  /* 0x000000000000781c */ /* 0x000fc60003f2f028 */
[----:B------:R-:W-:-:S04]  /*47e0*/  UISETP.LT.U32.AND UP0, UPT, UR5, 0x6, UP0 ;  /* 0x000000060500788c */ /* 0x000fc80008701070 */
[----:B------:R-:W-:Y:S02]  /*47f0*/  USEL UR6, URZ, 0x1, !UP0 ;  /* 0x000000013f067887 */ /* 0x000fe4000c000000 */
[----:B------:R-:W-:Y:S02]  /*4800*/  @UP1 UIMAD.WIDE.U32 UR4, UR60, -0x55555555, URZ ;  /* 0xaaaaaaab3c0418a5 */ /* 0x000fe4000f8e003f */
[----:B------:R-:W-:Y:S02]  /*4810*/  ULOP3.LUT UR37, UR37, UR6, URZ, 0x3c, !UPT ;  /* 0x0000000625257292 */ /* 0x000fe4000f8e3c3f */
[----:B------:R-:W-:-:S04]  /*4820*/  @UP1 USHF.R.U32.HI UR4, URZ, 0x2, UR5 ;  /* 0x000000023f041899 */ /* 0x000fc80008011605 */
[----:B------:R-:W-:Y:S01]  /*4830*/  @UP1 ULOP3.LUT UR37, UR37, 0x1, UR4, 0x78, !UPT ;  /* 0x0000000125251892 */ /* 0x000fe2000f8e7804 */
[----:B------:R-:W-:Y:S11]  /*4840*/  @!P0 BRA `(.L_x_48) ;  /* 0x00000000000c8947 */ /* 0x000ff60003800000 */
[----:B------:R-:W-:-:S04]  /*4850*/  DEPBAR {5,4,3,2,1,0} ;  /* 0x0000003f0000791a */ /* 0x000fc80000000000 */
[----:B------:R1:W-:Y:S02]  /*4860*/  UTMACCTL.IV [UR58] ;  /* 0x000000003a0079b9 */ /* 0x0003e40008000000 */
[----:B-1----:R-:W-:Y:S01]  /*4870*/  NOP ;  /* 0x0000000000007918 */ /* 0x002fe20000000000 */
.L_x_48:
[----:B------:R-:W-:Y:S05]  /*4880*/  @!P1 BRA `(.L_x_49) ;  /* 0x00000000007c9947 */ /* 0x000fea0003800000 */
[----:B------:R-:W-:Y:S01]  /*4890*/  MOV R2, 0x0 ;  /* 0x0000000000027802 */ /* 0x000fe20000000f00 */
[----:B------:R-:W-:Y:S01]  /*48a0*/  ULDC.64 UR4, c[0x4][0x68] ;  /* 0x01001a0000047ab9 */ /* 0x000fe20000000a00 */
[----:B------:R-:W-:Y:S01]  /*48b0*/  ULDC.64 UR6, c[0x4][0x8] ;  /* 0x0100020000067ab9 */ /* 0x000fe20000000a00 */
[----:B------:R-:W-:Y:S01]  /*48c0*/  IMAD.U32 R4, RZ, RZ, UR4 ;  /* 0x00000004ff047e24 */ /* 0x000fe2000f8e00ff */
[----:B------:R1:W2:Y:S01]  /*48d0*/  LDC.64 R14, c[0x4][R2] ;  /* 0x01000000020e7b82 */ /* 0x0002a20000000a00 */
[----:B------:R-:W-:Y:S01]  /*48e0*/  IMAD.U32 R5, RZ, RZ, UR5 ;  /* 0x00000005ff057e24 */ /* 0x000fe2000f8e00ff */
[----:B------:R-:W-:Y:S01]  /*48f0*/  ULDC.64 UR4, c[0x4][0x70] ;  /* 0x01001c0000047ab9 */ /* 0x000fe20000000a00 */
[----:B------:R-:W-:Y:S02]  /*4900*/  IMAD.U32 R10, RZ, RZ, UR6 ;  /* 0x00000006ff0a7e24 */ /* 0x000fe4000f8e00ff */
[----:B------:R-:W-:Y:S02]  /*4910*/  IMAD.U32 R6, RZ, RZ, UR4 ;  /* 0x00000004ff067e24 */ /* 0x000fe4000f8e00ff */
[----:B------:R-:W-:-:S02]  /*4920*/  IMAD.U32 R7, RZ, RZ, UR5 ;  /* 0x00000005ff077e24 */ /* 0x000fc4000f8e00ff */
[----:B------:R-:W-:Y:S02]  /*4930*/  IMAD.U32 R11, RZ, RZ, UR7 ;  /* 0x00000007ff0b7e24 */ /* 0x000fe4000f8e00ff */
[----:B------:R-:W-:Y:S02]  /*4940*/  IMAD.MOV.U32 R8, RZ, RZ, 0x70 ;  /* 0x00000070ff087424 */ /* 0x000fe400078e00ff */
[----:B------:R-:W-:Y:S02]  /*4950*/  IMAD.MOV.U32 R12, RZ, RZ, 0x1 ;  /* 0x00000001ff0c7424 */ /* 0x000fe400078e00ff */
[----:B-1----:R-:W-:-:S07]  /*4960*/  IMAD.MOV.U32 R13, RZ, RZ, RZ ;  /* 0x000000ffff0d7224 */ /* 0x002fce00078e00ff */
[----:B------:R-:W-:-:S07]  /*4970*/  LEPC R20, `(.L_x_50) ;  /* 0x000000001014794e */ /* 0x000fce0000000000 */
[----:B--2---:R-:W-:Y:S05]  /*4980*/  CALL.ABS.NOINC R14 ;  /* 0x000000000e007343 */ /* 0x004fea0003c00000 */
.L_x_50:
[----:B------:R-:W1:Y:S01]  /*4990*/  LDC.64 R2, c[0x4][R2] ;  /* 0x0100000002027b82 */ /* 0x000e620000000a00 */
[----:B------:R-:W-:Y:S01]  /*49a0*/  ULDC.64 UR4, c[0x4][0x68] ;  /* 0x01001a0000047ab9 */ /* 0x000fe20000000a00 */
[----:B------:R-:W-:Y:S01]  /*49b0*/  ULDC.64 UR6, c[0x4][0x8] ;  /* 0x0100020000067ab9 */ /* 0x000fe20000000a00 */
[----:B------:R-:W-:Y:S02]  /*49c0*/  IMAD.U32 R4, RZ, RZ, UR4 ;  /* 0x00000004ff047e24 */ /* 0x000fe4000f8e00ff */
        /* <DEDUP_REMOVED lines=8> */
[----:B------:R-:W-:-:S07]  /*4a50*/  IMAD.MOV.U32 R13, RZ, RZ, RZ ;  /* 0x000000ffff0d7224 */ /* 0x000fce00078e00ff */
[----:B------:R-:W-:-:S07]  /*4a60*/  LEPC R20, `(.L_x_49) ;  /* 0x000000001014794e */ /* 0x000fce0000000000 */
[----:B-1----:R-:W-:Y:S05]  /*4a70*/  CALL.ABS.NOINC R2 ;  /* 0x0000000002007343 */ /* 0x002fea0003c00000 */
.L_x_49:
[----:B------:R-:W-:Y:S02]  /*4a80*/  ULDC.64 UR4, c[0x0][0x590] ;  /* 0x0001640000047ab9 */ /* 0x000fe40000000a00 */
[----:B------:R-:W-:-:S04]  /*4a90*/  ISETP.NE.U32.AND P0, PT, RZ, UR4, PT ;  /* 0x00000004ff007c0c */ /* 0x000fc8000bf05070 */
[----:B------:R-:W-:-:S13]  /*4aa0*/  ISETP.NE.AND.EX P0, PT, RZ, UR5, PT, P0 ;  /* 0x00000005ff007c0c */ /* 0x000fda000bf05300 */
[----:B------:R-:W-:Y:S05]  /*4ab0*/  @!P0 BRA `(.L_x_51) ;  /* 0x0000000000148947 */ /* 0x000fea0003800000 */
[----:B------:R-:W-:-:S04]  /*4ac0*/  LEA R2, P0, R18, UR4, 0x3 ;  /* 0x0000000412027c11 */ /* 0x000fc8000f8018ff */
[----:B------:R-:W-:-:S06]  /*4ad0*/  LEA.HI.X R3, R18, UR5, R19, 0x3, P0 ;  /* 0x0000000512037c11 */ /* 0x000fcc00080f1c13 */
[----:B------:R-:W2:Y:S04]  /*4ae0*/  LDG.E.64 R2, desc[UR56][R2.64] ;  /* 0x0000003802027981 */ /* 0x000ea8000c1e1b00 */
[----:B--2---:R1:W5:Y:S01]  /*4af0*/  LD.E R0, desc[UR56][R2.64] ;  /* 0x0000003802007980 */ /* 0x004362000c101900 */
[----:B------:R-:W-:Y:S05]  /*4b00*/  BRA `(.L_x_52) ;  /* 0x0000000000307947 */ /* 0x000fea0003800000 */
.L_x_51:
[----:B------:R-:W-:Y:S02]  /*4b10*/  ULDC.64 UR4, c[0x0][0x588] ;  /* 0x0001620000047ab9 */ /* 0x000fe40000000a00 */
[----:B------:R-:W-:-:S04]  /*4b20*/  ISETP.NE.U32.AND P0, PT, RZ, UR4, PT ;  /* 0x00000004ff007c0c */ /* 0x000fc8000bf05070 */
[----:B------:R-:W-:-:S13]  /*4b30*/  ISETP.NE.AND.EX P0, PT, RZ, UR5, PT, P0 ;  /* 0x00000005ff007c0c */ /* 0x000fda000bf05300 */
[----:B------:R-:W-:Y:S05]  /*4b40*/  @!P0 BRA `(.L_x_53) ;  /* 0x0000000000188947 */ /* 0x000fea0003800000 */
[----:B------:R-:W1:Y:S01]  /*4b50*/  LDC.64 R2, c[0x0][0x588] ;  /* 0x00016200ff027b82 */ /* 0x000e620000000a00 */
[----:B------:R-:W-:Y:S02]  /*4b60*/  ULDC UR4, c[0x0][0x598] ;  /* 0x0001660000047ab9 */ /* 0x000fe40000000800 */
[----:B------:R-:W-:-:S04]  /*4b70*/  IMAD R5, R18, UR4, RZ ;  /* 0x0000000412057c24 */ /* 0x000fc8000f8e02ff */
[----:B-1----:R-:W-:-:S05]  /*4b80*/  IMAD.WIDE R2, R5, 0x4, R2 ;  /* 0x0000000405027825 */ /* 0x002fca00078e0202 */
[----:B------:R2:W5:Y:S01]  /*4b90*/  LDG.E R0, desc[UR56][R2.64] ;  /* 0x0000003802007981 */ /* 0x000562000c1e1900 */
[----:B------:R-:W-:Y:S05]  /*4ba0*/  BRA `(.L_x_52) ;  /* 0x0000000000087947 */ /* 0x000fea0003800000 */
.L_x_53:
[----:B------:R-:W-:Y:S02]  /*4bb0*/  ULDC UR4, c[0x0][0x580] ;  /* 0x0001600000047ab9 */ /* 0x000fe40000000800 */
[----:B------:R-:W-:-:S07]  /*4bc0*/  IMAD.U32 R0, RZ, RZ, UR4 ;  /* 0x00000004ff007e24 */ /* 0x000fce000f8e00ff */
.L_x_52:
[----:B------:R-:W-:Y:S02]  /*4bd0*/  ULDC.64 UR4, c[0x0][0x5b8] ;  /* 0x00016e0000047ab9 */ /* 0x000fe40000000a00 */
[----:B------:R-:W-:-:S04]  /*4be0*/  ISETP.NE.U32.AND P0, PT, RZ, UR4, PT ;  /* 0x00000004ff007c0c */ /* 0x000fc8000bf05070 */
[----:B------:R-:W-:-:S13]  /*4bf0*/  ISETP.NE.AND.EX P0, PT, RZ, UR5, PT, P0 ;  /* 0x00000005ff007c0c */ /* 0x000fda000bf05300 */
[----:B------:R-:W-:Y:S05]  /*4c00*/  @!P0 BRA `(.L_x_54) ;  /* 0x0000000000148947 */ /* 0x000fea0003800000 */
[----:B------:R-:W-:-:S04]  /*4c10*/  LEA R4, P0, R18, UR4, 0x3 ;  /* 0x0000000412047c11 */ /* 0x000fc8000f8018ff */
[----:B------:R-:W-:-:S05]  /*4c20*/  LEA.HI.X R5, R18, UR5, R19, 0x3, P0 ;  /* 0x0000000512057c11 */ /* 0x000fca00080f1c13 */
[----:B-12---:R-:W2:Y:S04]  /*4c30*/  LDG.E.64 R2, desc[UR56][R4.64] ;  /* 0x0000003804027981 */ /* 0x006ea8000c1e1b00 */
[----:B--2---:R2:W5:Y:S01]  /*4c40*/  LD.E R2, desc[UR56][R2.64] ;  /* 0x0000003802027980 */ /* 0x004562000c101900 */
[----:B------:R-:W-:Y:S05]  /*4c50*/  BRA `(.L_x_55) ;  /* 0x0000000000307947 */ /* 0x000fea0003800000 */
.L_x_54:
[----:B------:R-:W-:Y:S02]  /*4c60*/  ULDC.64 UR4, c[0x0][0x5b0] ;  /* 0x00016c0000047ab9 */ /* 0x000fe40000000a00 */
[----:B------:R-:W-:-:S04]  /*4c70*/  ISETP.NE.U32.AND P0, PT, RZ, UR4, PT ;  /* 0x00000004ff007c0c */ /* 0x000fc8000bf05070 */
[----:B------:R-:W-:-:S13]  /*4c80*/  ISETP.NE.AND.EX P0, PT, RZ, UR5, PT, P0 ;  /* 0x00000005ff007c0c */ /* 0x000fda000bf05300 */
[----:B------:R-:W-:Y:S05]  /*4c90*/  @!P0 BRA `(.L_x_56) ;  /* 0x0000000000188947 */ /* 0x000fea0003800000 */
[----:B-12---:R-:W1:Y:S01]  /*4ca0*/  LDC.64 R2, c[0x0][0x5b0] ;  /* 0x00016c00ff027b82 */ /* 0x006e620000000a00 */
[----:B------:R-:W-:Y:S02]  /*4cb0*/  ULDC UR4, c[0x0][0x5c0] ;  /* 0x0001700000047ab9 */ /* 0x000fe40000000800 */
[----:B------:R-:W-:-:S04]  /*4cc0*/  IMAD R5, R18, UR4, RZ ;  /* 0x0000000412057c24 */ /* 0x000fc8000f8e02ff */
[----:B-1----:R-:W-:-:S06]  /*4cd0*/  IMAD.WIDE R2, R5, 0x4, R2 ;  /* 0x0000000405027825 */ /* 0x002fcc00078e0202 */
[----:B------:R1:W5:Y:S01]  /*4ce0*/  LDG.E R2, desc[UR56][R2.64] ;  /* 0x0000003802027981 */ /* 0x000362000c1e1900 */
[----:B------:R-:W-:Y:S05]  /*4cf0*/  BRA `(.L_x_55) ;  /* 0x0000000000087947 */ /* 0x000fea0003800000 */
.L_x_56:
[----:B------:R-:W-:Y:S02]  /*4d00*/  ULDC UR4, c[0x0][0x5a8] ;  /* 0x00016a0000047ab9 */ /* 0x000fe40000000800 */
[----:B-12---:R-:W-:-:S07]  /*4d10*/  IMAD.U32 R2, RZ, RZ, UR4 ;  /* 0x00000004ff027e24 */ /* 0x006fce000f8e00ff */
.L_x_55:
[----:B------:R-:W-:Y:S01]  /*4d20*/  ISETP.GT.U32.AND P0, PT, R90, 0x3e, PT ;  /* 0x0000003e5a00780c */ /* 0x000fe20003f04070 */
[----:B------:R-:W-:Y:S01]  /*4d30*/  BSSY B0, `(.L_x_57) ;  /* 0x0000007000007945 */ /* 0x000fe20003800000 */
[----:B------:R-:W-:-:S11]  /*4d40*/  PRMT R4, RZ, 0x7610, R4 ;  /* 0x00007610ff047816 */ /* 0x000fd60000000004 */
[----:B------:R-:W-:Y:S05]  /*4d50*/  @P0 BRA `(.L_x_58) ;  /* 0x0000000000100947 */ /* 0x000fea0003800000 */
[----:B------:R-:W-:-:S03]  /*4d60*/  UMOV UR4, 0xffffffff ;  /* 0xffffffff00047882 */ /* 0x000fc60000000000 */
[----:B------:R-:W-:Y:S05]  /*4d70*/  BRA.DIV UR4, `(.L_x_59) ;  /* 0x0000007a04b47947 */ /* 0x000fea000b800000 */
[----:B------:R-:W-:-:S13]  /*4d80*/  ELECT P6, URZ, PT ;  /* 0x00000000003f782f */ /* 0x000fda00038c0000 */
.L_x_229:
[----:B------:R-:W-:-:S07]  /*4d90*/  SEL R4, RZ, 0x1, !P6 ;  /* 0x00000001ff047807 */ /* 0x000fce0007000000 */
.L_x_58:
[----:B------:R-:W-:Y:S05]  /*4da0*/  BSYNC B0 ;  /* 0x0000000000007941 */ /* 0x000fea0003800000 */
.L_x_57:
[----:B-12---:R-:W-:Y:S01]  /*4db0*/  IMAD.U32 R3, RZ, RZ, UR48 ;  /* 0x00000030ff037e24 */ /* 0x006fe2000f8e00ff */
[----:B------:R-:W-:-:S04]  /*4dc0*/  LOP3.LUT R92, R92, 0x1, RZ, 0x3c, !PT ;  /* 0x000000015c5c7812 */ /* 0x000fc800078e3cff */
[----:B------:R-:W-:-:S13]  /*4dd0*/  ISETP.NE.AND P1, PT, R3, 0x3, PT ;  /* 0x000000030300780c */ /* 0x000fda0003f25270 */
[----:B------:R-:W-:Y:S05]  /*4de0*/  @!P1 BRA `(.L_x_60) ;  /* 0x0000000000049947 */ /* 0x000fea0003800000 */
[----:B------:R-:W-:Y:S01]  /*4df0*/  BPT.TRAP 0x1 ;  /* 0x000000040000795c */ /* 0x000fe20000300000 */
.L_x_60:
[----:B------:R-:W-:Y:S01]  /*4e00*/  SHF.L.U32 R3, R92, 0x1f, RZ ;  /* 0x0000001f5c037819 */ /* 0x000fe200000006ff */
[----:B------:R-:W-:Y:S01]  /*4e10*/  BSSY B0, `(.L_x_61) ;  /* 0x000000a000007945 */ /* 0x000fe20003800000 */
[----:B-----5:R-:W-:Y:S01]  /*4e20*/  FSETP.NEU.AND P2, PT, R0, RZ, PT ;  /* 0x000000ff0000720b */ /* 0x020fe20003f4d000 */
[-C--:B------:R-:W-:Y:S01]  /*4e30*/  FMUL R24, R24, R2.reuse ;  /* 0x0000000218187220 */ /* 0x080fe20000400000 */
[----:B------:R-:W1:Y:S01]  /*4e40*/  SYNCS.PHASECHK.TRANS64.TRYWAIT P3, [UR43+0x384e0], R3 ;  /* 0x0384e003ff0075a7 */ /* 0x000e62000806016b */
[----:B------:R-:W-:Y:S01]  /*4e50*/  PRMT R4, R4, 0x9910, RZ ;  /* 0x0000991004047816 */ /* 0x000fe200000000ff */
[-C--:B------:R-:W-:Y:S01]  /*4e60*/  FMUL R14, R25, R2.reuse ;  /* 0x00000002190e7220 */ /* 0x080fe20000400000 */
[----:B------:R-:W-:Y:S02]  /*4e70*/  FMUL R26, R26, R2 ;  /* 0x000000021a1a7220 */ /* 0x000fe40000400000 */
[----:B------:R-:W-:-:S06]  /*4e80*/  ISETP.NE.AND P0, PT, R4, RZ, PT ;  /* 0x000000ff0400720c */ /* 0x000fcc0003f05270 */
[----:B------:R-:W-:Y:S01]  /*4e90*/  @P2 LEA R12, R89, UR43, 0x1 ;  /* 0x0000002b590c2c11 */ /* 0x000fe2000f8e08ff */
[----:B-1----:R-:W-:Y:S06]  /*4ea0*/  @!P3 BRA `(.L_x_62) ;  /* 0x000000780080b947 */ /* 0x002fec0003800000 */
.L_x_230:
[----:B------:R-:W-:Y:S05]  /*4eb0*/  BSYNC B0 ;  /* 0x0000000000007941 */ /* 0x000fea0003800000 */
.L_x_61:
[----:B------:R-:W-:Y:S05]  /*4ec0*/  @P2 WARPSYNC.ALL ;  /* 0x0000000000002948 */ /* 0x000fea0003800000 */
[----:B-1----:R1:W2:Y:S01]  /*4ed0*/  @P2 LDSM.16.MT88.4 R4, [R12+0x30000] ;  /* 0x030000000c04283b */ /* 0x0022a20000004200 */
[----:B------:R-:W-:Y:S03]  /*4ee0*/  BSSY B0, `(.L_x_63) ;  /* 0x0000007000007945 */ /* 0x000fe60003800000 */
[----:B------:R1:W3:Y:S01]  /*4ef0*/  @P2 LDSM.16.MT88.4 R8, [R12+0x30800] ;  /* 0x030800000c08283b */ /* 0x0002e20000004200 */
[----:B------:R-:W-:Y:S05]  /*4f00*/  @P2 BRA `(.L_x_64) ;  /* 0x0000000000102947 */ /* 0x000fea0003800000 */
[----:B---3--:R-:W-:Y:S02]  /*4f10*/  CS2R R10, SRZ ;  /* 0x00000000000a7805 */ /* 0x008fe4000001ff00 */
[----:B------:R-:W-:Y:S02]  /*4f20*/  CS2R R8, SRZ ;  /* 0x0000000000087805 */ /* 0x000fe4000001ff00 */
[----:B--2---:R-:W-:Y:S02]  /*4f30*/  CS2R R6, SRZ ;  /* 0x0000000000067805 */ /* 0x004fe4000001ff00 */
[----:B------:R-:W-:-:S07]  /*4f40*/  CS2R R4, SRZ ;  /* 0x0000000000047805 */ /* 0x000fce000001ff00 */
.L_x_64:
[----:B------:R-:W-:Y:S05]  /*4f50*/  BSYNC B0 ;  /* 0x0000000000007941 */ /* 0x000fea0003800000 */
.L_x_63:
[--C-:B--2---:R-:W-:Y:S02]  /*4f60*/  HADD2.F32 R13, -RZ, R4.reuse.H0_H0 ;  /* 0x20000004ff0d7230 */ /* 0x104fe40000004100 */
[-C--:B-1----:R-:W-:Y:S01]  /*4f70*/  FMUL R12, R27, R2.reuse ;  /* 0x000000021b0c7220 */ /* 0x082fe20000400000 */
[----:B------:R-:W-:Y:S02]  /*4f80*/  HADD2.F32 R15, -RZ, R4.H1_H1 ;  /* 0x30000004ff0f7230 */ /* 0x000fe40000004100 */
[----:B------:R-:W-:Y:S01]  /*4f90*/  FMUL R28, R28, R2 ;  /* 0x000000021c1c7220 */ /* 0x000fe20000400000 */
[--C-:B------:R-:W-:Y:S02]  /*4fa0*/  HADD2.F32 R19, -RZ, R5.reuse.H1_H1 ;  /* 0x30000005ff137230 */ /* 0x100fe40000004100 */
[-C--:B------:R-:W-:Y:S01]  /*4fb0*/  FFMA R24, R13, R0.reuse, R24 ;  /* 0x000000000d187223 */ /* 0x080fe20000000018 */
[----:B------:R-:W-:Y:S02]  /*4fc0*/  HADD2.F32 R17, -RZ, R5.H0_H0 ;  /* 0x20000005ff117230 */ /* 0x000fe40000004100 */
[----:B------:R-:W-:Y:S01]  /*4fd0*/  FFMA R21, R15, R0, R14 ;  /* 0x000000000f157223 */ /* 0x000fe2000000000e */
[----:B------:R-:W-:-:S02]  /*4fe0*/  HADD2.F32 R13, -RZ, R6.H0_H0 ;  /* 0x20000006ff0d7230 */ /* 0x000fc40000004100 */
[-C--:B------:R-:W-:Y:S01]  /*4ff0*/  FFMA R25, R19, R0.reuse, R12 ;  /* 0x0000000013197223 */ /* 0x080fe2000000000c */
[----:B------:R-:W-:Y:S02]  /*5000*/  HADD2.F32 R15, -RZ, R6.H1_H1 ;  /* 0x30000006ff0f7230 */ /* 0x000fe40000004100 */
[----:B------:R-:W-:Y:S01]  /*5010*/  FFMA R26, R17, R0, R26 ;  /* 0x00000000111a7223 */ /* 0x000fe2000000001a */
[-C--:B------:R-:W-:Y:S01]  /*5020*/  FMUL R12, R29, R2.reuse ;  /* 0x000000021d0c7220 */ /* 0x080fe20000400000 */
[--C-:B------:R-:W-:Y:S02]  /*5030*/  HADD2.F32 R17, -RZ, R7.reuse.H0_H0 ;  /* 0x20000007ff117230 */ /* 0x100fe40000004100 */
[-C--:B------:R-:W-:Y:S01]  /*5040*/  FMUL R30, R30, R2.reuse ;  /* 0x000000021e1e7220 */ /* 0x080fe20000400000 */
[----:B------:R-:W-:Y:S02]  /*5050*/  HADD2.F32 R19, -RZ, R7.H1_H1 ;  /* 0x30000007ff137230 */ /* 0x000fe40000004100 */
[----:B------:R-:W-:Y:S01]  /*5060*/  FMUL R14, R31, R2 ;  /* 0x000000021f0e7220 */ /* 0x000fe20000400000 */
[-C--:B------:R-:W-:Y:S01]  /*5070*/  FFMA R28, R13, R0.reuse, R28 ;  /* 0x000000000d1c7223 */ /* 0x080fe2000000001c */
[----:B------:R-:W-:Y:S01]  /*5080*/  FFMA R27, R15, R0, R12 ;  /* 0x000000000f1b7223 */ /* 0x000fe2000000000c */
[----:B---3--:R-:W-:-:S02]  /*5090*/  HADD2.F32 R13, -RZ, R8.H0_H0 ;  /* 0x20000008ff0d7230 */ /* 0x008fc40000004100 */
[-C--:B------:R-:W-:Y:S01]  /*50a0*/  FFMA R30, R17, R0.reuse, R30 ;  /* 0x00000000111e7223 */ /* 0x080fe2000000001e */
[----:B------:R-:W-:Y:S02]  /*50b0*/  HADD2.F32 R15, -RZ, R8.H1_H1 ;  /* 0x30000008ff0f7230 */ /* 0x000fe40000004100 */
[----:B------:R-:W-:Y:S01]  /*50c0*/  FFMA R29, R19, R0, R14 ;  /* 0x00000000131d7223 */ /* 0x000fe2000000000e */
[-C--:B------:R-:W-:Y:S01]  /*50d0*/  FMUL R32, R32, R2.reuse ;  /* 0x0000000220207220 */ /* 0x080fe20000400000 */
[-C--:B------:R-:W-:Y:S01]  /*50e0*/  FMUL R12, R33, R2.reuse ;  /* 0x00000002210c7220 */ /* 0x080fe20000400000 */
[--C-:B------:R-:W-:Y:S02]  /*50f0*/  HADD2.F32 R17, -RZ, R9.reuse.H0_H0 ;  /* 0x20000009ff117230 */ /* 0x100fe40000004100 */
[-C--:B------:R-:W-:Y:S01]  /*5100*/  FMUL R34, R34, R2.reuse ;  /* 0x0000000222227220 */ /* 0x080fe20000400000 */
[----:B------:R-:W-:Y:S02]  /*5110*/  HADD2.F32 R19, -RZ, R9.H1_H1 ;  /* 0x30000009ff137230 */ /* 0x000fe40000004100 */
[----:B------:R-:W-:Y:S01]  /*5120*/  FMUL R14, R35, R2 ;  /* 0x00000002230e7220 */ /* 0x000fe20000400000 */
[-C--:B------:R-:W-:Y:S01]  /*5130*/  FFMA R32, R13, R0.reuse, R32 ;  /* 0x000000000d207223 */ /* 0x080fe20000000020 */
[----:B------:R-:W-:Y:S01]  /*5140*/  FFMA R31, R15, R0, R12 ;  /* 0x000000000f1f7223 */ /* 0x000fe2000000000c */
[----:B------:R-:W-:-:S02]  /*5150*/  HADD2.F32 R13, -RZ, R10.H0_H0 ;  /* 0x2000000aff0d7230 */ /* 0x000fc40000004100 */
        /* <DEDUP_REMOVED lines=10> */
[-C--:B------:R-:W-:Y:S01]  /*5200*/  FFMA R12, R15, R0.reuse, R12 ;  /* 0x000000000f0c7223 */ /* 0x080fe2000000000c */
[-C--:B------:R-:W-:Y:S01]  /*5210*/  FFMA R17, R17, R0.reuse, R38 ;  /* 0x0000000011117223 */ /* 0x080fe20000000026 */
[----:B------:R-:W-:Y:S01]  /*5220*/  FFMA R14, R19, R0, R14 ;  /* 0x00000000130e7223 */ /* 0x000fe2000000000e */
[----:B------:R-:W-:Y:S01]  /*5230*/  F2FP.F16.F32.PACK_AB R25, R25, R26 ;  /* 0x0000001a1919723e */ /* 0x000fe200000000ff */
[----:B------:R-:W-:Y:S05]  /*5240*/  WARPSYNC.ALL ;  /* 0x0000000000007948 */ /* 0x000fea0003800000 */
[----:B------:R-:W-:Y:S01]  /*5250*/  F2FP.F16.F32.PACK_AB R33, R33, R34 ;  /* 0x000000222121723e */ /* 0x000fe200000000ff */
[----:B------:R-:W-:Y:S01]  /*5260*/  BSSY B0, `(.L_x_65) ;  /* 0x000001a000007945 */ /* 0x000fe20003800000 */
[----:B------:R-:W-:-:S02]  /*5270*/  F2FP.F16.F32.PACK_AB R26, R27, R28 ;  /* 0x0000001c1b1a723e */ /* 0x000fc400000000ff */
[----:B------:R-:W-:Y:S02]  /*5280*/  F2FP.F16.F32.PACK_AB R34, R12, R13 ;  /* 0x0000000d0c22723e */ /* 0x000fe400000000ff */
[----:B------:R-:W-:Y:S02]  /*5290*/  F2FP.F16.F32.PACK_AB R24, R21, R24 ;  /* 0x000000181518723e */ /* 0x000fe400000000ff */
[----:B------:R-:W-:Y:S02]  /*52a0*/  F2FP.F16.F32.PACK_AB R27, R29, R30 ;  /* 0x0000001e1d1b723e */ /* 0x000fe400000000ff */
[----:B------:R-:W-:Y:S02]  /*52b0*/  LEA R12, R89, UR43, 0x1 ;  /* 0x0000002b590c7c11 */ /* 0x000fe4000f8e08ff */
[----:B------:R-:W-:Y:S02]  /*52c0*/  F2FP.F16.F32.PACK_AB R32, R31, R32 ;  /* 0x000000201f20723e */ /* 0x000fe400000000ff */
[----:B------:R-:W-:Y:S01]  /*52d0*/  F2FP.F16.F32.PACK_AB R35, R14, R17 ;  /* 0x000000110e23723e */ /* 0x000fe200000000ff */
[----:B------:R1:W-:Y:S04]  /*52e0*/  STSM.16.MT88.4 [R12+0x30000], R24 ;  /* 0x030000180c007844 */ /* 0x0003e80000004200 */
[----:B------:R1:W-:Y:S01]  /*52f0*/  STSM.16.MT88.4 [R12+0x30800], R32 ;  /* 0x030800200c007844 */ /* 0x0003e20000004200 */
[----:B------:R-:W-:Y:S01]  /*5300*/  @!PT LDS RZ, [RZ] ;  /* 0x00000000fffff984 */ /* 0x000fe20000000800 */
[----:B------:R-:W-:Y:S01]  /*5310*/  @!PT LDS RZ, [RZ] ;  /* 0x00000000fffff984 */ /* 0x000fe20000000800 */
[----:B------:R-:W-:Y:S01]  /*5320*/  @!PT LDS RZ, [RZ] ;  /* 0x00000000fffff984 */ /* 0x000fe20000000800 */
[----:B------:R-:W-:Y:S01]  /*5330*/  @!PT LDS RZ, [RZ] ;  /* 0x00000000fffff984 */ /* 0x000fe20000000800 */
[----:B------:R2:W-:Y:S06]  /*5340*/  MEMBAR.ALL.CTA ;  /* 0x0000000000007992 */ /* 0x0005ec0000008000 */
[----:B--2---:R-:W2:Y:S02]  /*5350*/  FENCE.VIEW.ASYNC.S ;  /* 0x00000000000073c6 */ /* 0x004ea40000000000 */
[----:B--2---:R-:W-:Y:S06]  /*5360*/  BAR.SYNC.DEFER_BLOCKING 0x1, 0x100 ;  /* 0x0044000000007b1d */ /* 0x004fec0000010000 */
[----:B------:R-:W-:Y:S05]  /*5370*/  @!P0 BRA `(.L_x_66) ;  /* 0x0000000000208947 */ /* 0x000fea0003800000 */
[----:B------:R-:W-:Y:S02]  /*5380*/  UIADD3 UR44, UR43, 0x30000, URZ ;  /* 0x000300002b2c7890 */ /* 0x000fe4000fffe03f */
[----:B------:R-:W-:Y:S02]  /*5390*/  UIADD3 UR5, UR45, 0x40, URZ ;  /* 0x000000402d057890 */ /* 0x000fe4000fffe03f */
[----:B------:R-:W-:Y:S01]  /*53a0*/  UIADD3 UR4, UR43, 0x31000, URZ ;  /* 0x000310002b047890 */ /* 0x000fe2000fffe03f */
[----:B------:R-:W-:-:S04]  /*53b0*/  UMOV UR6, UR46 ;  /* 0x0000002e00067c82 */ /* 0x000fc80008000000 */
[----:B------:R2:W-:Y:S04]  /*53c0*/  UTMASTG.2D [UR44], [UR58] ;  /* 0x0000002c3a0073b5 */ /* 0x0005e80008008000 */
[----:B------:R2:W-:Y:S01]  /*53d0*/  UTMASTG.2D [UR4], [UR58] ;  /* 0x000000043a0073b5 */ /* 0x0005e20008008000 */
[----:B------:R0:W-:Y:S01]  /*53e0*/  UTMACMDFLUSH ;  /* 0x00000000000079b7 */ /* 0x0001e20000000000 */
[----:B--2---:R-:W-:-:S04]  /*53f0*/  DEPBAR.LE SB0, 0x1 ;  /* 0x000080400000791a */ /* 0x004fc80000000000 */
.L_x_66:
[----:B------:R-:W-:Y:S05]  /*5400*/  BSYNC B0 ;  /* 0x0000000000007941 */ /* 0x000fea0003800000 */
.L_x_65:
[----:B------:R-:W-:Y:S01]  /*5410*/  BAR.SYNC.DEFER_BLOCKING 0x1, 0x100 ;  /* 0x0044000000007b1d */ /* 0x000fe20000010000 */
[----:B------:R-:W-:-:S13]  /*5420*/  ISETP.NE.AND P3, PT, RZ, UR36, PT ;  /* 0x00000024ff007c0c */ /* 0x000fda000bf65270 */
[----:B------:R-:W-:Y:S05]  /*5430*/  @!P3 BRA `(.L_x_67) ;  /* 0x000000000024b947 */ /* 0x000fea0003800000 */
[----:B------:R-:W-:Y:S05]  /*5440*/  @!P1 BRA `(.L_x_68) ;  /* 0x0000000000049947 */ /* 0x000fea0003800000 */
[----:B------:R-:W-:Y:S01]  /*5450*/  BPT.TRAP 0x1 ;  /* 0x000000040000795c */ /* 0x000fe20000300000 */
.L_x_68:
[----:B------:R-:W-:Y:S02]  /*5460*/  ULEA UR4, UR55, UR43, 0x3 ;  /* 0x0000002b37047291 */ /* 0x000fe4000f8e183f */
[----:B------:R-:W-:Y:S02]  /*5470*/  UIADD3 UR55, UR55, 0x1, URZ ;  /* 0x0000000137377890 */ /* 0x000fe4000fffe03f */
[----:B------:R-:W-:Y:S02]  /*5480*/  UIADD3 UR4, UR4, 0x38500, URZ ;  /* 0x0003850004047890 */ /* 0x000fe4000fffe03f */
[----:B------:R-:W-:Y:S02]  /*5490*/  UISETP.NE.AND UP0, UPT, UR55, 0x4, UPT ;  /* 0x000000043700788c */ /* 0x000fe4000bf05270 */
[----:B------:R-:W-:Y:S02]  /*54a0*/  UPRMT UR4, UR42, 0x654, UR4 ;  /* 0x000006542a047896 */ /* 0x000fe40008000004 */
[----:B------:R-:W-:-:S07]  /*54b0*/  USEL UR55, UR55, URZ, UP0 ;  /* 0x0000003f37377287 */ /* 0x000fce0008000000 */
[----:B------:R-:W-:Y:S05]  /*54c0*/  SYNCS.ARRIVE.TRANS64.RED.A1T0 RZ, [UR4], RZ ;  /* 0x000000ffffff79a7 */ /* 0x000fea0008100404 */
.L_x_67:
[----:B------:R-:W-:Y:S05]  /*54d0*/  @!P1 BRA `(.L_x_69) ;  /* 0x0000000000049947 */ /* 0x000fea0003800000 */
[----:B------:R-:W-:Y:S01]  /*54e0*/  BPT.TRAP 0x1 ;  /* 0x000000040000795c */ /* 0x000fe20000300000 */
.L_x_69:
[----:B------:R-:W2:Y:S01]  /*54f0*/  SYNCS.PHASECHK.TRANS64.TRYWAIT P3, [UR43+0x384e8], R3 ;  /* 0x0384e803ff0075a7 */ /* 0x000ea2000806016b */
[----:B------:R-:W-:Y:S04]  /*5500*/  BSSY B0, `(.L_x_70) ;  /* 0x0000002000007945 */ /* 0x000fe80003800000 */
[----:B--2---:R-:W-:Y:S05]  /*5510*/  @!P3 BRA `(.L_x_71) ;  /* 0x0000007000fcb947 */ /* 0x004fea0003800000 */
.L_x_231:
[----:B------:R-:W-:Y:S05]  /*5520*/  BSYNC B0 ;  /* 0x0000000000007941 */ /* 0x000fea0003800000 */
.L_x_70:
[----:B------:R-:W-:Y:S05]  /*5530*/  @P2 WARPSYNC.ALL ;  /* 0x0000000000002948 */ /* 0x000fea0003800000 */
[----:B------:R-:W2:Y:S01]  /*5540*/  @P2 LDSM.16.MT88.4 R4, [R12+0x32000] ;  /* 0x032000000c04283b */ /* 0x000ea20000004200 */
[-C--:B------:R-:W-:Y:S01]  /*5550*/  FMUL R13, R40, R2.reuse ;  /* 0x00000002280d7220 */ /* 0x080fe20000400000 */
[-C--:B------:R-:W-:Y:S01]  /*5560*/  FMUL R41, R41, R2.reuse ;  /* 0x0000000229297220 */ /* 0x080fe20000400000 */
[-C--:B------:R-:W-:Y:S01]  /*5570*/  FMUL R15, R42, R2.reuse ;  /* 0x000000022a0f7220 */ /* 0x080fe20000400000 */
[----:B------:R-:W3:Y:S01]  /*5580*/  @P2 LDSM.16.MT88.4 R8, [R12+0x32800] ;  /* 0x032800000c08283b */ /* 0x000ee20000004200 */
[-C--:B------:R-:W-:Y:S01]  /*5590*/  FMUL R43, R43, R2.reuse ;  /* 0x000000022b2b7220 */ /* 0x080fe20000400000 */
[-C--:B------:R-:W-:Y:S01]  /*55a0*/  FMUL R17, R44, R2.reuse ;  /* 0x000000022c117220 */ /* 0x080fe20000400000 */
[-C--:B------:R-:W-:Y:S01]  /*55b0*/  FMUL R45, R45, R2.reuse ;  /* 0x000000022d2d7220 */ /* 0x080fe20000400000 */
[-C--:B------:R-:W-:Y:S01]  /*55c0*/  FMUL R19, R46, R2.reuse ;  /* 0x000000022e137220 */ /* 0x080fe20000400000 */
[-C--:B------:R-:W-:Y:S01]  /*55d0*/  FMUL R47, R47, R2.reuse ;  /* 0x000000022f2f7220 */ /* 0x080fe20000400000 */
[-C--:B------:R-:W-:Y:S01]  /*55e0*/  FMUL R21, R48, R2.reuse ;  /* 0x0000000230157220 */ /* 0x080fe20000400000 */
[-C--:B------:R-:W-:Y:S01]  /*55f0*/  FMUL R49, R49, R2.reuse ;  /* 0x0000000231317220 */ /* 0x080fe20000400000 */
[-C--:B-1----:R-:W-:Y:S01]  /*5600*/  FMUL R25, R50, R2.reuse ;  /* 0x0000000232197220 */ /* 0x082fe20000400000 */
[-C--:B------:R-:W-:Y:S01]  /*5610*/  FMUL R51, R51, R2.reuse ;  /* 0x0000000233337220 */ /* 0x080fe20000400000 */
[-C--:B------:R-:W-:Y:S01]  /*5620*/  FMUL R27, R52, R2.reuse ;  /* 0x00000002341b7220 */ /* 0x080fe20000400000 */
[-C--:B------:R-:W-:Y:S01]  /*5630*/  FMUL R53, R53, R2.reuse ;  /* 0x0000000235357220 */ /* 0x080fe20000400000 */
[-C--:B------:R-:W-:Y:S01]  /*5640*/  FMUL R29, R54, R2.reuse ;  /* 0x00000002361d7220 */ /* 0x080fe20000400000 */
[----:B------:R-:W-:Y:S01]  /*5650*/  FMUL R55, R55, R2 ;  /* 0x0000000237377220 */ /* 0x000fe20000400000 */
[----:B------:R-:W-:Y:S05]  /*5660*/  WARPSYNC.ALL ;  /* 0x0000000000007948 */ /* 0x000fea0003800000 */
[----:B------:R-:W-:Y:S01]  /*5670*/  BSSY B0, `(.L_x_72) ;  /* 0x000003d000007945 */ /* 0x000fe20003800000 */
[----:B--2---:R-:W-:-:S02]  /*5680*/  HADD2.F32 R14, -RZ, R4.H0_H0 ;  /* 0x20000004ff0e7230 */ /* 0x004fc40000004100 */
[----:B------:R-:W-:Y:S02]  /*5690*/  HADD2.F32 R16, -RZ, R4.H1_H1 ;  /* 0x30000004ff107230 */ /* 0x000fe40000004100 */
[--C-:B------:R-:W-:Y:S02]  /*56a0*/  HADD2.F32 R18, -RZ, R5.reuse.H0_H0 ;  /* 0x20000005ff127230 */ /* 0x100fe40000004100 */
[-C--:B------:R-:W-:Y:S01]  /*56b0*/  FFMA R13, R14, R0.reuse, R13 ;  /* 0x000000000e0d7223 */ /* 0x080fe2000000000d */
[----:B------:R-:W-:Y:S02]  /*56c0*/  HADD2.F32 R20, -RZ, R5.H1_H1 ;  /* 0x30000005ff147230 */ /* 0x000fe40000004100 */
[-C--:B------:R-:W-:Y:S01]  /*56d0*/  FFMA R14, R16, R0.reuse, R41 ;  /* 0x00000000100e7223 */ /* 0x080fe20000000029 */
[----:B------:R-:W-:Y:S02]  /*56e0*/  HADD2.F32 R24, -RZ, R7.H0_H0 ;  /* 0x20000007ff187230 */ /* 0x000fe40000004100 */
[----:B------:R-:W-:Y:S01]  /*56f0*/  FFMA R15, R18, R0, R15 ;  /* 0x00000000120f7223 */ /* 0x000fe2000000000f */
[----:B------:R-:W-:-:S02]  /*5700*/  HADD2.F32 R18, -RZ, R6.H0_H0 ;  /* 0x20000006ff127230 */ /* 0x000fc40000004100 */
[-C--:B------:R-:W-:Y:S01]  /*5710*/  FFMA R16, R20, R0.reuse, R43 ;  /* 0x0000000014107223 */ /* 0x080fe2000000002b */
[----:B------:R-:W-:Y:S02]  /*5720*/  HADD2.F32 R20, -RZ, R6.H1_H1 ;  /* 0x30000006ff147230 */ /* 0x000fe40000004100 */
[-C--:B------:R-:W-:Y:S01]  /*5730*/  FFMA R19, R24, R0.reuse, R19 ;  /* 0x0000000018137223 */ /* 0x080fe20000000013 */
[----:B------:R-:W-:Y:S02]  /*5740*/  HADD2.F32 R26, -RZ, R7.H1_H1 ;  /* 0x30000007ff1a7230 */ /* 0x000fe40000004100 */
[-C--:B------:R-:W-:Y:S01]  /*5750*/  FFMA R17, R18, R0.reuse, R17 ;  /* 0x0000000012117223 */ /* 0x080fe20000000011 */
[----:B---3--:R-:W-:Y:S02]  /*5760*/  HADD2.F32 R24, -RZ, R8.H0_H0 ;  /* 0x20000008ff187230 */ /* 0x008fe40000004100 */
[----:B------:R-:W-:Y:S01]  /*5770*/  FFMA R18, R20, R0, R45 ;  /* 0x0000000014127223 */ /* 0x000fe2000000002d */
[----:B------:R-:W-:-:S02]  /*5780*/  HADD2.F32 R28, -RZ, R9.H0_H0 ;  /* 0x20000009ff1c7230 */ /* 0x000fc40000004100 */
[-C--:B------:R-:W-:Y:S01]  /*5790*/  FFMA R20, R26, R0.reuse, R47 ;  /* 0x000000001a147223 */ /* 0x080fe2000000002f */
[----:B------:R-:W-:Y:S02]  /*57a0*/  HADD2.F32 R26, -RZ, R8.H1_H1 ;  /* 0x30000008ff1a7230 */ /* 0x000fe40000004100 */
        /* <DEDUP_REMOVED lines=11> */
[----:B------:R-:W-:Y:S01]  /*5860*/  F2FP.F16.F32.PACK_AB R25, R26, R25 ;  /* 0x000000191a19723e */ /* 0x000fe200000000ff */
[-C--:B------:R-:W-:Y:S01]  /*5870*/  FFMA R28, R30, R0.reuse, R53 ;  /* 0x000000001e1c7223 */ /* 0x080fe20000000035 */
[----:B------:R-:W-:Y:S01]  /*5880*/  F2FP.F16.F32.PACK_AB R32, R14, R13 ;  /* 0x0000000d0e20723e */ /* 0x000fe200000000ff */
[----:B------:R-:W-:Y:S01]  /*5890*/  FFMA R30, R34, R0, R55 ;  /* 0x00000000221e7223 */ /* 0x000fe20000000037 */
[----:B------:R-:W-:-:S02]  /*58a0*/  F2FP.F16.F32.PACK_AB R33, R16, R15 ;  /* 0x0000000f1021723e */ /* 0x000fc400000000ff */
[----:B------:R-:W-:Y:S02]  /*58b0*/  F2FP.F16.F32.PACK_AB R34, R18, R17 ;  /* 0x000000111222723e */ /* 0x000fe400000000ff */
[----:B------:R-:W-:Y:S02]  /*58c0*/  F2FP.F16.F32.PACK_AB R35, R20, R19 ;  /* 0x000000131423723e */ /* 0x000fe400000000ff */
[----:B------:R-:W-:Y:S02]  /*58d0*/  F2FP.F16.F32.PACK_AB R26, R28, R27 ;  /* 0x0000001b1c1a723e */ /* 0x000fe400000000ff */
[----:B------:R-:W-:Y:S01]  /*58e0*/  F2FP.F16.F32.PACK_AB R24, R24, R21 ;  /* 0x000000151818723e */ /* 0x000fe200000000ff */
[----:B------:R1:W-:Y:S01]  /*58f0*/  STSM.16.MT88.4 [R12+0x32000], R32 ;  /* 0x032000200c007844 */ /* 0x0003e20000004200 */
[----:B------:R-:W-:-:S05]  /*5900*/  F2FP.F16.F32.PACK_AB R27, R30, R29 ;  /* 0x0000001d1e1b723e */ /* 0x000fca00000000ff */
        /* <DEDUP_REMOVED lines=11> */
[----:B------:R-:W-:Y:S02]  /*59c0*/  UIADD3 UR9, UR45, 0x40, URZ ;  /* 0x000000402d097890 */ /* 0x000fe4000fffe03f */
[----:B------:R-:W-:Y:S01]  /*59d0*/  UIADD3 UR8, UR43, 0x33000, URZ ;  /* 0x000330002b087890 */ /* 0x000fe2000fffe03f */
[----:B------:R-:W-:Y:S01]  /*59e0*/  UMOV UR5, UR45 ;  /* 0x0000002d00057c82 */ /* 0x000fe20008000000 */
[----:B------:R-:W-:-:S03]  /*59f0*/  UMOV UR10, UR6 ;  /* 0x00000006000a7c82 */ /* 0x000fc60008000000 */
[----:B------:R2:W-:Y:S04]  /*5a00*/  UTMASTG.2D [UR4], [UR58] ;  /* 0x000000043a0073b5 */ /* 0x0005e80008008000 */
[----:B------:R2:W-:Y:S01]  /*5a10*/  UTMASTG.2D [UR8], [UR58] ;  /* 0x000000083a0073b5 */ /* 0x0005e20008008000 */
[----:B------:R0:W-:Y:S01]  /*5a20*/  UTMACMDFLUSH ;  /* 0x00000000000079b7 */ /* 0x0001e20000000000 */
[----:B--2---:R-:W-:-:S04]  /*5a30*/  DEPBAR.LE SB0, 0x1 ;  /* 0x000080400000791a */ /* 0x004fc80000000000 */
.L_x_73:
[----:B------:R-:W-:Y:S05]  /*5a40*/  BSYNC B0 ;  /* 0x0000000000007941 */ /* 0x000fea0003800000 */
.L_x_72:
[----:B------:R-:W-:Y:S06]  /*5a50*/  BAR.SYNC.DEFER_BLOCKING 0x1, 0x100 ;  /* 0x0044000000007b1d */ /* 0x000fec0000010000 */
[----:B------:R-:W-:Y:S05]  /*5a60*/  @!P1 BRA `(.L_x_74) ;  /* 0x0000000000049947 */ /* 0x000fea0003800000 */
[----:B------:R-:W-:Y:S01]  /*5a70*/  BPT.TRAP 0x1 ;  /* 0x000000040000795c */ /* 0x000fe20000300000 */
.L_x_74:
[----:B------:R-:W-:-:S04]  /*5a80*/  ULEA UR4, UR55, UR43, 0x3 ;  /* 0x0000002b37047291 */ /* 0x000fc8000f8e183f */
[----:B------:R-:W-:-:S04]  /*5a90*/  UIADD3 UR4, UR4, 0x38500, URZ ;  /* 0x0003850004047890 */ /* 0x000fc8000fffe03f */
[----:B------:R-:W-:-:S09]  /*5aa0*/  UPRMT UR4, UR42, 0x654, UR4 ;  /* 0x000006542a047896 */ /* 0x000fd20008000004 */
[----:B------:R-:W-:Y:S01]  /*5ab0*/  SYNCS.ARRIVE.TRANS64.RED.A1T0 RZ, [UR4], RZ ;  /* 0x000000ffffff79a7 */ /* 0x000fe20008100404 */
[----:B------:R-:W-:Y:S05]  /*5ac0*/  @!P1 BRA `(.L_x_75) ;  /* 0x0000000000049947 */ /* 0x000fea0003800000 */
[----:B------:R-:W-:Y:S01]  /*5ad0*/  BPT.TRAP 0x1 ;  /* 0x000000040000795c */ /* 0x000fe20000300000 */
.L_x_75:
[----:B------:R-:W2:Y:S01]  /*5ae0*/  SYNCS.PHASECHK.TRANS64.TRYWAIT P3, [UR43+0x384f0], R3 ;  /* 0x0384f003ff0075a7 */ /* 0x000ea2000806016b */
[----:B------:R-:W-:Y:S04]  /*5af0*/  BSSY B0, `(.L_x_76) ;  /* 0x0000002000007945 */ /* 0x000fe80003800000 */
[----:B--2---:R-:W-:Y:S05]  /*5b00*/  @!P3 BRA `(.L_x_77) ;  /* 0x0000006c0098b947 */ /* 0x004fea0003800000 */
.L_x_232:
[----:B------:R-:W-:Y:S05]  /*5b10*/  BSYNC B0 ;  /* 0x0000000000007941 */ /* 0x000fea0003800000 */
.L_x_76:
        /* <DEDUP_REMOVED lines=81> */
.L_x_79:
[----:B------:R-:W-:Y:S05]  /*6030*/  BSYNC B0 ;  /* 0x0000000000007941 */ /* 0x000fea0003800000 */
.L_x_78:
[----:B------:R-:W-:Y:S06]  /*6040*/  BAR.SYNC.DEFER_BLOCKING 0x1, 0x100 ;  /* 0x0044000000007b1d */ /* 0x000fec0000010000 */
[----:B------:R-:W-:Y:S05]  /*6050*/  @!P1 BRA `(.L_x_80) ;  /* 0x0000000000049947 */ /* 0x000fea0003800000 */
[----:B------:R-:W-:Y:S01]  /*6060*/  BPT.TRAP 0x1 ;  /* 0x000000040000795c */ /* 0x000fe20000300000 */
.L_x_80:
[----:B------:R-:W-:-:S04]  /*6070*/  UIADD3 UR55, UR55, 0x1, URZ ;  /* 0x0000000137377890 */ /* 0x000fc8000fffe03f */
[----:B------:R-:W-:-:S04]  /*6080*/  UISETP.NE.AND UP0, UPT, UR55, 0x4, UPT ;  /* 0x000000043700788c */ /* 0x000fc8000bf05270 */
[----:B------:R-:W-:-:S04]  /*6090*/  USEL UR55, UR55, URZ, UP0 ;  /* 0x0000003f37377287 */ /* 0x000fc80008000000 */
[----:B------:R-:W-:-:S04]  /*60a0*/  ULEA UR4, UR55, UR43, 0x3 ;  /* 0x0000002b37047291 */ /* 0x000fc8000f8e183f */
[----:B------:R-:W-:-:S04]  /*60b0*/  UIADD3 UR4, UR4, 0x38500, URZ ;  /* 0x0003850004047890 */ /* 0x000fc8000fffe03f */
[----:B------:R-:W-:-:S09]  /*60c0*/  UPRMT UR4, UR42, 0x654, UR4 ;  /* 0x000006542a047896 */ /* 0x000fd20008000004 */
[----:B------:R-:W-:Y:S01]  /*60d0*/  SYNCS.ARRIVE.TRANS64.RED.A1T0 RZ, [UR4], RZ ;  /* 0x000000ffffff79a7 */ /* 0x000fe20008100404 */
[----:B------:R-:W-:Y:S05]  /*60e0*/  @!P1 BRA `(.L_x_81) ;  /* 0x0000000000049947 */ /* 0x000fea0003800000 */
[----:B------:R-:W-:Y:S01]  /*60f0*/  BPT.TRAP 0x1 ;  /* 0x000000040000795c */ /* 0x000fe20000300000 */
.L_x_81:
[----:B------:R-:W2:Y:S01]  /*6100*/  SYNCS.PHASECHK.TRANS64.TRYWAIT P3, [UR43+0x384f8], R3 ;  /* 0x0384f803ff0075a7 */ /* 0x000ea2000806016b */
[----:B------:R-:W-:Y:S04]  /*6110*/  BSSY B0, `(.L_x_82) ;  /* 0x0000002000007945 */ /* 0x000fe80003800000 */
[----:B--2---:R-:W-:Y:S05]  /*6120*/  @!P3 BRA `(.L_x_83) ;  /* 0x000000680028b947 */ /* 0x004fea0003800000 */
.L_x_233:
[----:B------:R-:W-:Y:S05]  /*6130*/  BSYNC B0 ;  /* 0x0000000000007941 */ /* 0x000fea0003800000 */
.L_x_82:
[----:B------:R-:W-:Y:S05]  /*6140*/  @P2 WARPSYNC.ALL ;  /* 0x0000000000002948 */ /* 0x000fea0003800000 */
[----:B------:R-:W3:Y:S01]  /*6150*/  @P2 LDSM.16.MT88.4 R4, [R12+0x36000] ;  /* 0x036000000c04283b */ /* 0x000ee20000004200 */
[-C--:B------:R-:W-:Y:S01]  /*6160*/  FMUL R80, R80, R2.reuse ;  /* 0x0000000250507220 */ /* 0x080fe20000400000 */
[-C--:B-1----:R-:W-:Y:S01]  /*6170*/  FMUL R24, R81, R2.reuse ;  /* 0x0000000251187220 */ /* 0x082fe20000400000 */
[-C--:B------:R-:W-:Y:S01]  /*6180*/  FMUL R72, R72, R2.reuse ;  /* 0x0000000248487220 */ /* 0x080fe20000400000 */
[----:B------:R-:W1:Y:S01]  /*6190*/  @P2 LDSM.16.MT88.4 R8, [R12+0x36800] ;  /* 0x036800000c08283b */ /* 0x000e620000004200 */
[-C--:B--2---:R-:W-:Y:S01]  /*61a0*/  FMUL R14, R73, R2.reuse ;  /* 0x00000002490e7220 */ /* 0x084fe20000400000 */
[-C--:B------:R-:W-:Y:S01]  /*61b0*/  FMUL R74, R74, R2.reuse ;  /* 0x000000024a4a7220 */ /* 0x080fe20000400000 */
        /* <DEDUP_REMOVED lines=10> */
[----:B------:R-:W-:Y:S01]  /*6260*/  FMUL R2, R87, R2 ;  /* 0x0000000257027220 */ /* 0x000fe20000400000 */
[----:B------:R-:W-:Y:S05]  /*6270*/  WARPSYNC.ALL ;  /* 0x0000000000007948 */ /* 0x000fea0003800000 */
[----:B------:R-:W-:Y:S01]  /*6280*/  BSSY B0, `(.L_x_84) ;  /* 0x000003c000007945 */ /* 0x000fe20003800000 */
[----:B---3--:R-:W-:-:S02]  /*6290*/  HADD2.F32 R15, -RZ, R5.H0_H0 ;  /* 0x20000005ff0f7230 */ /* 0x008fc40000004100 */
[----:B------:R-:W-:Y:S02]  /*62a0*/  HADD2.F32 R21, -RZ, R7.H0_H0 ;  /* 0x20000007ff157230 */ /* 0x000fe40000004100 */
[--C-:B-1----:R-:W-:Y:S02]  /*62b0*/  HADD2.F32 R25, -RZ, R8.reuse.H0_H0 ;  /* 0x20000008ff197230 */ /* 0x102fe40000004100 */
        /* <DEDUP_REMOVED lines=11> */
[--C-:B------:R-:W-:Y:S02]  /*6370*/  HADD2.F32 R17, -RZ, R6.reuse.H0_H0 ;  /* 0x20000006ff117230 */ /* 0x100fe40000004100 */
[----:B------:R-:W-:Y:S01]  /*6380*/  FFMA R14, R13, R0, R14 ;  /* 0x000000000d0e7223 */ /* 0x000fe2000000000e */
[----:B------:R-:W-:-:S02]  /*6390*/  HADD2.F32 R19, -RZ, R6.H1_H1 ;  /* 0x30000006ff137230 */ /* 0x000fc40000004100 */
        /* <DEDUP_REMOVED lines=40> */
[----:B------:R2:W-:Y:S02]  /*6620*/  UTMASTG.2D [UR8], [UR58] ;  /* 0x000000083a0073b5 */ /* 0x0005e40008008000 */
[----:B--2---:R0:W-:Y:S02]  /*6630*/  UTMACMDFLUSH ;  /* 0x00000000000079b7 */ /* 0x0041e40000000000 */
.L_x_85:
[----:B------:R-:W-:Y:S05]  /*6640*/  BSYNC B0 ;  /* 0x0000000000007941 */ /* 0x000fea0003800000 */
.L_x_84:
[----:B------:R-:W-:Y:S04]  /*6650*/  BSSY B0, `(.L_x_86) ;  /* 0x0000003000007945 */ /* 0x000fe80003800000 */
[----:B------:R-:W-:Y:S05]  /*6660*/  @!P0 BRA `(.L_x_87) ;  /* 0x0000000000048947 */ /* 0x000fea0003800000 */
[----:B------:R-:W-:-:S04]  /*6670*/  DEPBAR.LE SB0, 0x1 ;  /* 0x000080400000791a */ /* 0x000fc80000000000 */
.L_x_87:
[----:B------:R-:W-:Y:S05]  /*6680*/  BSYNC B0 ;  /* 0x0000000000007941 */ /* 0x000fea0003800000 */
.L_x_86:
[----:B------:R-:W-:Y:S06]  /*6690*/  BAR.SYNC.DEFER_BLOCKING 0x1, 0x100 ;  /* 0x0044000000007b1d */ /* 0x000fec0000010000 */
[----:B------:R-:W-:Y:S05]  /*66a0*/  @!P1 BRA `(.L_x_88) ;  /* 0x0000000000049947 */ /* 0x000fea0003800000 */
[----:B------:R-:W-:Y:S01]  /*66b0*/  BPT.TRAP 0x1 ;  /* 0x000000040000795c */ /* 0x000fe20000300000 */
.L_x_88:
[----:B------:R-:W-:Y:S02]  /*66c0*/  UIADD3 UR4, UR55, 0x1, URZ ;  /* 0x0000000137047890 */ /* 0x000fe4000fffe03f */
[----:B------:R-:W-:Y:S02]  /*66d0*/  UISETP.NE.AND UP1, UPT, UR47, 0x3, UPT ;  /* 0x000000032f00788c */ /* 0x000fe4000bf25270 */
[----:B------:R-:W-:-:S04]  /*66e0*/  UISETP.NE.AND UP0, UPT, UR4, 0x4, UPT ;  /* 0x000000040400788c */ /* 0x000fc8000bf05270 */
[----:B------:R-:W-:Y:S01]  /*66f0*/  USEL UR4, UR4, URZ, UP0 ;  /* 0x0000003f04047287 */ /* 0x000fe20008000000 */
[----:B------:R-:W-:-:S03]  /*6700*/  PLOP3.LUT P2, PT, PT, PT, UP1, 0x80, 0x0 ;  /* 0x000000000000781c */ /* 0x000fc60003f4f018 */
[----:B------:R-:W-:Y:S02]  /*6710*/  ULEA UR5, UR4, UR43, 0x3 ;  /* 0x0000002b04057291 */ /* 0x000fe4000f8e183f */
[----:B------:R-:W-:Y:S02]  /*6720*/  UIADD3 UR4, UR4, 0x1, URZ ;  /* 0x0000000104047890 */ /* 0x000fe4000fffe03f */
[----:B------:R-:W-:Y:S02]  /*6730*/  UIADD3 UR5, UR5, 0x38500, URZ ;  /* 0x0003850005057890 */ /* 0x000fe4000fffe03f */
[----:B------:R-:W-:Y:S02]  /*6740*/  UISETP.NE.AND UP0, UPT, UR4, 0x4, UPT ;  /* 0x000000040400788c */ /* 0x000fe4000bf05270 */
[----:B------:R-:W-:Y:S02]  /*6750*/  UPRMT UR5, UR42, 0x654, UR5 ;  /* 0x000006542a057896 */ /* 0x000fe40008000005 */
[----:B------:R-:W-:-:S07]  /*6760*/  USEL UR55, UR4, URZ, UP0 ;  /* 0x0000003f04377287 */ /* 0x000fce0008000000 */
[----:B------:R-:W-:Y:S01]  /*6770*/  SYNCS.ARRIVE.TRANS64.RED.A1T0 RZ, [UR5], RZ ;  /* 0x000000ffffff79a7 */ /* 0x000fe20008100405 */
[----:B------:R-:W-:Y:S05]  /*6780*/  @!P2 BRA `(.L_x_89) ;  /* 0x000000000004a947 */ /* 0x000fea0003800000 */
[----:B------:R-:W-:Y:S01]  /*6790*/  BPT.TRAP 0x1 ;  /* 0x000000040000795c */ /* 0x000fe20000300000 */
.L_x_89:
[----:B------:R-:W-:Y:S01]  /*67a0*/  ULEA UR4, UR38, UR43, 0x3 ;  /* 0x0000002b26047291 */ /* 0x000fe2000f8e183f */
[----:B------:R-:W-:-:S08]  /*67b0*/  SHF.L.U32 R0, R93, 0x1f, RZ ;  /* 0x0000001f5d007819 */ /* 0x000fd000000006ff */
[----:B------:R-:W2:Y:S02]  /*67c0*/  SYNCS.PHASECHK.TRANS64.TRYWAIT P0, [UR4+0x38400], R0 ;  /* 0x03840000ff0075a7 */ /* 0x000ea40008000144 */
[----:B--2---:R-:W-:Y:S05]  /*67d0*/  @!P0 BRA `(.L_x_90) ;  /* 0x0000006000948947 */ /* 0x004fea0003800000 */
.L_x_234:
[----:B------:R-:W-:-:S09]  /*67e0*/  ULEA UR5, UR38, UR43, 0x4 ;  /* 0x0000002b26057291 */ /* 0x000fd2000f8e203f */
[----:B------:R-:W3:Y:S01]  /*67f0*/  LDS.128 R16, [UR5+0x38530] ;  /* 0x03853005ff107984 */ /* 0x000ee20008000c00 */
[----:B------:R-:W-:Y:S01]  /*6800*/  @!PT LDS RZ, [RZ] ;  /* 0x00000000fffff984 */ /* 0x000fe20000000800 */
[----:B------:R-:W-:Y:S01]  /*6810*/  @!PT LDS RZ, [RZ] ;  /* 0x00000000fffff984 */ /* 0x000fe20000000800 */
[----:B------:R-:W-:Y:S01]  /*6820*/  @!PT LDS RZ, [RZ] ;  /* 0x00000000fffff984 */ /* 0x000fe20000000800 */
[----:B------:R-:W-:Y:S01]  /*6830*/  @!PT LDS RZ, [RZ] ;  /* 0x00000000fffff984 */ /* 0x000fe20000000800 */
[----:B------:R4:W-:Y:S06]  /*6840*/  MEMBAR.ALL.CTA ;  /* 0x0000000000007992 */ /* 0x0009ec0000008000 */
[----:B----4-:R-:W4:Y:S01]  /*6850*/  FENCE.VIEW.ASYNC.S ;  /* 0x00000000000073c6 */ /* 0x010f220000000000 */
[----:B------:R-:W-:Y:S05]  /*6860*/  @!P2 BRA `(.L_x_91) ;  /* 0x000000000004a947 */ /* 0x000fea0003800000 */
[----:B------:R-:W-:Y:S01]  /*6870*/  BPT.TRAP 0x1 ;  /* 0x000000040000795c */ /* 0x000fe20000300000 */
.L_x_91:
[----:B---3--:R-:W-:Y:S01]  /*6880*/  ISETP.NE.AND P0, PT, R19, RZ, PT ;  /* 0x000000ff1300720c */ /* 0x008fe20003f05270 */
[----:B------:R-:W-:Y:S01]  /*6890*/  UIADD3 UR4, UR4, 0x38440, URZ ;  /* 0x0003844004047890 */ /* 0x000fe2000fffe03f */
[CC--:B------:R-:W-:Y:S02]  /*68a0*/  ISETP.NE.AND P2, PT, R91.reuse, R18.reuse, PT ;  /* 0x000000125b00720c */ /* 0x0c0fe40003f45270 */
[----:B------:R-:W-:Y:S01]  /*68b0*/  ISETP.EQ.OR P0, PT, R91, R18, !P0 ;  /* 0x000000125b00720c */ /* 0x000fe20004702670 */
[----:B------:R-:W-:-:S09]  /*68c0*/  UPRMT UR4, UR42, 0x654, UR4 ;  /* 0x000006542a047896 */ /* 0x000fd20008000004 */
[----:B----4-:R-:W-:Y:S03]  /*68d0*/  SYNCS.ARRIVE.TRANS64.RED.A1T0 RZ, [UR4], RZ ;  /* 0x000000ffffff79a7 */ /* 0x010fe60008100404 */
[----:B------:R-:W-:Y:S05]  /*68e0*/  @P0 BRA `(.L_x_92) ;  /* 0x0000000000fc0947 */ /* 0x000fea0003800000 */
[----:B------:R-:W-:-:S13]  /*68f0*/  ISETP.NE.AND P0, PT, RZ, UR54, PT ;  /* 0x00000036ff007c0c */ /* 0x000fda000bf05270 */
[----:B------:R-:W-:Y:S05]  /*6900*/  @P0 BRA `(.L_x_92) ;  /* 0x0000000000f40947 */ /* 0x000fea0003800000 */
[----:B--2---:R-:W2:Y:S01]  /*6910*/  S2R R0, SR_LANEID ;  /* 0x0000000000007919 */ /* 0x004ea20000000000 */
[----:B------:R-:W-:Y:S01]  /*6920*/  ELECT P0, URZ, PT ;  /* 0x00000000003f782f */ /* 0x000fe20003800000 */
[----:B------:R-:W-:Y:S01]  /*6930*/  BSSY B0, `(.L_x_93) ;  /* 0x000002f000007945 */ /* 0x000fe20003800000 */
[----:B--2---:R-:W-:-:S11]  /*6940*/  IMAD.SHL.U32 R15, R0, 0x4, RZ ;  /* 0x00000004000f7824 */ /* 0x004fd600078e00ff */
[----:B------:R-:W-:Y:S05]  /*6950*/  @!P0 BRA `(.L_x_94) ;  /* 0x0000000000b08947 */ /* 0x000fea0003800000 */
[----:B------:R-:W-:Y:S01]  /*6960*/  IMAD.SHL.U32 R0, R18, 0x8, RZ ;  /* 0x0000000812007824 */ /* 0x000fe200078e00ff */
[----:B------:R-:W-:Y:S01]  /*6970*/  SHF.R.S32.HI R3, RZ, 0x1f, R18 ;  /* 0x0000001fff037819 */ /* 0x000fe20000011412 */
[----:B------:R-:W-:-:S03]  /*6980*/  ULDC.64 UR4, c[0x0][0x820] ;  /* 0x0002080000047ab9 */ /* 0x000fc60000000a00 */
[----:B------:R-:W-:Y:S02]  /*6990*/  SHF.L.U64.HI R8, R18, 0x3, R3 ;  /* 0x0000000312087819 */ /* 0x000fe40000010203 */
[----:B-1----:R-:W-:Y:S01]  /*69a0*/  IADD3 R4, P0, R0, UR4, RZ ;  /* 0x0000000400047c10 */ /* 0x002fe2000ff1e0ff */
[----:B------:R-:W1:Y:S03]  /*69b0*/  LDC.64 R2, c[0x0][0x290] ;  /* 0x0000a400ff027b82 */ /* 0x000e660000000a00 */
[----:B------:R-:W-:Y:S01]  /*69c0*/  IADD3.X R5, R8, UR5, RZ, P0, !PT ;  /* 0x0000000508057c10 */ /* 0x000fe200087fe4ff */
[----:B------:R-:W-:-:S05]  /*69d0*/  ULDC.64 UR4, c[0x0][0x818] ;  /* 0x0002060000047ab9 */ /* 0x000fca0000000a00 */
[----:B------:R-:W2:Y:S01]  /*69e0*/  LDG.E.64 R4, desc[UR56][R4.64] ;  /* 0x0000003804047981 */ /* 0x000ea2000c1e1b00 */
[----:B-1----:R-:W-:Y:S01]  /*69f0*/  IMAD.WIDE R6, R18, 0xc, R2 ;  /* 0x0000000c12067825 */ /* 0x002fe200078e0202 */
[----:B------:R-:W-:Y:S02]  /*6a00*/  IADD3 R2, P0, R0, UR4, RZ ;  /* 0x0000000400027c10 */ /* 0x000fe4000ff1e0ff */
[----:B------:R-:W1:Y:S02]  /*6a10*/  LDS R0, [UR49+0x1c] ;  /* 0x00001c31ff007984 */ /* 0x000e640008000800 */
[----:B------:R-:W-:Y:S02]  /*6a20*/  IADD3.X R3, R8, UR5, RZ, P0, !PT ;  /* 0x0000000508037c10 */ /* 0x000fe400087fe4ff */
[----:B------:R-:W3:Y:S04]  /*6a30*/  LDG.E R12, desc[UR56][R6.64] ;  /* 0x00000038060c7981 */ /* 0x000ee8000c1e1900 */
[----:B------:R4:W5:Y:S04]  /*6a40*/  LDG.E R13, desc[UR56][R6.64+0x4] ;  /* 0x00000438060d7981 */ /* 0x000968000c1e1900 */
[----:B------:R-:W5:Y:S01]  /*6a50*/  LDG.E.64 R2, desc[UR56][R2.64] ;  /* 0x0000003802027981 */ /* 0x000f62000c1e1b00 */
[----:B------:R-:W-:-:S03]  /*6a60*/  IMAD.U32 R8, RZ, RZ, UR49 ;  /* 0x00000031ff087e24 */ /* 0x000fc6000f8e00ff */
[----:B------:R-:W-:Y:S02]  /*6a70*/  STS [UR49+0x30], RZ ;  /* 0x000030ffff007988 */ /* 0x000fe40008000831 */
[----:B------:R-:W-:Y:S02]  /*6a80*/  SHF.R.U64 R8, R8, 0x4, RZ ;  /* 0x0000000408087819 */ /* 0x000fe400000012ff */
[----:B----4-:R-:W-:-:S03]  /*6a90*/  CS2R R6, SRZ ;  /* 0x0000000000067805 */ /* 0x010fc6000001ff00 */
[----:B------:R-:W-:Y:S04]  /*6aa0*/  STS [UR49+0x10], R8 ;  /* 0x00001008ff007988 */ /* 0x000fe80008000831 */
[----:B------:R-:W-:Y:S01]  /*6ab0*/  STS [UR49+0x14], R8 ;  /* 0x00001408ff007988 */ /* 0x000fe20008000831 */
[C---:B--2---:R-:W-:Y:S01]  /*6ac0*/  SHF.L.U64.HI R11, R4.reuse, 0x1, R5 ;  /* 0x00000001040b7819 */ /* 0x044fe20000010205 */
[----:B------:R-:W-:-:S03]  /*6ad0*/  IMAD.SHL.U32 R10, R4, 0x2, RZ ;  /* 0x00000002040a7824 */ /* 0x000fc600078e00ff */
[----:B------:R-:W-:Y:S02]  /*6ae0*/  LOP3.LUT R11, R11, 0x1fffffff, RZ, 0xc0, !PT ;  /* 0x1fffffff0b0b7812 */ /* 0x000fe400078ec0ff */
[----:B------:R-:W-:Y:S02]  /*6af0*/  LOP3.LUT R10, R10, 0xfffffffe, RZ, 0xc0, !PT ;  /* 0xfffffffe0a0a7812 */ /* 0x000fe400078ec0ff */
[--C-:B------:R-:W-:Y:S02]  /*6b00*/  SHF.R.U32.HI R5, RZ, 0x4, R11.reuse ;  /* 0x00000004ff057819 */ /* 0x100fe4000001160b */
[----:B------:R-:W-:Y:S02]  /*6b10*/  SHF.R.U64 R10, R10, 0x4, R11 ;  /* 0x000000040a0a7819 */ /* 0x000fe4000000120b */
[----:B-1----:R-:W-:-:S03]  /*6b20*/  LOP3.LUT R0, R0, 0xf, R5, 0xb8, !PT ;  /* 0x0000000f00007812 */ /* 0x002fc600078eb805 */
[----:B------:R-:W-:Y:S04]  /*6b30*/  STS [UR49+0xc], R10 ;  /* 0x00000c0aff007988 */ /* 0x000fe80008000831 */
[----:B------:R-:W-:Y:S01]  /*6b40*/  STS [UR49+0x1c], R0 ;  /* 0x00001c00ff007988 */ /* 0x000fe20008000831 */
[----:B---3--:R-:W-:-:S03]  /*6b50*/  VIADD R4, R12, 0xffffffff ;  /* 0xffffffff0c047836 */ /* 0x008fc60000000000 */
[----:B------:R-:W1:Y:S04]  /*6b60*/  LDS R5, [UR49+0x1c] ;  /* 0x00001c31ff057984 */ /* 0x000e680008000800 */
[----:B-----5:R-:W-:Y:S01]  /*6b70*/  STS.64 [UR49], R2 ;  /* 0x00000002ff007988 */ /* 0x020fe20008000a31 */
[----:B-1----:R-:W-:-:S05]  /*6b80*/  LOP3.LUT R5, R5, 0xf0, RZ, 0xb8, !PT ;  /* 0x000000f005057812 */ /* 0x002fca00078eb8ff */
[----:B------:R1:W-:Y:S04]  /*6b90*/  STS [UR49+0x1c], R5 ;  /* 0x00001c05ff007988 */ /* 0x0003e80008000831 */
[----:B------:R-:W2:Y:S01]  /*6ba0*/  LDS R9, [UR49+0x1c] ;  /* 0x00001c31ff097984 */ /* 0x000ea20008000800 */
[----:B-1----:R-:W-:-:S05]  /*6bb0*/  VIADD R5, R13, 0xffffffff ;  /* 0xffffffff0d057836 */ /* 0x002fca0000000000 */
[----:B------:R-:W-:Y:S01]  /*6bc0*/  STS.128 [UR49+0x20], R4 ;  /* 0x00002004ff007988 */ /* 0x000fe20008000c31 */
[----:B--2---:R-:W-:-:S05]  /*6bd0*/  LOP3.LUT R9, R9, 0xf00, RZ, 0xb8, !PT ;  /* 0x00000f0009097812 */ /* 0x004fca00078eb8ff */
[----:B------:R-:W-:Y:S04]  /*6be0*/  STS.64 [UR49+0x18], R8 ;  /* 0x00001808ff007988 */ /* 0x000fe80008000a31 */
[----:B------:R-:W1:Y:S02]  /*6bf0*/  LDS R14, [UR49+0x1c] ;  /* 0x00001c31ff0e7984 */ /* 0x000e640008000800 */
[----:B-1----:R-:W-:-:S05]  /*6c00*/  LOP3.LUT R0, R14, 0xf000, RZ, 0xb8, !PT ;  /* 0x0000f0000e007812 */ /* 0x002fca00078eb8ff */
[----:B------:R2:W-:Y:S02]  /*6c10*/  STS [UR49+0x1c], R0 ;  /* 0x00001c00ff007988 */ /* 0x0005e40008000831 */
.L_x_94:
[----:B------:R-:W-:Y:S05]  /*6c20*/  BSYNC B0 ;  /* 0x0000000000007941 */ /* 0x000fea0003800000 */
.L_x_93:
[----:B------:R-:W-:Y:S01]  /*6c30*/  NOP ;  /* 0x0000000000007918 */ /* 0x000fe20000000000 */
[----:B-1----:R1:W3:Y:S01]  /*6c40*/  LDS R5, [R15+UR49] ;  /* 0x000000310f057984 */ /* 0x0022e20008000800 */
[----:B------:R-:W-:Y:S02]  /*6c50*/  ELECT P0, URZ, PT ;  /* 0x00000000003f782f */ /* 0x000fe40003800000 */
[----:B------:R-:W-:Y:S01]  /*6c60*/  IADD3 R2, P3, R15, UR58, RZ ;  /* 0x0000003a0f027c10 */ /* 0x000fe2000ff7e0ff */
[----:B------:R-:W-:Y:S04]  /*6c70*/  BSSY B0, `(.L_x_95) ;  /* 0x0000005000007945 */ /* 0x000fe80003800000 */
[----:B------:R-:W-:-:S06]  /*6c80*/  IMAD.X R3, RZ, RZ, UR59, P3 ;  /* 0x0000003bff037e24 */ /* 0x000fcc00098e06ff */
[----:B-1----:R-:W-:Y:S05]  /*6c90*/  @!P0 BRA `(.L_x_96) ;  /* 0x0000000000088947 */ /* 0x002fea0003800000 */
[----:B------:R0:W-:Y:S01]  /*6ca0*/  UTMACMDFLUSH ;  /* 0x00000000000079b7 */ /* 0x0001e20000000000 */
[----:B------:R-:W-:-:S04]  /*6cb0*/  DEPBAR.LE SB0, 0x0 ;  /* 0x000080000000791a */ /* 0x000fc80000000000 */
.L_x_96:
[----:B------:R-:W-:Y:S05]  /*6cc0*/  BSYNC B0 ;  /* 0x0000000000007941 */ /* 0x000fea0003800000 */
.L_x_95:
[----:B---3--:R3:W5:Y:S02]  /*6cd0*/  ATOMG.E.EXCH.STRONG.GPU PT, RZ, [R2], R5 ;  /* 0x0000000502ff73a8 */ /* 0x00876400041ee100 */
.L_x_92:
[----:B------:R-:W-:Y:S01]  /*6ce0*/  UIMAD.WIDE.U32 UR4, UR60, -0x55555555, URZ ;  /* 0xaaaaaaab3c0478a5 */ /* 0x000fe2000f8e003f */
[----:B------:R-:W-:Y:S01]  /*6cf0*/  ISETP.NE.AND P0, PT, R19, RZ, PT ;  /* 0x000000ff1300720c */ /* 0x000fe20003f05270 */
[----:B------:R-:W-:Y:S01]  /*6d00*/  UIADD3 UR38, UR38, 0x1, URZ ;  /* 0x0000000126267890 */ /* 0x000fe2000fffe03f */
[----:B--2---:R-:W-:Y:S01]  /*6d10*/  SEL R0, RZ, 0x1, !P2 ;  /* 0x00000001ff007807 */ /* 0x004fe20005000000 */
[----:B------:R-:W-:Y:S02]  /*6d20*/  USHF.R.U32.HI UR4, URZ, 0x2, UR5 ;  /* 0x000000023f047899 */ /* 0x000fe40008011605 */
[----:B------:R-:W-:Y:S02]  /*6d30*/  UISETP.NE.AND UP0, UPT, UR38, 0x8, UPT ;  /* 0x000000082600788c */ /* 0x000fe4000bf05270 */
[----:B------:R-:W-:Y:S02]  /*6d40*/  UIMAD UR60, UR4, -0x6, UR60 ;  /* 0xfffffffa043c78a4 */ /* 0x000fe4000f8e023c */
[----:B------:R-:W-:-:S02]  /*6d50*/  USEL UR4, URZ, 0x1, UP0 ;  /* 0x000000013f047887 */ /* 0x000fc40008000000 */
[----:B------:R-:W-:Y:S02]  /*6d60*/  UIADD3 UR36, UR36, 0x4, URZ ;  /* 0x0000000424247890 */ /* 0x000fe4000fffe03f */
[----:B------:R-:W-:Y:S02]  /*6d70*/  USEL UR38, UR38, URZ, UP0 ;  /* 0x0000003f26267287 */ /* 0x000fe40008000000 */
[----:B------:R-:W-:Y:S01]  /*6d80*/  LOP3.LUT R93, R93, UR4, RZ, 0x3c, !PT ;  /* 0x000000045d5d7c12 */ /* 0x000fe2000f8e3cff */
[----:B------:R-:W-:Y:S09]  /*6d90*/  @P0 BRA `(.L_x_97) ;  /* 0xffffffcc00240947 */ /* 0x000ff2000383ffff */
[----:B------:R-:W-:-:S04]  /*6da0*/  DEPBAR.LE SB0, 0x0 ;  /* 0x000080000000791a */ /* 0x000fc80000000000 */
[----:B------:R-:W-:Y:S05]  /*6db0*/  @!P1 BRA `(.L_x_98) ;  /* 0x0000000000049947 */ /* 0x000fea0003800000 */
[----:B------:R-:W-:Y:S01]  /*6dc0*/  BPT.TRAP 0x1 ;  /* 0x000000040000795c */ /* 0x000fe20000300000 */
.L_x_98:
[----:B------:R-:W-:-:S04]  /*6dd0*/  ULEA UR43, UR55, UR43, 0x3 ;  /* 0x0000002b372b7291 */ /* 0x000fc8000f8e183f */
[----:B------:R-:W-:-:S04]  /*6de0*/  UIADD3 UR43, UR43, 0x38500, URZ ;  /* 0x000385002b2b7890 */ /* 0x000fc8000fffe03f */
[----:B------:R-:W-:-:S09]  /*6df0*/  UPRMT UR43, UR42, 0x654, UR43 ;  /* 0x000006542a2b7896 */ /* 0x000fd2000800002b */
[----:B-----5:R-:W-:Y:S01]  /*6e00*/  SYNCS.ARRIVE.TRANS64.RED.A1T0 RZ, [UR43], RZ ;  /* 0x000000ffffff79a7 */ /* 0x020fe2000810042b */
[----:B------:R-:W-:Y:S05]  /*6e10*/  EXIT ;  /* 0x000000000000794d */ /* 0x000fea0003800000 */
.L_x_23:
[----:B------:R-:W-:-:S08]  /*6e20*/  NOP ;  /* 0x0000000000007918 */ /* 0x000fd00000000000 */
[----:B----45:R-:W1:-:S00]  /*6e30*/  USETMAXREG.DEALLOC.CTAPOOL 0x28 ;  /* 0x00000028000079c8 */ /* 0x030e4000080e0500 */
[----:B------:R-:W-:-:S06]  /*6e40*/  UISETP.NE.AND UP1, UPT, UR54, 0x3, UPT ;  /* 0x000000033600788c */ /* 0x000fcc000bf25270 */
[----:B------:R-:W-:-:S13]  /*6e50*/  PLOP3.LUT P1, PT, PT, PT, UP1, 0x80, 0x0 ;  /* 0x000000000000781c */ /* 0x000fda0003f2f018 */
[----:B-1----:R-:W-:Y:S05]  /*6e60*/  @!P1 BRA `(.L_x_99) ;  /* 0x00000034007c9947 */ /* 0x002fea0003800000 */
[----:B------:R-:W-:-:S13]  /*6e70*/  ISETP.NE.AND P0, PT, RZ, UR54, PT ;  /* 0x00000036ff007c0c */ /* 0x000fda000bf05270 */
[----:B------:R-:W-:Y:S05]  /*6e80*/  @!P0 BRA `(.L_x_100) ;  /* 0x0000001800208947 */ /* 0x000fea0003800000 */
[----:B------:R-:W-:-:S06]  /*6e90*/  UISETP.NE.AND UP0, UPT, UR54, 0x2, UPT ;  /* 0x000000023600788c */ /* 0x000fcc000bf05270 */
[----:B------:R-:W-:-:S13]  /*6ea0*/  PLOP3.LUT P0, PT, PT, PT, UP0, 0x80, 0x0 ;  /* 0x000000000000781c */ /* 0x000fda0003f0f008 */
[----:B--2---:R-:W-:Y:S05]  /*6eb0*/  @P0 EXIT ;  /* 0x000000000000094d */ /* 0x004fea0003800000 */
[----:B------:R-:W1:Y:S01]  /*6ec0*/  S2UR UR4, SR_CTAID.Y ;  /* 0x00000000000479c3 */ /* 0x000e620000002600 */
[----:B------:R-:W-:Y:S01]  /*6ed0*/  ELECT P0, URZ, PT ;  /* 0x00000000003f782f */ /* 0x000fe20003800000 */
[----:B------:R-:W-:Y:S01]  /*6ee0*/  BSSY B0, `(.L_x_101) ;  /* 0x000001d000007945 */ /* 0x000fe20003800000 */
[----:B-1----:R-:W-:-:S11]  /*6ef0*/  UIMAD UR4, UR4, UR39, UR40 ;  /* 0x00000027040472a4 */ /* 0x002fd6000f8e0228 */
[----:B------:R-:W-:Y:S05]  /*6f00*/  @!P0 BRA `(.L_x_102) ;  /* 0x0000000000688947 */ /* 0x000fea0003800000 */
[----:B------:R-:W1:Y:S01]  /*6f10*/  LDC.64 R4, c[0x0][0x600] ;  /* 0x00018000ff047b82 */ /* 0x000e620000000a00 */
[----:B------:R-:W-:Y:S02]  /*6f20*/  UMOV UR5, 0x400 ;  /* 0x0000040000057882 */ /* 0x000fe40000000000 */
[----:B------:R-:W-:-:S05]  /*6f30*/  ULEA UR5, UR41, UR5, 0x18 ;  /* 0x0000000529057291 */ /* 0x000fca000f8ec03f */
[----:B------:R-:W1:Y:S08]  /*6f40*/  LDC.64 R6, c[0x0][0x608] ;  /* 0x00018200ff067b82 */ /* 0x000e700000000a00 */
[----:B------:R-:W2:Y:S08]  /*6f50*/  LDC.64 R32, c[0x0][0x610] ;  /* 0x00018400ff207b82 */ /* 0x000eb00000000a00 */
[----:B------:R-:W2:Y:S01]  /*6f60*/  LDC.64 R34, c[0x0][0x618] ;  /* 0x00018600ff227b82 */ /* 0x000ea20000000a00 */
[----:B-1----:R1:W-:Y:S07]  /*6f70*/  STS.128 [UR5+0x38700], R4 ;  /* 0x03870004ff007988 */ /* 0x0023ee0008000c05 */
[----:B------:R-:W3:Y:S08]  /*6f80*/  LDC.64 R28, c[0x0][0x620] ;  /* 0x00018800ff1c7b82 */ /* 0x000ef00000000a00 */
[----:B------:R-:W3:Y:S01]  /*6f90*/  LDC.64 R30, c[0x0][0x628] ;  /* 0x00018a00ff1e7b82 */ /* 0x000ee20000000a00 */
[----:B--2---:R2:W-:Y:S07]  /*6fa0*/  STS.128 [UR5+0x38710], R32 ;  /* 0x03871020ff007988 */ /* 0x0045ee0008000c05 */
[----:B------:R-:W4:Y:S08]  /*6fb0*/  LDC.64 R24, c[0x0][0x630] ;  /* 0x00018c00ff187b82 */ /* 0x000f300000000a00 */
[----:B------:R-:W4:Y:S08]  /*6fc0*/  LDC.64 R26, c[0x0][0x638] ;  /* 0x00018e00ff1a7b82 */ /* 0x000f300000000a00 */
[----:B------:R-:W5:Y:S01]  /*6fd0*/  LDC.64 R20, c[0x0][0x640] ;  /* 0x00019000ff147b82 */ /* 0x000f620000000a00 */
[----:B---3--:R2:W-:Y:S07]  /*6fe0*/  STS.128 [UR5+0x38720], R28 ;  /* 0x0387201cff007988 */ /* 0x0085ee0008000c05 */
[----:B------:R-:W5:Y:S08]  /*6ff0*/  LDC.64 R22, c[0x0][0x648] ;  /* 0x00019200ff167b82 */ /* 0x000f700000000a00 */
[----:B------:R-:W3:Y:S01]  /*7000*/  LDC.64 R12, c[0x0][0x650] ;  /* 0x00019400ff0c7b82 */ /* 0x000ee20000000a00 */
[----:B----4-:R2:W-:Y:S07]  /*7010*/  STS.128 [UR5+0x38730], R24 ;  /* 0x03873018ff007988 */ /* 0x0105ee0008000c05 */
[----:B------:R-:W3:Y:S08]  /*7020*/  LDC.64 R14, c[0x0][0x658] ;  /* 0x00019600ff0e7b82 */ /* 0x000ef00000000a00 */
[----:B------:R-:W4:Y:S01]  /*7030*/  LDC.64 R8, c[0x0][0x660] ;  /* 0x00019800ff087b82 */ /* 0x000f220000000a00 */
[----:B-----5:R2:W-:Y:S07]  /*7040*/  STS.128 [UR5+0x38740], R20 ;  /* 0x03874014ff007988 */ /* 0x0205ee0008000c05 */
[----:B------:R-:W4:Y:S08]  /*7050*/  LDC.64 R10, c[0x0][0x668] ;  /* 0x00019a00ff0a7b82 */ /* 0x000f300000000a00 */
[----:B-1----:R-:W1:Y:S01]  /*7060*/  LDC.64 R4, c[0x0][0x670] ;  /* 0x00019c00ff047b82 */ /* 0x002e620000000a00 */
[----:B---3--:R2:W-:Y:S07]  /*7070*/  STS.128 [UR5+0x38750], R12 ;  /* 0x0387500cff007988 */ /* 0x0085ee0008000c05 */
[----:B------:R-:W1:Y:S01]  /*7080*/  LDC.64 R6, c[0x0][0x678] ;  /* 0x00019e00ff067b82 */ /* 0x000e620000000a00 */
[----:B----4-:R2:W-:Y:S04]  /*7090*/  STS.128 [UR5+0x38760], R8 ;  /* 0x03876008ff007988 */ /* 0x0105e80008000c05 */
[----:B-1----:R2:W-:Y:S02]  /*70a0*/  STS.128 [UR5+0x38770], R4 ;  /* 0x03877004ff007988 */ /* 0x0025e40008000c05 */
.L_x_102:
[----:B------:R-:W-:Y:S05]  /*70b0*/  BSYNC B0 ;  /* 0x0000000000007941 */ /* 0x000fea0003800000 */
.L_x_101:
[----:B------:R-:W-:Y:S01]  /*70c0*/  ELECT P0, URZ, PT ;  /* 0x00000000003f782f */ /* 0x000fe20003800000 */
[----:B------:R-:W-:Y:S01]  /*70d0*/  NOP ;  /* 0x0000000000007918 */ /* 0x000fe20000000000 */
[----:B------:R-:W-:Y:S01]  /*70e0*/  ULDC UR5, c[0x0][0x884] ;  /* 0x0002210000057ab9 */ /* 0x000fe20000000800 */
[----:B------:R-:W-:Y:S01]  /*70f0*/  ULDC.64 UR6, c[0x0][0x800] ;  /* 0x0002000000067ab9 */ /* 0x000fe20000000a00 */
[----:B------:R-:W-:Y:S01]  /*7100*/  ULEA UR4, UR5, UR4, 0x1 ;  /* 0x0000000405047291 */ /* 0x000fe2000f8e083f */
[----:B------:R-:W-:Y:S03]  /*7110*/  BSSY B0, `(.L_x_103) ;  /* 0x0000033000007945 */ /* 0x000fe60003800000 */
[----:B------:R-:W-:-:S05]  /*7120*/  UIMAD.WIDE UR6, UR4, 0x80, UR6 ;  /* 0x00000080040678a5 */ /* 0x000fca000f8e0206 */
[----:B------:R-:W-:Y:S07]  /*7130*/  @!P0 BRA `(.L_x_104) ;  /* 0x0000000000c08947 */ /* 0x000fee0003800000 */
[----:B------:R-:W-:Y:S01]  /*7140*/  ULDC.64 UR4, c[0x0][0x808] ;  /* 0x0002020000047ab9 */ /* 0x000fe20000000a00 */
[----:B------:R-:W-:Y:S01]  /*7150*/  ULDC.64 UR8, c[0x0][0x810] ;  /* 0x0002040000087ab9 */ /* 0x000fe20000000a00 */
[----:B------:R-:W-:Y:S02]  /*7160*/  ISETP.NE.U32.AND P0, PT, RZ, UR4, PT ;  /* 0x00000004ff007c0c */ /* 0x000fe4000bf05070 */
[----:B------:R-:W-:Y:S02]  /*7170*/  ISETP.NE.U32.AND P1, PT, RZ, UR8, PT ;  /* 0x00000008ff007c0c */ /* 0x000fe4000bf25070 */
[----:B------:R-:W-:Y:S02]  /*7180*/  ISETP.NE.AND.EX P0, PT, RZ, UR5, PT, P0 ;  /* 0x00000005ff007c0c */ /* 0x000fe4000bf05300 */
[----:B------:R-:W-:-:S11]  /*7190*/  ISETP.NE.AND.EX P1, PT, RZ, UR9, PT, P1 ;  /* 0x00000009ff007c0c */ /* 0x000fd6000bf25310 */
[----:B------:R-:W-:Y:S05]  /*71a0*/  @!P0 BRA `(.L_x_105) ;  /* 0x0000000000188947 */ /* 0x000fea0003800000 */
[----:B--2---:R-:W-:-:S04]  /*71b0*/  LEA R4, P0, R18, UR4, 0x3 ;  /* 0x0000000412047c11 */ /* 0x004fc8000f8018ff */
[----:B------:R-:W-:-:S06]  /*71c0*/  LEA.HI.X R5, R18, UR5, R3, 0x3, P0 ;  /* 0x0000000512057c11 */ /* 0x000fcc00080f1c03 */
[----:B------:R-:W2:Y:S01]  /*71d0*/  LDG.E.64 R4, desc[UR56][R4.64] ;  /* 0x0000003804047981 */ /* 0x000ea2000c1e1b00 */
[----:B------:R-:W-:Y:S02]  /*71e0*/  UMOV UR4, 0x400 ;  /* 0x0000040000047882 */ /* 0x000fe40000000000 */
[----:B------:R-:W-:-:S09]  /*71f0*/  ULEA UR4, UR41, UR4, 0x18 ;  /* 0x0000000429047291 */ /* 0x000fd2000f8ec03f */
[----:B--2---:R1:W-:Y:S03]  /*7200*/  STS.64 [UR4+0x38700], R4 ;  /* 0x03870004ff007988 */ /* 0x0043e60008000a04 */
.L_x_105:
[----:B------:R-:W-:Y:S05]  /*7210*/  @!P1 BRA `(.L_x_104) ;  /* 0x0000000000889947 */ /* 0x000fea0003800000 */
[----:B-12---:R-:W-:-:S04]  /*7220*/  LEA R4, P0, R18, UR8, 0x3 ;  /* 0x0000000812047c11 */ /* 0x006fc8000f8018ff */
[----:B------:R-:W-:-:S06]  /*7230*/  LEA.HI.X R5, R18, UR9, R3, 0x3, P0 ;  /* 0x0000000912057c11 */ /* 0x000fcc00080f1c03 */
[----:B------:R-:W2:Y:S01]  /*7240*/  LDG.E.64 R4, desc[UR56][R4.64] ;  /* 0x0000003804047981 */ /* 0x000ea2000c1e1b00 */
[----:B------:R-:W-:Y:S02]  /*7250*/  UMOV UR4, 0x400 ;  /* 0x0000040000047882 */ /* 0x000fe40000000000 */
[----:B------:R-:W-:-:S04]  /*7260*/  ULEA UR4, UR41, UR4, 0x18 ;  /* 0x0000000429047291 */ /* 0x000fc8000f8ec03f */
[----:B------:R-:W-:-:S05]  /*7270*/  UIADD3 UR5, UR4, 0x38700, URZ ;  /* 0x0003870004057890 */ /* 0x000fca000fffe03f */
[----:B------:R-:W1:Y:S01]  /*7280*/  LDS R3, [UR4+0x3871c] ;  /* 0x03871c04ff037984 */ /* 0x000e620008000800 */
[----:B------:R-:W-:-:S03]  /*7290*/  IMAD.U32 R8, RZ, RZ, UR5 ;  /* 0x00000005ff087e24 */ /* 0x000fc6000f8e00ff */
[----:B------:R-:W-:Y:S02]  /*72a0*/  STS [UR4+0x38730], RZ ;  /* 0x038730ffff007988 */ /* 0x000fe40008000804 */
[----:B------:R-:W-:-:S05]  /*72b0*/  SHF.R.U64 R8, R8, 0x4, RZ ;  /* 0x0000000408087819 */ /* 0x000fca00000012ff */
[----:B------:R-:W-:Y:S04]  /*72c0*/  STS [UR4+0x38710], R8 ;  /* 0x03871008ff007988 */ /* 0x000fe80008000804 */
[----:B------:R-:W-:Y:S01]  /*72d0*/  STS [UR4+0x38714], R8 ;  /* 0x03871408ff007988 */ /* 0x000fe20008000804 */
[----:B--2---:R-:W-:Y:S01]  /*72e0*/  SHF.L.U64.HI R11, R4, 0x1, R5 ;  /* 0x00000001040b7819 */ /* 0x004fe20000010205 */
[----:B------:R-:W-:-:S03]  /*72f0*/  VIADD R5, R0, 0xffffffff ;  /* 0xffffffff00057836 */ /* 0x000fc60000000000 */
[----:B------:R-:W-:-:S04]  /*7300*/  LOP3.LUT R11, R11, 0x1fffffff, RZ, 0xc0, !PT ;  /* 0x1fffffff0b0b7812 */ /* 0x000fc800078ec0ff */
[----:B------:R-:W-:-:S04]  /*7310*/  SHF.R.U32.HI R6, RZ, 0x4, R11 ;  /* 0x00000004ff067819 */ /* 0x000fc8000001160b */
[----:B-1----:R-:W-:-:S05]  /*7320*/  LOP3.LUT R3, R3, 0xf, R6, 0xb8, !PT ;  /* 0x0000000f03037812 */ /* 0x002fca00078eb806 */
[----:B------:R1:W-:Y:S04]  /*7330*/  STS [UR4+0x3871c], R3 ;  /* 0x03871c03ff007988 */ /* 0x0003e80008000804 */
[----:B------:R-:W2:Y:S01]  /*7340*/  LDS R6, [UR4+0x3871c] ;  /* 0x03871c04ff067984 */ /* 0x000ea20008000800 */
[----:B-1----:R-:W-:Y:S02]  /*7350*/  IMAD.SHL.U32 R3, R4, 0x2, RZ ;  /* 0x0000000204037824 */ /* 0x002fe400078e00ff */
[----:B------:R-:W-:-:S03]  /*7360*/  VIADD R4, R2, 0xffffffff ;  /* 0xffffffff02047836 */ /* 0x000fc60000000000 */
[----:B------:R-:W-:-:S04]  /*7370*/  LOP3.LUT R2, R3, 0xfffffffe, RZ, 0xc0, !PT ;  /* 0xfffffffe03027812 */ /* 0x000fc800078ec0ff */
[----:B------:R-:W-:-:S05]  /*7380*/  SHF.R.U64 R2, R2, 0x4, R11 ;  /* 0x0000000402027819 */ /* 0x000fca000000120b */
[----:B------:R-:W-:Y:S01]  /*7390*/  STS [UR4+0x3870c], R2 ;  /* 0x03870c02ff007988 */ /* 0x000fe20008000804 */
[----:B--2---:R-:W-:-:S05]  /*73a0*/  LOP3.LUT R6, R6, 0xf0, RZ, 0xb8, !PT ;  /* 0x000000f006067812 */ /* 0x004fca00078eb8ff */
[----:B------:R1:W-:Y:S04]  /*73b0*/  STS [UR4+0x3871c], R6 ;  /* 0x03871c06ff007988 */ /* 0x0003e80008000804 */
[----:B------:R-:W2:Y:S01]  /*73c0*/  LDS R9, [UR4+0x3871c] ;  /* 0x03871c04ff097984 */ /* 0x000ea20008000800 */
[----:B-1----:R-:W-:-:S05]  /*73d0*/  CS2R R6, SRZ ;  /* 0x0000000000067805 */ /* 0x002fca000001ff00 */
[----:B------:R-:W-:Y:S01]  /*73e0*/  STS.128 [UR4+0x38720], R4 ;  /* 0x03872004ff007988 */ /* 0x000fe20008000c04 */
[----:B--2---:R-:W-:-:S05]  /*73f0*/  LOP3.LUT R9, R9, 0xf00, RZ, 0xb8, !PT ;  /* 0x00000f0009097812 */ /* 0x004fca00078eb8ff */
[----:B------:R-:W-:Y:S04]  /*7400*/  STS.64 [UR4+0x38718], R8 ;  /* 0x03871808ff007988 */ /* 0x000fe80008000a04 */
[----:B------:R-:W1:Y:S02]  /*7410*/  LDS R10, [UR4+0x3871c] ;  /* 0x03871c04ff0a7984 */ /* 0x000e640008000800 */
[----:B-1----:R-:W-:-:S05]  /*7420*/  LOP3.LUT R0, R10, 0xf000, RZ, 0xb8, !PT ;  /* 0x0000f0000a007812 */ /* 0x002fca00078eb8ff */
[----:B------:R3:W-:Y:S02]  /*7430*/  STS [UR4+0x3871c], R0 ;  /* 0x03871c00ff007988 */ /* 0x0007e40008000804 */
.L_x_104:
[----:B------:R-:W-:Y:S05]  /*7440*/  BSYNC B0 ;  /* 0x0000000000007941 */ /* 0x000fea0003800000 */
.L_x_103:
[----:B---3--:R-:W3:Y:S01]  /*7450*/  S2R R0, SR_LANEID ;  /* 0x0000000000007919 */ /* 0x008ee20000000000 */
[----:B------:R-:W-:Y:S01]  /*7460*/  ELECT P0, URZ, PT ;  /* 0x00000000003f782f */ /* 0x000fe20003800000 */
[----:B------:R-:W-:Y:S01]  /*7470*/  NOP ;  /* 0x0000000000007918 */ /* 0x000fe20000000000 */
[----:B------:R-:W-:Y:S01]  /*7480*/  UMOV UR4, URZ ;  /* 0x0000003f00047c82 */ /* 0x000fe20008000000 */
[----:B------:R-:W-:Y:S10]  /*7490*/  BSSY B0, `(.L_x_106) ;  /* 0x0000004000007945 */ /* 0x000ff40003800000 */
[----:B------:R-:W-:Y:S05]  /*74a0*/  @!P0 BRA `(.L_x_107) ;  /* 0x0000000000088947 */ /* 0x000fea0003800000 */
[----:B------:R0:W-:Y:S01]  /*74b0*/  UTMACMDFLUSH ;  /* 0x00000000000079b7 */ /* 0x0001e20000000000 */
[----:B------:R-:W-:-:S04]  /*74c0*/  DEPBAR.LE SB0, 0x0 ;  /* 0x000080000000791a */ /* 0x000fc80000000000 */
.L_x_107:
[----:B------:R-:W-:Y:S05]  /*74d0*/  BSYNC B0 ;  /* 0x0000000000007941 */ /* 0x000fea0003800000 */
.L_x_106:
[----:B------:R-:W-:Y:S01]  /*74e0*/  UMOV UR5, 0x400 ;  /* 0x0000040000057882 */ /* 0x000fe20000000000 */
[----:B-123--:R-:W-:Y:S01]  /*74f0*/  IMAD.SHL.U32 R4, R0, 0x4, RZ ;  /* 0x0000000400047824 */ /* 0x00efe200078e00ff */
[----:B------:R-:W-:-:S04]  /*7500*/  ULEA UR5, UR41, UR5, 0x18 ;  /* 0x0000000529057291 */ /* 0x000fc8000f8ec03f */
[----:B------:R-:W-:Y:S01]  /*7510*/  UIADD3 UR24, UR5, 0x38700, URZ ;  /* 0x0003870005187890 */ /* 0x000fe2000fffe03f */
[----:B------:R-:W-:Y:S01]  /*7520*/  IADD3 R2, P0, R4, UR6, RZ ;  /* 0x0000000604027c10 */ /* 0x000fe2000ff1e0ff */
[----:B------:R-:W-:-:S04]  /*7530*/  IMAD.MOV.U32 R0, RZ, RZ, RZ ;  /* 0x000000ffff007224 */ /* 0x000fc800078e00ff */
[----:B------:R-:W-:-:S03]  /*7540*/  IMAD.X R3, RZ, RZ, UR7, P0 ;  /* 0x00000007ff037e24 */ /* 0x000fc600080e06ff */
[----:B------:R-:W1:Y:S01]  /*7550*/  LDS R5, [R4+UR24] ;  /* 0x0000001804057984 */ /* 0x000e620008000800 */
[----:B------:R-:W-:-:S03]  /*7560*/  SHF.L.U32 R0, R0, 0x1f, RZ ;  /* 0x0000001f00007819 */ /* 0x000fc600000006ff */
[----:B-1----:R1:W2:Y:S02]  /*7570*/  ATOMG.E.EXCH.STRONG.GPU PT, RZ, [R2], R5 ;  /* 0x0000000502ff73a8 */ /* 0x0022a400041ee100 */
[----:B--2---:R-:W2:Y:S01]  /*7580*/  SYNCS.PHASECHK.TRANS64.TRYWAIT P0, [UR5+0x38528], R0 ;  /* 0x03852800ff0075a7 */ /* 0x004ea20008000145 */
[----:B------:R-:W-:Y:S02]  /*7590*/  ULOP3.LUT UR25, UR53, 0x1, URZ, 0xfc, !UPT ;  /* 0x0000000135197892 */ /* 0x000fe4000f8efc3f */
[----:B------:R-:W-:Y:S01]  /*75a0*/  ULOP3.LUT UR26, UR51, 0x2, URZ, 0xfc, !UPT ;  /* 0x00000002331a7892 */ /* 0x000fe2000f8efc3f */
[----:B-12---:R-:W-:Y:S11]  /*75b0*/  @!P0 BRA `(.L_x_108) ;  /* 0x0000005400348947 */ /* 0x006ff60003800000 */
.L_x_235:
[----:B------:R-:W-:Y:S01]  /*75c0*/  IMAD.MOV.U32 R2, RZ, RZ, 0x1 ;  /* 0x00000001ff027424 */ /* 0x000fe200078e00ff */
[----:B------:R-:W-:Y:S01]  /*75d0*/  ULDC UR27, c[0x0][0x598] ;  /* 0x00016600001b7ab9 */ /* 0x000fe20000000800 */
[----:B-1----:R-:W-:Y:S01]  /*75e0*/  IMAD.MOV.U32 R0, RZ, RZ, 0x1 ;  /* 0x00000001ff007424 */ /* 0x002fe200078e00ff */
[----:B------:R-:W-:Y:S01]  /*75f0*/  ULDC UR28, c[0x0][0x580] ;  /* 0x00016000001c7ab9 */ /* 0x000fe20000000800 */
[----:B------:R-:W-:Y:S01]  /*7600*/  IMAD.MOV.U32 R12, RZ, RZ, RZ ;  /* 0x000000ffff0c7224 */ /* 0x000fe200078e00ff */
[----:B------:R-:W-:Y:S01]  /*7610*/  ULDC.64 UR20, c[0x0][0x590] ;  /* 0x0001640000147ab9 */ /* 0x000fe20000000a00 */
[----:B------:R-:W-:-:S05]  /*7620*/  ULDC.64 UR22, c[0x0][0x588] ;  /* 0x0001620000167ab9 */ /* 0x000fca0000000a00 */
.L_x_145:
[----:B------:R-:W-:-:S06]  /*7630*/  UISETP.NE.AND UP0, UPT, UR25, 0x3, UPT ;  /* 0x000000031900788c */ /* 0x000fcc000bf05270 */
[----:B------:R-:W-:-:S13]  /*7640*/  PLOP3.LUT P1, PT, PT, PT, UP0, 0x80, 0x0 ;  /* 0x000000000000781c */ /* 0x000fda0003f2f008 */
[----:B-1-345:R-:W-:Y:S05]  /*7650*/  @!P1 BRA `(.L_x_109) ;  /* 0x0000000000049947 */ /* 0x03afea0003800000 */
[----:B------:R-:W-:Y:S01]  /*7660*/  BPT.TRAP 0x1 ;  /* 0x000000040000795c */ /* 0x000fe20000300000 */
.L_x_109:
[----:B------:R-:W-:Y:S01]  /*7670*/  ULEA UR8, UR4, UR5, 0x3 ;  /* 0x0000000504087291 */ /* 0x000fe2000f8e183f */
[----:B------:R-:W-:-:S08]  /*7680*/  SHF.L.U32 R3, R12, 0x1f, RZ ;  /* 0x0000001f0c037819 */ /* 0x000fd000000006ff */
[----:B------:R-:W1:Y:S02]  /*7690*/  SYNCS.PHASECHK.TRANS64.TRYWAIT P0, [UR8+0x38400], R3 ;  /* 0x03840003ff0075a7 */ /* 0x000e640008000148 */
[----:B-1----:R-:W-:Y:S05]  /*76a0*/  @!P0 BRA `(.L_x_110) ;  /* 0x0000005400108947 */ /* 0x002fea0003800000 */
.L_x_236:
[----:B------:R-:W-:-:S09]  /*76b0*/  ULEA UR9, UR4, UR5, 0x4 ;  /* 0x0000000504097291 */ /* 0x000fd2000f8e203f */
[----:B-1----:R-:W1:Y:S01]  /*76c0*/  LDS.128 R4, [UR9+0x38530] ;  /* 0x03853009ff047984 */ /* 0x002e620008000c00 */
[----:B------:R-:W-:Y:S01]  /*76d0*/  @!PT LDS RZ, [RZ] ;  /* 0x00000000fffff984 */ /* 0x000fe20000000800 */
[----:B------:R-:W-:Y:S01]  /*76e0*/  @!PT LDS RZ, [RZ] ;  /* 0x00000000fffff984 */ /* 0x000fe20000000800 */
[----:B------:R-:W-:Y:S01]  /*76f0*/  @!PT LDS RZ, [RZ] ;  /* 0x00000000fffff984 */ /* 0x000fe20000000800 */
[----:B------:R-:W-:Y:S01]  /*7700*/  @!PT LDS RZ, [RZ] ;  /* 0x00000000fffff984 */ /* 0x000fe20000000800 */
[----:B------:R2:W-:Y:S06]  /*7710*/  MEMBAR.ALL.CTA ;  /* 0x0000000000007992 */ /* 0x0005ec0000008000 */
[----:B--2---:R-:W2:Y:S01]  /*7720*/  FENCE.VIEW.ASYNC.S ;  /* 0x00000000000073c6 */ /* 0x004ea20000000000 */
[----:B------:R-:W-:Y:S05]  /*7730*/  @!P1 BRA `(.L_x_111) ;  /* 0x0000000000049947 */ /* 0x000fea0003800000 */
[----:B------:R-:W-:Y:S01]  /*7740*/  BPT.TRAP 0x1 ;  /* 0x000000040000795c */ /* 0x000fe20000300000 */
.L_x_111:
[----:B------:R-:W-:Y:S01]  /*7750*/  UIADD3 UR8, UR8, 0x38440, URZ ;  /* 0x0003844008087890 */ /* 0x000fe2000fffe03f */
[----:B------:R-:W-:Y:S02]  /*7760*/  R2UR UR10, R16 ;  /* 0x00000000100a72ca */ /* 0x000fe400000e0000 */
[----:B------:R-:W-:Y:S01]  /*7770*/  R2UR UR11, R17 ;  /* 0x00000000110b72ca */ /* 0x000fe200000e0000 */
[----:B------:R-:W-:Y:S01]  /*7780*/  UPRMT UR8, UR41, 0x654, UR8 ;  /* 0x0000065429087896 */ /* 0x000fe20008000008 */
[----:B------:R-:W-:Y:S02]  /*7790*/  LOP3.LUT P1, RZ, R2, 0xff, RZ, 0xc0, !PT ;  /* 0x000000ff02ff7812 */ /* 0x000fe4000782c0ff */
[----:B------:R-:W-:-:S04]  /*77a0*/  ISETP.NE.U32.AND P0, PT, RZ, UR20, PT ;  /* 0x00000014ff007c0c */ /* 0x000fc8000bf05070 */
[----:B------:R-:W-:Y:S02]  /*77b0*/  ISETP.NE.AND.EX P0, PT, RZ, UR21, PT, P0 ;  /* 0x00000015ff007c0c */ /* 0x000fe4000bf05300 */
[----:B--2---:R-:W-:Y:S01]  /*77c0*/  SYNCS.ARRIVE.TRANS64.RED.A1T0 RZ, [UR8], RZ ;  /* 0x000000ffffff79a7 */ /* 0x004fe20008100408 */
[----:B------:R-:W-:Y:S02]  /*77d0*/  USHF.L.U32 UR10, UR10, 0x7, URZ ;  /* 0x000000070a0a7899 */ /* 0x000fe4000800063f */
[----:B------:R-:W-:Y:S02]  /*77e0*/  USHF.L.U32 UR11, UR11, 0x7, URZ ;  /* 0x000000070b0b7899 */ /* 0x000fe4000800063f */
[----:B------:R-:W-:Y:S10]  /*77f0*/  @!P1 BRA `(.L_x_112) ;  /* 0x00000000000c9947 */ /* 0x000ff40003800000 */
[----:B------:R-:W-:-:S04]  /*7800*/  DEPBAR {5,4,3,2,1,0} ;  /* 0x0000003f0000791a */ /* 0x000fc80000000000 */
[----:B------:R2:W-:Y:S02]  /*7810*/  UTMACCTL.IV [UR6] ;  /* 0x00000000060079b9 */ /* 0x0005e40008000000 */
[----:B--2---:R-:W-:Y:S01]  /*7820*/  NOP ;  /* 0x0000000000007918 */ /* 0x004fe20000000000 */
.L_x_112:
[----:B------:R-:W-:Y:S05]  /*7830*/  @!P0 BRA `(.L_x_113) ;  /* 0x0000000000188947 */ /* 0x000fea0003800000 */
[----:B------:R-:W2:Y:S02]  /*7840*/  LDC.64 R2, c[0x0][0x590] ;  /* 0x00016400ff027b82 */ /* 0x000ea40000000a00 */
[----:B--2---:R-:W-:-:S06]  /*7850*/  IMAD.WIDE R2, R18, 0x8, R2 ;  /* 0x0000000812027825 */ /* 0x004fcc00078e0202 */
[----:B------:R-:W2:Y:S04]  /*7860*/  LDG.E.64 R2, desc[UR56][R2.64] ;  /* 0x0000003802027981 */ /* 0x000ea8000c1e1b00 */
[----:B--2---:R-:W2:Y:S02]  /*7870*/  LD.E R8, desc[UR56][R2.64] ;  /* 0x0000003802087980 */ /* 0x004ea4000c101900 */
[----:B--2---:R-:W-:Y:S01]  /*7880*/  FSETP.NEU.AND P0, PT, R8, RZ, PT ;  /* 0x000000ff0800720b */ /* 0x004fe20003f0d000 */
[----:B------:R-:W-:-:S12]  /*7890*/  BRA `(.L_x_114) ;  /* 0x0000000000247947 */ /* 0x000fd80003800000 */
.L_x_113:
[----:B------:R-:W-:Y:S02]  /*78a0*/  ISETP.NE.U32.AND P1, PT, RZ, UR22, PT ;  /* 0x00000016ff007c0c */ /* 0x000fe4000bf25070 */
[----:B------:R-:W-:Y:S02]  /*78b0*/  FSETP.NEU.AND P0, PT, RZ, UR28, PT ;  /* 0x0000001cff007c0b */ /* 0x000fe4000bf0d000 */
[----:B------:R-:W-:-:S13]  /*78c0*/  ISETP.NE.AND.EX P1, PT, RZ, UR23, PT, P1 ;  /* 0x00000017ff007c0c */ /* 0x000fda000bf25310 */
[----:B------:R-:W-:Y:S05]  /*78d0*/  @!P1 BRA `(.L_x_114) ;  /* 0x0000000000149947 */ /* 0x000fea0003800000 */
[----:B------:R-:W2:Y:S01]  /*78e0*/  LDC.64 R2, c[0x0][0x588] ;  /* 0x00016200ff027b82 */ /* 0x000ea20000000a00 */
[----:B------:R-:W-:-:S04]  /*78f0*/  IMAD R9, R18, UR27, RZ ;  /* 0x0000001b12097c24 */ /* 0x000fc8000f8e02ff */
[----:B--2---:R-:W-:-:S06]  /*7900*/  IMAD.WIDE R2, R9, 0x4, R2 ;  /* 0x0000000409027825 */ /* 0x004fcc00078e0202 */
[----:B------:R-:W2:Y:S02]  /*7910*/  LDG.E R2, desc[UR56][R2.64] ;  /* 0x0000003802027981 */ /* 0x000ea4000c1e1900 */
[----:B--2---:R-:W-:-:S13]  /*7920*/  FSETP.NEU.AND P0, PT, R2, RZ, PT ;  /* 0x000000ff0200720b */ /* 0x004fda0003f0d000 */
.L_x_114:
[----:B------:R-:W-:Y:S01]  /*7930*/  UISETP.NE.AND UP0, UPT, UR26, 0x3, UPT ;  /* 0x000000031a00788c */ /* 0x000fe2000bf05270 */
[----:B------:R-:W-:-:S05]  /*7940*/  ELECT P1, URZ, PT ;  /* 0x00000000003f782f */ /* 0x000fca0003820000 */
[----:B------:R-:W-:Y:S02]  /*7950*/  PLOP3.LUT P2, PT, PT, PT, UP0, 0x80, 0x0 ;  /* 0x000000000000781c */ /* 0x000fe40003f4f008 */
[----:B------:R-:W-:-:S11]  /*7960*/  PLOP3.LUT P0, PT, P0, P1, PT, 0x2a, 0x0 ;  /* 0x000000000000781c */ /* 0x000fd60000702572 */
[----:B------:R-:W-:Y:S05]  /*7970*/  @!P2 BRA `(.L_x_115) ;  /* 0x000000000004a947 */ /* 0x000fea0003800000 */
[----:B------:R-:W-:Y:S01]  /*7980*/  BPT.TRAP 0x1 ;  /* 0x000000040000795c */ /* 0x000fe20000300000 */
.L_x_115:
[----:B------:R-:W-:-:S04]  /*7990*/  SHF.L.U32 R2, R0, 0x1f, RZ ;  /* 0x0000001f00027819 */ /* 0x000fc800000006ff */
[----:B------:R-:W2:Y:S02]  /*79a0*/  SYNCS.PHASECHK.TRANS64.TRYWAIT P1, [UR5+0x38500], R2 ;  /* 0x03850002ff0075a7 */ /* 0x000ea40008020145 */
[----:B--2---:R-:W-:Y:S05]  /*79b0*/  @!P1 BRA `(.L_x_116) ;  /* 0x0000005000649947 */ /* 0x004fea0003800000 */
.L_x_237:
[----:B------:R-:W-:Y:S04]  /*79c0*/  BSSY B0, `(.L_x_117) ;  /* 0x0000010000007945 */ /* 0x000fe80003800000 */
[----:B------:R-:W-:Y:S05]  /*79d0*/  @P0 BRA `(.L_x_118) ;  /* 0x0000000000380947 */ /* 0x000fea0003800000 */
[----:B------:R-:W-:Y:S02]  /*79e0*/  UIADD3 UR8, UR5, 0x30000, URZ ;  /* 0x0003000005087890 */ /* 0x000fe4000fffe03f */
[----:B------:R-:W-:Y:S02]  /*79f0*/  UIADD3 UR9, UR5, 0x384e0, URZ ;  /* 0x000384e005097890 */ /* 0x000fe4000fffe03f */
[----:B------:R-:W-:Y:S02]  /*7a00*/  UIADD3 UR14, UR10, 0x40, URZ ;  /* 0x000000400a0e7890 */ /* 0x000fe4000fffe03f */
[----:B------:R-:W-:Y:S01]  /*7a10*/  UIADD3 UR12, UR5, 0x31000, URZ ;  /* 0x00031000050c7890 */ /* 0x000fe2000fffe03f */
[----:B------:R-:W-:Y:S01]  /*7a20*/  UMOV UR16, 0x0 ;  /* 0x0000000000107882 */ /* 0x000fe20000000000 */
[----:B------:R-:W-:Y:S01]  /*7a30*/  UMOV UR17, 0x10000000 ;  /* 0x1000000000117882 */ /* 0x000fe20000000000 */
[----:B------:R-:W-:Y:S01]  /*7a40*/  UMOV UR15, UR11 ;  /* 0x0000000b000f7c82 */ /* 0x000fe20008000000 */
[----:B------:R-:W-:Y:S01]  /*7a50*/  UMOV UR13, UR9 ;  /* 0x00000009000d7c82 */ /* 0x000fe20008000000 */
[----:B------:R3:W-:Y:S04]  /*7a60*/  UTMALDG.2D [UR8], [UR6], desc[UR16] ;  /* 0x00001008060075b4 */ /* 0x0007e80008009000 */
[----:B------:R3:W-:Y:S02]  /*7a70*/  UTMALDG.2D [UR12], [UR6], desc[UR16] ;  /* 0x0000100c060075b4 */ /* 0x0007e40008009000 */
[----:B---3--:R-:W-:Y:S05]  /*7a80*/  @!P2 BRA `(.L_x_119) ;  /* 0x000000000004a947 */ /* 0x008fea0003800000 */
[----:B------:R-:W-:Y:S01]  /*7a90*/  BPT.TRAP 0x1 ;  /* 0x000000040000795c */ /* 0x000fe20000300000 */
.L_x_119:
[----:B--2---:R-:W2:Y:S02]  /*7aa0*/  LDC R3, c[0x0][0x828] ;  /* 0x00020a00ff037b82 */ /* 0x004ea40000000800 */
[----:B--2---:R3:W-:Y:S02]  /*7ab0*/  SYNCS.ARRIVE.TRANS64.RED.A0TR RZ, [UR5+0x384e0], R3 ;  /* 0x0384e003ffff79a7 */ /* 0x0047e40008300405 */
.L_x_118:
[----:B------:R-:W-:Y:S05]  /*7ac0*/  BSYNC B0 ;  /* 0x0000000000007941 */ /* 0x000fea0003800000 */
.L_x_117:
[----:B------:R-:W-:Y:S05]  /*7ad0*/  @!P2 BRA `(.L_x_120) ;  /* 0x000000000004a947 */ /* 0x000fea0003800000 */
[----:B------:R-:W-:Y:S01]  /*7ae0*/  BPT.TRAP 0x1 ;  /* 0x000000040000795c */ /* 0x000fe20000300000 */
.L_x_120:
[----:B------:R-:W-:-:S04]  /*7af0*/  UIADD3 UR8, UR5, 0x384e0, URZ ;  /* 0x000384e005087890 */ /* 0x000fc8000fffe03f */
[----:B------:R-:W-:-:S09]  /*7b00*/  UPRMT UR8, UR41, 0x654, UR8 ;  /* 0x0000065429087896 */ /* 0x000fd20008000008 */
[----:B------:R-:W-:Y:S01]  /*7b10*/  SYNCS.ARRIVE.TRANS64.RED.A1T0 RZ, [UR8], RZ ;  /* 0x000000ffffff79a7 */ /* 0x000fe20008100408 */
[----:B------:R-:W-:Y:S05]  /*7b20*/  @!P2 BRA `(.L_x_121) ;  /* 0x000000000004a947 */ /* 0x000fea0003800000 */
[----:B------:R-:W-:Y:S01]  /*7b30*/  BPT.TRAP 0x1 ;  /* 0x000000040000795c */ /* 0x000fe20000300000 */
.L_x_121:
[----:B------:R-:W4:Y:S02]  /*7b40*/  SYNCS.PHASECHK.TRANS64.TRYWAIT P1, [UR5+0x38508], R2 ;  /* 0x03850802ff0075a7 */ /* 0x000f240008020145 */
[----:B----4-:R-:W-:Y:S05]  /*7b50*/  @!P1 BRA `(.L_x_122) ;  /* 0x0000005000149947 */ /* 0x010fea0003800000 */
.L_x_238:
[----:B------:R-:W-:Y:S04]  /*7b60*/  BSSY B0, `(.L_x_123) ;  /* 0x0000012000007945 */ /* 0x000fe80003800000 */
[----:B------:R-:W-:Y:S05]  /*7b70*/  @P0 BRA `(.L_x_124) ;  /* 0x0000000000400947 */ /* 0x000fea0003800000 */
[----:B------:R-:W-:Y:S02]  /*7b80*/  UIADD3 UR19, UR11, 0x20, URZ ;  /* 0x000000200b137890 */ /* 0x000fe4000fffe03f */
        /* <DEDUP_REMOVED lines=8> */
[----:B------:R-:W-:Y:S01]  /*7c10*/  UMOV UR15, UR19 ;  /* 0x00000013000f7c82 */ /* 0x000fe20008000000 */
[----:B------:R4:W-:Y:S03]  /*7c20*/  UTMALDG.2D [UR16], [UR6], desc[UR8] ;  /* 0x00000810060075b4 */ /* 0x0009e60008009000 */
[----:B------:R4:W-:Y:S02]  /*7c30*/  UTMALDG.2D [UR12], [UR6], desc[UR8] ;  /* 0x0000080c060075b4 */ /* 0x0009e40008009000 */
[----:B----4-:R-:W-:Y:S05]  /*7c40*/  @!P2 BRA `(.L_x_125) ;  /* 0x000000000004a947 */ /* 0x010fea0003800000 */
[----:B------:R-:W-:Y:S01]  /*7c50*/  BPT.TRAP 0x1 ;  /* 0x000000040000795c */ /* 0x000fe20000300000 */
.L_x_125:
[----:B--23--:R-:W2:Y:S02]  /*7c60*/  LDC R3, c[0x0][0x828] ;  /* 0x00020a00ff037b82 */ /* 0x00cea40000000800 */
[----:B--2---:R4:W-:Y:S02]  /*7c70*/  SYNCS.ARRIVE.TRANS64.RED.A0TR RZ, [UR5+0x384e8], R3 ;  /* 0x0384e803ffff79a7 */ /* 0x0049e40008300405 */
.L_x_124:
[----:B------:R-:W-:Y:S05]  /*7c80*/  BSYNC B0 ;  /* 0x0000000000007941 */ /* 0x000fea0003800000 */
.L_x_123:
[----:B------:R-:W-:Y:S05]  /*7c90*/  @!P2 BRA `(.L_x_126) ;  /* 0x000000000004a947 */ /* 0x000fea0003800000 */
[----:B------:R-:W-:Y:S01]  /*7ca0*/  BPT.TRAP 0x1 ;  /* 0x000000040000795c */ /* 0x000fe20000300000 */
.L_x_126:
[----:B------:R-:W-:-:S04]  /*7cb0*/  UIADD3 UR8, UR5, 0x384e8, URZ ;  /* 0x000384e805087890 */ /* 0x000fc8000fffe03f */
[----:B------:R-:W-:-:S09]  /*7cc0*/  UPRMT UR8, UR41, 0x654, UR8 ;  /* 0x0000065429087896 */ /* 0x000fd20008000008 */
[----:B------:R-:W-:Y:S01]  /*7cd0*/  SYNCS.ARRIVE.TRANS64.RED.A1T0 RZ, [UR8], RZ ;  /* 0x000000ffffff79a7 */ /* 0x000fe20008100408 */
[----:B------:R-:W-:Y:S05]  /*7ce0*/  @!P2 BRA `(.L_x_127) ;  /* 0x000000000004a947 */ /* 0x000fea0003800000 */
[----:B------:R-:W-:Y:S01]  /*7cf0*/  BPT.TRAP 0x1 ;  /* 0x000000040000795c */ /* 0x000fe20000300000 */
.L_x_127:
[----:B------:R-:W5:Y:S02]  /*7d00*/  SYNCS.PHASECHK.TRANS64.TRYWAIT P1, [UR5+0x38510], R2 ;  /* 0x03851002ff0075a7 */ /* 0x000f640008020145 */
[----:B-----5:R-:W-:Y:S05]  /*7d10*/  @!P1 BRA `(.L_x_128) ;  /* 0x0000004c00bc9947 */ /* 0x020fea0003800000 */
.L_x_239:
        /* <DEDUP_REMOVED lines=14> */
[----:B-1----:R-:W-:Y:S05]  /*7e00*/  @!P2 BRA `(.L_x_131) ;  /* 0x000000000004a947 */ /* 0x002fea0003800000 */
[----:B------:R-:W-:Y:S01]  /*7e10*/  BPT.TRAP 0x1 ;  /* 0x000000040000795c */ /* 0x000fe20000300000 */
.L_x_131:
[----:B--234-:R-:W1:Y:S02]  /*7e20*/  LDC R3, c[0x0][0x828] ;  /* 0x00020a00ff037b82 */ /* 0x01ce640000000800 */
[----:B-1----:R1:W-:Y:S02]  /*7e30*/  SYNCS.ARRIVE.TRANS64.RED.A0TR RZ, [UR5+0x384f0], R3 ;  /* 0x0384f003ffff79a7 */ /* 0x0023e40008300405 */
.L_x_130:
[----:B------:R-:W-:Y:S05]  /*7e40*/  BSYNC B0 ;  /* 0x0000000000007941 */ /* 0x000fea0003800000 */
.L_x_129:
[----:B------:R-:W-:Y:S05]  /*7e50*/  @!P2 BRA `(.L_x_132) ;  /* 0x000000000004a947 */ /* 0x000fea0003800000 */
[----:B------:R-:W-:Y:S01]  /*7e60*/  BPT.TRAP 0x1 ;  /* 0x000000040000795c */ /* 0x000fe20000300000 */
.L_x_132:
[----:B------:R-:W-:-:S04]  /*7e70*/  UIADD3 UR8, UR5, 0x384f0, URZ ;  /* 0x000384f005087890 */ /* 0x000fc8000fffe03f */
[----:B------:R-:W-:-:S09]  /*7e80*/  UPRMT UR8, UR41, 0x654, UR8 ;  /* 0x0000065429087896 */ /* 0x000fd20008000008 */
[----:B------:R-:W-:Y:S01]  /*7e90*/  SYNCS.ARRIVE.TRANS64.RED.A1T0 RZ, [UR8], RZ ;  /* 0x000000ffffff79a7 */ /* 0x000fe20008100408 */
[----:B------:R-:W-:Y:S05]  /*7ea0*/  @!P2 BRA `(.L_x_133) ;  /* 0x000000000004a947 */ /* 0x000fea0003800000 */
[----:B------:R-:W-:Y:S01]  /*7eb0*/  BPT.TRAP 0x1 ;  /* 0x000000040000795c */ /* 0x000fe20000300000 */
.L_x_133:
[----:B------:R-:W5:Y:S02]  /*7ec0*/  SYNCS.PHASECHK.TRANS64.TRYWAIT P1, [UR5+0x38518], R2 ;  /* 0x03851802ff0075a7 */ /* 0x000f640008020145 */
[----:B-----5:R-:W-:Y:S05]  /*7ed0*/  @!P1 BRA `(.L_x_134) ;  /* 0x0000004c00649947 */ /* 0x020fea0003800000 */
.L_x_240:
        /* <DEDUP_REMOVED lines=16> */
.L_x_137:
[----:B--2---:R-:W1:Y:S02]  /*7fe0*/  LDC R2, c[0x0][0x828] ;  /* 0x00020a00ff027b82 */ /* 0x004e640000000800 */
[----:B-1----:R1:W-:Y:S02]  /*7ff0*/  SYNCS.ARRIVE.TRANS64.RED.A0TR RZ, [UR5+0x384f8], R2 ;  /* 0x0384f802ffff79a7 */ /* 0x0023e40008300405 */
.L_x_136:
[----:B------:R-:W-:Y:S05]  /*8000*/  BSYNC B0 ;  /* 0x0000000000007941 */ /* 0x000fea0003800000 */
.L_x_135:
[----:B------:R-:W-:Y:S05]  /*8010*/  @!P2 BRA `(.L_x_138) ;  /* 0x000000000004a947 */ /* 0x000fea0003800000 */
[----:B------:R-:W-:Y:S01]  /*8020*/  BPT.TRAP 0x1 ;  /* 0x000000040000795c */ /* 0x000fe20000300000 */
.L_x_138:
[----:B-1----:R-:W-:Y:S01]  /*8030*/  ISETP.NE.AND P0, PT, R7, RZ, PT ;  /* 0x000000ff0700720c */ /* 0x002fe20003f05270 */
[----:B------:R-:W-:Y:S01]  /*8040*/  UIADD3 UR8, UR5, 0x384f8, URZ ;  /* 0x000384f805087890 */ /* 0x000fe2000fffe03f */
[CC--:B------:R-:W-:Y:S02]  /*8050*/  ISETP.NE.AND P3, PT, R18.reuse, R6.reuse, PT ;  /* 0x000000061200720c */ /* 0x0c0fe40003f65270 */
[----:B------:R-:W-:Y:S01]  /*8060*/  ISETP.EQ.OR P0, PT, R18, R6, !P0 ;  /* 0x000000061200720c */ /* 0x000fe20004702670 */
[----:B------:R-:W-:Y:S01]  /*8070*/  UPRMT UR8, UR41, 0x654, UR8 ;  /* 0x0000065429087896 */ /* 0x000fe20008000008 */
[----:B------:R-:W-:-:S08]  /*8080*/  LOP3.LUT R0, R0, 0x1, RZ, 0x3c, !PT ;  /* 0x0000000100007812 */ /* 0x000fd000078e3cff */
[----:B------:R-:W-:Y:S03]  /*8090*/  SYNCS.ARRIVE.TRANS64.RED.A1T0 RZ, [UR8], RZ ;  /* 0x000000ffffff79a7 */ /* 0x000fe60008100408 */
[----:B------:R-:W-:Y:S05]  /*80a0*/  @P0 BRA `(.L_x_139) ;  /* 0x0000000400040947 */ /* 0x000fea0003800000 */
[----:B------:R-:W-:Y:S01]  /*80b0*/  ELECT P0, URZ, PT ;  /* 0x00000000003f782f */ /* 0x000fe20003800000 */
[----:B------:R-:W-:-:S12]  /*80c0*/  BSSY B0, `(.L_x_140) ;  /* 0x0000032000007945 */ /* 0x000fd80003800000 */
[----:B------:R-:W-:Y:S05]  /*80d0*/  @!P0 BRA `(.L_x_141) ;  /* 0x0000000000c08947 */ /* 0x000fea0003800000 */
[----:B--234-:R-:W1:Y:S08]  /*80e0*/  LDC.64 R2, c[0x0][0x290] ;  /* 0x0000a400ff027b82 */ /* 0x01ce700000000a00 */
[----:B------:R-:W2:Y:S08]  /*80f0*/  LDC.64 R14, c[0x0][0x808] ;  /* 0x00020200ff0e7b82 */ /* 0x000eb00000000a00 */
[----:B------:R-:W3:Y:S01]  /*8100*/  LDC.64 R16, c[0x0][0x810] ;  /* 0x00020400ff107b82 */ /* 0x000ee20000000a00 */
[----:B-1----:R-:W-:-:S05]  /*8110*/  IMAD.WIDE R2, R6, 0xc, R2 ;  /* 0x0000000c06027825 */ /* 0x002fca00078e0202 */
[----:B------:R1:W5:Y:S04]  /*8120*/  LDG.E R10, desc[UR56][R2.64] ;  /* 0x00000038020a7981 */ /* 0x000368000c1e1900 */
[----:B------:R1:W5:Y:S01]  /*8130*/  LDG.E R13, desc[UR56][R2.64+0x4] ;  /* 0x00000438020d7981 */ /* 0x000362000c1e1900 */
[----:B--2---:R-:W-:Y:S02]  /*8140*/  ISETP.NE.U32.AND P0, PT, R14, RZ, PT ;  /* 0x000000ff0e00720c */ /* 0x004fe40003f05070 */
[----:B------:R-:W-:Y:S02]  /*8150*/  SHF.R.S32.HI R8, RZ, 0x1f, R6 ;  /* 0x0000001fff087819 */ /* 0x000fe40000011406 */
[----:B------:R-:W-:Y:S02]  /*8160*/  ISETP.NE.AND.EX P0, PT, R15, RZ, PT, P0 ;  /* 0x000000ff0f00720c */ /* 0x000fe40003f05300 */
[----:B---3--:R-:W-:-:S04]  /*8170*/  ISETP.NE.U32.AND P1, PT, R16, RZ, PT ;  /* 0x000000ff1000720c */ /* 0x008fc80003f25070 */
[----:B------:R-:W-:-:S07]  /*8180*/  ISETP.NE.AND.EX P1, PT, R17, RZ, PT, P1 ;  /* 0x000000ff1100720c */ /* 0x000fce0003f25310 */
[----:B-1----:R-:W-:Y:S06]  /*8190*/  @!P0 BRA `(.L_x_142) ;  /* 0x0000000000108947 */ /* 0x002fec0003800000 */
[----:B------:R-:W-:-:S04]  /*81a0*/  LEA R2, P0, R6, R14, 0x3 ;  /* 0x0000000e06027211 */ /* 0x000fc800078018ff */
[----:B------:R-:W-:-:S06]  /*81b0*/  LEA.HI.X R3, R6, R15, R8, 0x3, P0 ;  /* 0x0000000f06037211 */ /* 0x000fcc00000f1c08 */
[----:B------:R-:W2:Y:S04]  /*81c0*/  LDG.E.64 R2, desc[UR56][R2.64] ;  /* 0x0000003802027981 */ /* 0x000ea8000c1e1b00 */
[----:B--2---:R1:W-:Y:S02]  /*81d0*/  STS.64 [UR24], R2 ;  /* 0x00000002ff007988 */ /* 0x0043e40008000a18 */
.L_x_142:
[----:B------:R-:W-:Y:S05]  /*81e0*/  @!P1 BRA `(.L_x_141) ;  /* 0x00000000007c9947 */ /* 0x000fea0003800000 */
[----:B-1----:R-:W-:-:S04]  /*81f0*/  LEA R2, P0, R6, R16, 0x3 ;  /* 0x0000001006027211 */ /* 0x002fc800078018ff */
[----:B------:R-:W-:Y:S02]  /*8200*/  LEA.HI.X R3, R6, R17, R8, 0x3, P0 ;  /* 0x0000001106037211 */ /* 0x000fe400000f1c08 */
[----:B------:R-:W1:Y:S04]  /*8210*/  LDS R8, [UR24+0x1c] ;  /* 0x00001c18ff087984 */ /* 0x000e680008000800 */
[----:B------:R-:W2:Y:S01]  /*8220*/  LDG.E.64 R2, desc[UR56][R2.64] ;  /* 0x0000003802027981 */ /* 0x000ea2000c1e1b00 */
        /* <DEDUP_REMOVED lines=13> */
[----:B------:R1:W-:Y:S04]  /*8300*/  STS [UR24+0x1c], R8 ;  /* 0x00001c08ff007988 */ /* 0x0003e80008000818 */
[----:B------:R-:W2:Y:S01]  /*8310*/  LDS R11, [UR24+0x1c] ;  /* 0x00001c18ff0b7984 */ /* 0x000ea20008000800 */
[----:B-1---5:R-:W-:Y:S01]  /*8320*/  VIADD R8, R10, 0xffffffff ;  /* 0xffffffff0a087836 */ /* 0x022fe20000000000 */
[----:B--2---:R-:W-:-:S05]  /*8330*/  LOP3.LUT R11, R11, 0xf0, RZ, 0xb8, !PT ;  /* 0x000000f00b0b7812 */ /* 0x004fca00078eb8ff */
[----:B------:R1:W-:Y:S04]  /*8340*/  STS [UR24+0x1c], R11 ;  /* 0x00001c0bff007988 */ /* 0x0003e80008000818 */
[----:B------:R-:W2:Y:S01]  /*8350*/  LDS R9, [UR24+0x1c] ;  /* 0x00001c18ff097984 */ /* 0x000ea20008000800 */
[----:B-1----:R-:W-:Y:S02]  /*8360*/  CS2R R10, SRZ ;  /* 0x00000000000a7805 */ /* 0x002fe4000001ff00 */
[----:B--2---:R-:W-:Y:S01]  /*8370*/  LOP3.LUT R17, R9, 0xf00, RZ, 0xb8, !PT ;  /* 0x00000f0009117812 */ /* 0x004fe200078eb8ff */
[----:B------:R-:W-:-:S04]  /*8380*/  VIADD R9, R13, 0xffffffff ;  /* 0xffffffff0d097836 */ /* 0x000fc80000000000 */
[----:B------:R-:W-:Y:S04]  /*8390*/  STS.64 [UR24+0x18], R16 ;  /* 0x00001810ff007988 */ /* 0x000fe80008000a18 */
[----:B------:R-:W1:Y:S04]  /*83a0*/  LDS R15, [UR24+0x1c] ;  /* 0x00001c18ff0f7984 */ /* 0x000e680008000800 */
[----:B------:R2:W-:Y:S01]  /*83b0*/  STS.128 [UR24+0x20], R8 ;  /* 0x00002008ff007988 */ /* 0x0005e20008000c18 */
[----:B-1----:R-:W-:-:S05]  /*83c0*/  LOP3.LUT R2, R15, 0xf000, RZ, 0xb8, !PT ;  /* 0x0000f0000f027812 */ /* 0x002fca00078eb8ff */
[----:B------:R2:W-:Y:S02]  /*83d0*/  STS [UR24+0x1c], R2 ;  /* 0x00001c02ff007988 */ /* 0x0005e40008000818 */
.L_x_141:
[----:B------:R-:W-:Y:S05]  /*83e0*/  BSYNC B0 ;  /* 0x0000000000007941 */ /* 0x000fea0003800000 */
.L_x_140:
[----:B-12---:R-:W1:Y:S01]  /*83f0*/  S2R R2, SR_LANEID ;  /* 0x0000000000027919 */ /* 0x006e620000000000 */
[----:B------:R-:W-:Y:S01]  /*8400*/  NOP ;  /* 0x0000000000007918 */ /* 0x000fe20000000000 */
[----:B------:R-:W-:Y:S01]  /*8410*/  ELECT P0, URZ, PT ;  /* 0x00000000003f782f */ /* 0x000fe20003800000 */
[----:B------:R-:W-:Y:S01]  /*8420*/  BSSY B0, `(.L_x_143) ;  /* 0x0000008000007945 */ /* 0x000fe20003800000 */
[----:B-1----:R-:W-:-:S05]  /*8430*/  IMAD.SHL.U32 R8, R2, 0x4, RZ ;  /* 0x0000000402087824 */ /* 0x002fca00078e00ff */
[----:B------:R1:W2:Y:S01]  /*8440*/  LDS R9, [R8+UR24] ;  /* 0x0000001808097984 */ /* 0x0002a20008000800 */
[----:B------:R-:W-:-:S05]  /*8450*/  IADD3 R2, P1, R8, UR6, RZ ;  /* 0x0000000608027c10 */ /* 0x000fca000ff3e0ff */
[----:B---34-:R-:W-:Y:S01]  /*8460*/  IMAD.X R3, RZ, RZ, UR7, P1 ;  /* 0x00000007ff037e24 */ /* 0x018fe200088e06ff */
[----:B------:R-:W-:Y:S07]  /*8470*/  @!P0 BRA `(.L_x_144) ;  /* 0x0000000000088947 */ /* 0x000fee0003800000 */
[----:B------:R0:W-:Y:S01]  /*8480*/  UTMACMDFLUSH ;  /* 0x00000000000079b7 */ /* 0x0001e20000000000 */
[----:B------:R-:W-:-:S04]  /*8490*/  DEPBAR.LE SB0, 0x0 ;  /* 0x000080000000791a */ /* 0x000fc80000000000 */
.L_x_144:
[----:B------:R-:W-:Y:S05]  /*84a0*/  BSYNC B0 ;  /* 0x0000000000007941 */ /* 0x000fea0003800000 */
.L_x_143:
[----:B--2---:R2:W5:Y:S02]  /*84b0*/  ATOMG.E.EXCH.STRONG.GPU PT, RZ, [R2], R9 ;  /* 0x0000000902ff73a8 */ /* 0x00456400041ee100 */
.L_x_139:
[----:B------:R-:W-:Y:S01]  /*84c0*/  UIADD3 UR4, UR4, 0x1, URZ ;  /* 0x0000000104047890 */ /* 0x000fe2000fffe03f */
[----:B------:R-:W-:Y:S01]  /*84d0*/  ISETP.NE.AND P0, PT, R7, RZ, PT ;  /* 0x000000ff0700720c */ /* 0x000fe20003f05270 */
[----:B------:R-:W-:Y:S01]  /*84e0*/  IMAD.MOV.U32 R16, RZ, RZ, R4 ;  /* 0x000000ffff107224 */ /* 0x000fe200078e0004 */
[----:B--2---:R-:W-:Y:S01]  /*84f0*/  SEL R2, RZ, 0x1, !P3 ;  /* 0x00000001ff027807 */ /* 0x004fe20005800000 */
[----:B------:R-:W-:Y:S01]  /*8500*/  UISETP.NE.AND UP0, UPT, UR4, 0x8, UPT ;  /* 0x000000080400788c */ /* 0x000fe2000bf05270 */
[----:B------:R-:W-:Y:S02]  /*8510*/  IMAD.MOV.U32 R17, RZ, RZ, R5 ;  /* 0x000000ffff117224 */ /* 0x000fe400078e0005 */
[----:B------:R-:W-:Y:S01]  /*8520*/  IMAD.MOV.U32 R18, RZ, RZ, R6 ;  /* 0x000000ffff127224 */ /* 0x000fe200078e0006 */
[----:B------:R-:W-:Y:S02]  /*8530*/  USEL UR8, URZ, 0x1, UP0 ;  /* 0x000000013f087887 */ /* 0x000fe40008000000 */
[----:B------:R-:W-:-:S04]  /*8540*/  USEL UR4, UR4, URZ, UP0 ;  /* 0x0000003f04047287 */ /* 0x000fc80008000000 */
[----:B------:R-:W-:Y:S01]  /*8550*/  LOP3.LUT R12, R12, UR8, RZ, 0x3c, !PT ;  /* 0x000000080c0c7c12 */ /* 0x000fe2000f8e3cff */
[----:B------:R-:W-:Y:S07]  /*8560*/  @P0 BRA `(.L_x_145) ;  /* 0xfffffff000300947 */ /* 0x000fee000383ffff */
[----:B-----5:R-:W-:Y:S01]  /*8570*/  ELECT P0, URZ, PT ;  /* 0x00000000003f782f */ /* 0x020fe20003800000 */
[----:B------:R-:W-:-:S12]  /*8580*/  BSSY B0, `(.L_x_146) ;  /* 0x0000017000007945 */ /* 0x000fd80003800000 */
[----:B------:R-:W-:Y:S05]  /*8590*/  @!P0 BRA `(.L_x_147) ;  /* 0x0000000000548947 */ /* 0x000fea0003800000 */
[----:B------:R-:W-:Y:S05]  /*85a0*/  @!P2 BRA `(.L_x_148) ;  /* 0x000000000004a947 */ /* 0x000fea0003800000 */
[----:B------:R-:W-:Y:S01]  /*85b0*/  BPT.TRAP 0x1 ;  /* 0x000000040000795c */ /* 0x000fe20000300000 */
.L_x_148:
[----:B------:R-:W-:-:S04]  /*85c0*/  SHF.L.U32 R2, R0, 0x1f, RZ ;  /* 0x0000001f00027819 */ /* 0x000fc800000006ff */
[----:B------:R-:W2:Y:S02]  /*85d0*/  SYNCS.PHASECHK.TRANS64.TRYWAIT P0, [UR5+0x38500], R2 ;  /* 0x03850002ff0075a7 */ /* 0x000ea40008000145 */
[----:B--2---:R-:W-:Y:S05]  /*85e0*/  @!P0 BRA `(.L_x_149) ;  /* 0x0000004400b88947 */ /* 0x004fea0003800000 */
.L_x_241:
[----:B------:R-:W-:Y:S05]  /*85f0*/  @!P2 BRA `(.L_x_150) ;  /* 0x000000000004a947 */ /* 0x000fea0003800000 */
[----:B------:R-:W-:Y:S01]  /*8600*/  BPT.TRAP 0x1 ;  /* 0x000000040000795c */ /* 0x000fe20000300000 */
.L_x_150:
[----:B------:R-:W5:Y:S02]  /*8610*/  SYNCS.PHASECHK.TRANS64.TRYWAIT P0, [UR5+0x38508], R2 ;  /* 0x03850802ff0075a7 */ /* 0x000f640008000145 */
[----:B-----5:R-:W-:Y:S05]  /*8620*/  @!P0 BRA `(.L_x_151) ;  /* 0x0000004400c08947 */ /* 0x020fea0003800000 */
.L_x_242:
[----:B------:R-:W-:Y:S05]  /*8630*/  @!P2 BRA `(.L_x_152) ;  /* 0x000000000004a947 */ /* 0x000fea0003800000 */
[----:B------:R-:W-:Y:S01]  /*8640*/  BPT.TRAP 0x1 ;  /* 0x000000040000795c */ /* 0x000fe20000300000 */
.L_x_152:
[----:B------:R-:W5:Y:S02]  /*8650*/  SYNCS.PHASECHK.TRANS64.TRYWAIT P0, [UR5+0x38510], R2 ;  /* 0x03851002ff0075a7 */ /* 0x000f640008000145 */
[----:B-----5:R-:W-:Y:S05]  /*8660*/  @!P0 BRA `(.L_x_153) ;  /* 0x0000004400c88947 */ /* 0x020fea0003800000 */
.L_x_243:
[----:B------:R-:W-:Y:S05]  /*8670*/  @!P2 BRA `(.L_x_154) ;  /* 0x000000000004a947 */ /* 0x000fea0003800000 */
[----:B------:R-:W-:Y:S01]  /*8680*/  BPT.TRAP 0x1 ;  /* 0x000000040000795c */ /* 0x000fe20000300000 */
.L_x_154:
[----:B--2---:R-:W-:Y:S01]  /*8690*/  SHF.L.U32 R2, R0, 0x1f, RZ ;  /* 0x0000001f00027819 */ /* 0x004fe200000006ff */
[----:B---34-:R-:W-:-:S04]  /*86a0*/  IMAD.U32 R3, RZ, RZ, UR5 ;  /* 0x00000005ff037e24 */ /* 0x018fc8000f8e00ff */
[----:B------:R2:W3:Y:S03]  /*86b0*/  SYNCS.PHASECHK.TRANS64.TRYWAIT P0, [R3+URZ+0x38518], R2 ;  /* 0x03851802030075a7 */ /* 0x0004e6000800017f */
[----:B---3--:R-:W-:Y:S05]  /*86c0*/  @!P0 NANOSLEEP.SYNCS 0x989680 ;  /* 0x009896800000895d */ /* 0x008fea0003900000 */
[----:B------:R-:W3:Y:S02]  /*86d0*/  @!P0 SYNCS.PHASECHK.TRANS64 P0, [R3+URZ+0x38518], R2 ;  /* 0x03851802030085a7 */ /* 0x000ee4000800007f */
[----:B---3--:R-:W-:Y:S05]  /*86e0*/  @!P0 BRA `(.L_x_154) ;  /* 0xfffffffc00e88947 */ /* 0x008fea000383ffff */
.L_x_147:
[----:B------:R-:W-:Y:S05]  /*86f0*/  BSYNC B0 ;  /* 0x0000000000007941 */ /* 0x000fea0003800000 */
.L_x_146:
[----:B------:R-:W-:Y:S05]  /*8700*/  EXIT ;  /* 0x000000000000794d */ /* 0x000fea0003800000 */
.L_x_100:
[----:B------:R-:W1:Y:S01]  /*8710*/  S2UR UR4, SR_CTAID.Y ;  /* 0x00000000000479c3 */ /* 0x000e620000002600 */
[----:B------:R-:W3:Y:S01]  /*8720*/  S2R R37, SR_LANEID ;  /* 0x0000000000257919 */ /* 0x000ee20000000000 */
[----:B------:R-:W-:Y:S01]  /*8730*/  ELECT P0, URZ, PT ;  /* 0x00000000003f782f */ /* 0x000fe20003800000 */
[----:B------:R-:W-:Y:S01]  /*8740*/  BSSY B0, `(.L_x_155) ;  /* 0x0000037000007945 */ /* 0x000fe20003800000 */
[----:B------:R-:W-:Y:S01]  /*8750*/  ULDC.64 UR12, c[0x0][0x508] ;  /* 0x00014200000c7ab9 */ /* 0x000fe20000000a00 */
[----:B-1----:R-:W-:-:S04]  /*8760*/  UIMAD UR4, UR4, UR39, UR40 ;  /* 0x00000027040472a4 */ /* 0x002fc8000f8e0228 */
[----:B------:R-:W-:-:S06]  /*8770*/  UIMAD.WIDE UR12, UR4, 0x80, UR12 ;  /* 0x00000080040c78a5 */ /* 0x000fcc000f8e020c */
[----:B------:R-:W-:Y:S06]  /*8780*/  @!P0 BRA `(.L_x_156) ;  /* 0x0000000000c88947 */ /* 0x000fec0003800000 */
[----:B------:R-:W1:Y:S01]  /*8790*/  LDC.64 R8, c[0x0][0x300] ;  /* 0x0000c000ff087b82 */ /* 0x000e620000000a00 */
[----:B------:R-:W-:Y:S02]  /*87a0*/  UMOV UR4, 0x400 ;  /* 0x0000040000047882 */ /* 0x000fe40000000000 */
[----:B--2---:R-:W-:-:S05]  /*87b0*/  ULEA UR4, UR41, UR4, 0x18 ;  /* 0x0000000429047291 */ /* 0x004fca000f8ec03f */
[----:B------:R-:W1:Y:S08]  /*87c0*/  LDC.64 R10, c[0x0][0x308] ;  /* 0x0000c200ff0a7b82 */ /* 0x000e700000000a00 */
[----:B------:R-:W2:Y:S08]  /*87d0*/  LDC.64 R4, c[0x0][0x330] ;  /* 0x0000cc00ff047b82 */ /* 0x000eb00000000a00 */
[----:B------:R-:W2:Y:S01]  /*87e0*/  LDC.64 R6, c[0x0][0x338] ;  /* 0x0000ce00ff067b82 */ /* 0x000ea20000000a00 */
[----:B-1----:R1:W-:Y:S07]  /*87f0*/  STS.128 [UR4+0x38600], R8 ;  /* 0x03860008ff007988 */ /* 0x0023ee0008000c04 */
[----:B------:R-:W4:Y:S08]  /*8800*/  LDC.64 R32, c[0x0][0x310] ;  /* 0x0000c400ff207b82 */ /* 0x000f300000000a00 */
[----:B------:R-:W4:Y:S01]  /*8810*/  LDC.64 R34, c[0x0][0x318] ;  /* 0x0000c600ff227b82 */ /* 0x000f220000000a00 */
[----:B--2---:R2:W-:Y:S07]  /*8820*/  STS.128 [UR4+0x38630], R4 ;  /* 0x03863004ff007988 */ /* 0x0045ee0008000c04 */
[----:B------:R-:W5:Y:S08]  /*8830*/  LDC.64 R28, c[0x0][0x320] ;  /* 0x0000c800ff1c7b82 */ /* 0x000f700000000a00 */
[----:B------:R-:W5:Y:S08]  /*8840*/  LDC.64 R30, c[0x0][0x328] ;  /* 0x0000ca00ff1e7b82 */ /* 0x000f700000000a00 */
[----:B------:R-:W3:Y:S01]  /*8850*/  LDC.64 R24, c[0x0][0x340] ;  /* 0x0000d000ff187b82 */ /* 0x000ee20000000a00 */
[----:B----4-:R4:W-:Y:S07]  /*8860*/  STS.128 [UR4+0x38610], R32 ;  /* 0x03861020ff007988 */ /* 0x0109ee0008000c04 */
[----:B------:R-:W3:Y:S08]  /*8870*/  LDC.64 R26, c[0x0][0x348] ;  /* 0x0000d200ff1a7b82 */ /* 0x000ef00000000a00 */
[----:B------:R-:W2:Y:S01]  /*8880*/  LDC.64 R20, c[0x0][0x350] ;  /* 0x0000d400ff147b82 */ /* 0x000ea20000000a00 */
[----:B-----5:R5:W-:Y:S07]  /*8890*/  STS.128 [UR4+0x38620], R28 ;  /* 0x0386201cff007988 */ /* 0x020bee0008000c04 */
[----:B------:R-:W2:Y:S08]  /*88a0*/  LDC.64 R22, c[0x0][0x358] ;  /* 0x0000d600ff167b82 */ /* 0x000eb00000000a00 */
[----:B------:R-:W4:Y:S01]  /*88b0*/  LDC.64 R12, c[0x0][0x360] ;  /* 0x0000d800ff0c7b82 */ /* 0x000f220000000a00 */
[----:B---3--:R3:W-:Y:S07]  /*88c0*/  STS.128 [UR4+0x38640], R24 ;  /* 0x03864018ff007988 */ /* 0x0087ee0008000c04 */
[----:B------:R-:W4:Y:S08]  /*88d0*/  LDC.64 R14, c[0x0][0x368] ;  /* 0x0000da00ff0e7b82 */ /* 0x000f300000000a00 */
[----:B-1----:R-:W1:Y:S01]  /*88e0*/  LDC.64 R8, c[0x0][0x370] ;  /* 0x0000dc00ff087b82 */ /* 0x002e620000000a00 */
[----:B--2---:R2:W-:Y:S07]  /*88f0*/  STS.128 [UR4+0x38650], R20 ;  /* 0x03865014ff007988 */ /* 0x0045ee0008000c04 */
[----:B------:R-:W1:Y:S08]  /*8900*/  LDC.64 R10, c[0x0][0x378] ;  /* 0x0000de00ff0a7b82 */ /* 0x000e700000000a00 */
[----:B------:R-:W5:Y:S01]  /*8910*/  LDC.64 R4, c[0x0][0x410] ;  /* 0x00010400ff047b82 */ /* 0x000f620000000a00 */
[----:B----4-:R4:W-:Y:S07]  /*8920*/  STS.128 [UR4+0x38660], R12 ;  /* 0x0386600cff007988 */ /* 0x0109ee0008000c04 */
[----:B------:R-:W5:Y:S01]  /*8930*/  LDC.64 R6, c[0x0][0x418] ;  /* 0x00010600ff067b82 */ /* 0x000f620000000a00 */
[----:B-1----:R1:W-:Y:S07]  /*8940*/  STS.128 [UR4+0x38670], R8 ;  /* 0x03867008ff007988 */ /* 0x0023ee0008000c04 */
[----:B------:R-:W2:Y:S08]  /*8950*/  LDC.64 R32, c[0x0][0x400] ;  /* 0x00010000ff207b82 */ /* 0x000eb00000000a00 */
[----:B------:R-:W2:Y:S01]  /*8960*/  LDC.64 R34, c[0x0][0x408] ;  /* 0x00010200ff227b82 */ /* 0x000ea20000000a00 */
[----:B-----5:R5:W-:Y:S07]  /*8970*/  STS.128 [UR4+0x38690], R4 ;  /* 0x03869004ff007988 */ /* 0x020bee0008000c04 */
[----:B------:R-:W4:Y:S08]  /*8980*/  LDC.64 R28, c[0x0][0x420] ;  /* 0x00010800ff1c7b82 */ /* 0x000f300000000a00 */
[----:B------:R-:W4:Y:S08]  /*8990*/  LDC.64 R30, c[0x0][0x428] ;  /* 0x00010a00ff1e7b82 */ /* 0x000f300000000a00 */
[----:B---3--:R-:W3:Y:S01]  /*89a0*/  LDC.64 R24, c[0x0][0x430] ;  /* 0x00010c00ff187b82 */ /* 0x008ee20000000a00 */
[----:B--2---:R2:W-:Y:S07]  /*89b0*/  STS.128 [UR4+0x38680], R32 ;  /* 0x03868020ff007988 */ /* 0x0045ee0008000c04 */
[----:B------:R-:W3:Y:S08]  /*89c0*/  LDC.64 R26, c[0x0][0x438] ;  /* 0x00010e00ff1a7b82 */ /* 0x000ef00000000a00 */
[----:B------:R-:W5:Y:S01]  /*89d0*/  LDC.64 R20, c[0x0][0x440] ;  /* 0x00011000ff147b82 */ /* 0x000f620000000a00 */
[----:B----4-:R2:W-:Y:S07]  /*89e0*/  STS.128 [UR4+0x386a0], R28 ;  /* 0x0386a01cff007988 */ /* 0x0105ee0008000c04 */
[----:B------:R-:W5:Y:S08]  /*89f0*/  LDC.64 R22, c[0x0][0x448] ;  /* 0x00011200ff167b82 */ /* 0x000f700000000a00 */
[----:B------:R-:W4:Y:S01]  /*8a00*/  LDC.64 R12, c[0x0][0x450] ;  /* 0x00011400ff0c7b82 */ /* 0x000f220000000a00 */
[----:B---3--:R2:W-:Y:S07]  /*8a10*/  STS.128 [UR4+0x386b0], R24 ;  /* 0x0386b018ff007988 */ /* 0x0085ee0008000c04 */
[----:B------:R-:W4:Y:S08]  /*8a20*/  LDC.64 R14, c[0x0][0x458] ;  /* 0x00011600ff0e7b82 */ /* 0x000f300000000a00 */
[----:B-1----:R-:W1:Y:S01]  /*8a30*/  LDC.64 R8, c[0x0][0x460] ;  /* 0x00011800ff087b82 */ /* 0x002e620000000a00 */
[----:B-----5:R2:W-:Y:S07]  /*8a40*/  STS.128 [UR4+0x386c0], R20 ;  /* 0x0386c014ff007988 */ /* 0x0205ee0008000c04 */
[----:B------:R-:W1:Y:S08]  /*8a50*/  LDC.64 R10, c[0x0][0x468] ;  /* 0x00011a00ff0a7b82 */ /* 0x000e700000000a00 */
[----:B------:R-:W3:Y:S01]  /*8a60*/  LDC.64 R4, c[0x0][0x470] ;  /* 0x00011c00ff047b82 */ /* 0x000ee20000000a00 */
[----:B----4-:R2:W-:Y:S07]  /*8a70*/  STS.128 [UR4+0x386d0], R12 ;  /* 0x0386d00cff007988 */ /* 0x0105ee0008000c04 */
[----:B------:R-:W3:Y:S01]  /*8a80*/  LDC.64 R6, c[0x0][0x478] ;  /* 0x00011e00ff067b82 */ /* 0x000ee20000000a00 */
[----:B-1----:R2:W-:Y:S04]  /*8a90*/  STS.128 [UR4+0x386e0], R8 ;  /* 0x0386e008ff007988 */ /* 0x0025e80008000c04 */
[----:B---3--:R2:W-:Y:S02]  /*8aa0*/  STS.128 [UR4+0x386f0], R4 ;  /* 0x0386f004ff007988 */ /* 0x0085e40008000c04 */
.L_x_156:
[----:B--2---:R-:W-:Y:S05]  /*8ab0*/  BSYNC B0 ;  /* 0x0000000000007941 */ /* 0x004fea0003800000 */
.L_x_155:
[----:B------:R-:W-:Y:S01]  /*8ac0*/  ELECT P0, URZ, PT ;  /* 0x00000000003f782f */ /* 0x000fe20003800000 */
[----:B------:R-:W-:Y:S01]  /*8ad0*/  NOP ;  /* 0x0000000000007918 */ /* 0x000fe20000000000 */
[----:B------:R-:W-:Y:S11]  /*8ae0*/  BSSY B0, `(.L_x_157) ;  /* 0x0000052000007945 */ /* 0x000ff60003800000 */
[----:B------:R-:W-:Y:S05]  /*8af0*/  @!P0 BRA `(.L_x_158) ;  /* 0x0000000400408947 */ /* 0x000fea0003800000 */
[C---:B------:R-:W-:Y:S01]  /*8b00*/  IMAD.SHL.U32 R20, R18.reuse, 0x8, RZ ;  /* 0x0000000812147824 */ /* 0x040fe200078e00ff */
[----:B------:R-:W-:Y:S01]  /*8b10*/  ULDC.64 UR4, c[0x0][0x518] ;  /* 0x0001460000047ab9 */ /* 0x000fe20000000a00 */
[----:B------:R-:W-:Y:S01]  /*8b20*/  ULDC.64 UR6, c[0x0][0x528] ;  /* 0x00014a0000067ab9 */ /* 0x000fe20000000a00 */
[----:B------:R-:W-:Y:S02]  /*8b30*/  SHF.L.U64.HI R3, R18, 0x3, R3 ;  /* 0x0000000312037819 */ /* 0x000fe40000010203 */
[C---:B------:R-:W-:Y:S02]  /*8b40*/  IADD3 R6, P0, R20.reuse, UR4, RZ ;  /* 0x0000000414067c10 */ /* 0x040fe4000ff1e0ff */
[----:B------:R-:W-:Y:S02]  /*8b50*/  IADD3 R4, P1, R20, UR6, RZ ;  /* 0x0000000614047c10 */ /* 0x000fe4000ff3e0ff */
[C---:B------:R-:W-:Y:S01]  /*8b60*/  IADD3.X R7, R3.reuse, UR5, RZ, P0, !PT ;  /* 0x0000000503077c10 */ /* 0x040fe200087fe4ff */
[----:B------:R-:W-:Y:S01]  /*8b70*/  ULDC.64 UR4, c[0x0][0x510] ;  /* 0x0001440000047ab9 */ /* 0x000fe20000000a00 */
[----:B------:R-:W-:Y:S01]  /*8b80*/  IADD3.X R5, R3, UR7, RZ, P1, !PT ;  /* 0x0000000703057c10 */ /* 0x000fe20008ffe4ff */
[----:B------:R-:W-:-:S03]  /*8b90*/  ULDC.64 UR6, c[0x0][0x520] ;  /* 0x0001480000067ab9 */ /* 0x000fc60000000a00 */
[----:B------:R-:W2:Y:S04]  /*8ba0*/  LDG.E.64 R6, desc[UR56][R6.64] ;  /* 0x0000003806067981 */ /* 0x000ea8000c1e1b00 */
[----:B------:R-:W4:Y:S01]  /*8bb0*/  LDG.E.64 R4, desc[UR56][R4.64] ;  /* 0x0000003804047981 */ /* 0x000f22000c1e1b00 */
[C---:B------:R-:W-:Y:S02]  /*8bc0*/  IADD3 R22, P0, R20.reuse, UR4, RZ ;  /* 0x0000000414167c10 */ /* 0x040fe4000ff1e0ff */
[----:B------:R-:W-:Y:S02]  /*8bd0*/  IADD3 R20, P1, R20, UR6, RZ ;  /* 0x0000000614147c10 */ /* 0x000fe4000ff3e0ff */
[C---:B------:R-:W-:Y:S02]  /*8be0*/  IADD3.X R23, R3.reuse, UR5, RZ, P0, !PT ;  /* 0x0000000503177c10 */ /* 0x040fe400087fe4ff */
[----:B------:R-:W-:-:S04]  /*8bf0*/  IADD3.X R21, R3, UR7, RZ, P1, !PT ;  /* 0x0000000703157c10 */ /* 0x000fc80008ffe4ff */
[----:B------:R-:W5:Y:S04]  /*8c00*/  LDG.E.64 R22, desc[UR56][R22.64] ;  /* 0x0000003816167981 */ /* 0x000f68000c1e1b00 */
[----:B------:R-:W3:Y:S01]  /*8c10*/  LDG.E.64 R20, desc[UR56][R20.64] ;  /* 0x0000003814147981 */ /* 0x000ee2000c1e1b00 */
[----:B------:R-:W-:Y:S01]  /*8c20*/  UMOV UR4, 0x400 ;  /* 0x0000040000047882 */ /* 0x000fe20000000000 */
[----:B------:R-:W-:Y:S01]  /*8c30*/  VIADD R13, R0, 0xffffffff ;  /* 0xffffffff000d7836 */ /* 0x000fe20000000000 */
[----:B------:R-:W-:Y:S01]  /*8c40*/  ULEA UR4, UR41, UR4, 0x18 ;  /* 0x0000000429047291 */ /* 0x000fe2000f8ec03f */
[----:B------:R-:W-:-:S03]  /*8c50*/  CS2R R14, SRZ ;  /* 0x00000000000e7805 */ /* 0x000fc6000001ff00 */
[----:B------:R-:W-:Y:S02]  /*8c60*/  UIADD3 UR5, UR4, 0x38600, URZ ;  /* 0x0003860004057890 */ /* 0x000fe4000fffe03f */
[----:B------:R-:W-:-:S03]  /*8c70*/  UIADD3 UR6, UR4, 0x38680, URZ ;  /* 0x0003868004067890 */ /* 0x000fc6000fffe03f */
[----:B------:R-:W1:Y:S01]  /*8c80*/  LDS R8, [UR4+0x3861c] ;  /* 0x03861c04ff087984 */ /* 0x000e620008000800 */
[----:B------:R-:W-:Y:S02]  /*8c90*/  IMAD.U32 R24, RZ, RZ, UR5 ;  /* 0x00000005ff187e24 */ /* 0x000fe4000f8e00ff */
[----:B------:R-:W-:Y:S01]  /*8ca0*/  IMAD.U32 R26, RZ, RZ, UR6 ;  /* 0x00000006ff1a7e24 */ /* 0x000fe2000f8e00ff */
[----:B------:R-:W5:Y:S02]  /*8cb0*/  LDS R9, [UR4+0x3869c] ;  /* 0x03869c04ff097984 */ /* 0x000f640008000800 */
[----:B------:R-:W-:Y:S02]  /*8cc0*/  SHF.R.U64 R24, R24, 0x4, RZ ;  /* 0x0000000418187819 */ /* 0x000fe400000012ff */
[----:B------:R-:W-:Y:S01]  /*8cd0*/  SHF.R.U64 R26, R26, 0x4, RZ ;  /* 0x000000041a1a7819 */ /* 0x000fe200000012ff */
[----:B------:R-:W-:Y:S04]  /*8ce0*/  STS [UR4+0x38630], RZ ;  /* 0x038630ffff007988 */ /* 0x000fe80008000804 */
[----:B------:R-:W-:Y:S04]  /*8cf0*/  STS [UR4+0x38610], R24 ;  /* 0x03861018ff007988 */ /* 0x000fe80008000804 */
[----:B------:R-:W-:Y:S04]  /*8d00*/  STS [UR4+0x38614], R24 ;  /* 0x03861418ff007988 */ /* 0x000fe80008000804 */
[----:B------:R-:W-:Y:S04]  /*8d10*/  STS [UR4+0x38690], R26 ;  /* 0x0386901aff007988 */ /* 0x000fe80008000804 */
[----:B------:R-:W-:Y:S04]  /*8d20*/  STS [UR4+0x38694], R26 ;  /* 0x0386941aff007988 */ /* 0x000fe80008000804 */
[----:B------:R-:W-:Y:S01]  /*8d30*/  STS [UR4+0x386b0], RZ ;  /* 0x0386b0ffff007988 */ /* 0x000fe20008000804 */
[----:B--2---:R-:W-:-:S02]  /*8d40*/  SHF.L.U64.HI R7, R6, 0x1, R7 ;  /* 0x0000000106077819 */ /* 0x004fc40000010207 */
[C---:B----4-:R-:W-:Y:S01]  /*8d50*/  SHF.L.U64.HI R3, R4.reuse, 0x1, R5 ;  /* 0x0000000104037819 */ /* 0x050fe20000010205 */
[----:B------:R-:W-:Y:S01]  /*8d60*/  IMAD.SHL.U32 R0, R4, 0x2, RZ ;  /* 0x0000000204007824 */ /* 0x000fe200078e00ff */
[----:B------:R-:W-:Y:S02]  /*8d70*/  LOP3.LUT R5, R7, 0x1fffffff, RZ, 0xc0, !PT ;  /* 0x1fffffff07057812 */ /* 0x000fe400078ec0ff */
[----:B------:R-:W-:Y:S02]  /*8d80*/  LOP3.LUT R3, R3, 0x1fffffff, RZ, 0xc0, !PT ;  /* 0x1fffffff03037812 */ /* 0x000fe400078ec0ff */
[----:B------:R-:W-:Y:S02]  /*8d90*/  SHF.R.U32.HI R7, RZ, 0x4, R5 ;  /* 0x00000004ff077819 */ /* 0x000fe40000011605 */
[----:B------:R-:W-:Y:S02]  /*8da0*/  SHF.R.U32.HI R10, RZ, 0x4, R3 ;  /* 0x00000004ff0a7819 */ /* 0x000fe40000011603 */
[----:B-1----:R-:W-:Y:S01]  /*8db0*/  LOP3.LUT R8, R8, 0xf, R7, 0xb8, !PT ;  /* 0x0000000f08087812 */ /* 0x002fe200078eb807 */
[----:B-----5:R-:W-:Y:S01]  /*8dc0*/  STS.64 [UR4+0x38600], R22 ;  /* 0x03860016ff007988 */ /* 0x020fe20008000a04 */
[----:B------:R-:W-:-:S02]  /*8dd0*/  LOP3.LUT R9, R9, 0xf, R10, 0xb8, !PT ;  /* 0x0000000f09097812 */ /* 0x000fc400078eb80a */
[----:B------:R-:W-:Y:S01]  /*8de0*/  LOP3.LUT R0, R0, 0xfffffffe, RZ, 0xc0, !PT ;  /* 0xfffffffe00007812 */ /* 0x000fe200078ec0ff */
[----:B------:R1:W-:Y:S03]  /*8df0*/  STS [UR4+0x3861c], R8 ;  /* 0x03861c08ff007988 */ /* 0x0003e60008000804 */
[----:B------:R-:W-:Y:S01]  /*8e00*/  SHF.R.U64 R3, R0, 0x4, R3 ;  /* 0x0000000400037819 */ /* 0x000fe20000001203 */
[----:B------:R2:W-:Y:S04]  /*8e10*/  STS [UR4+0x3869c], R9 ;  /* 0x03869c09ff007988 */ /* 0x0005e80008000804 */
[----:B------:R-:W4:Y:S01]  /*8e20*/  LDS R7, [UR4+0x3861c] ;  /* 0x03861c04ff077984 */ /* 0x000f220008000800 */
[----:B-1----:R-:W-:-:S03]  /*8e30*/  VIADD R8, R36, 0xffffffff ;  /* 0xffffffff24087836 */ /* 0x002fc60000000000 */
[----:B------:R-:W1:Y:S01]  /*8e40*/  LDS R10, [UR4+0x3869c] ;  /* 0x03869c04ff0a7984 */ /* 0x000e620008000800 */
[----:B--2---:R-:W-:Y:S02]  /*8e50*/  VIADD R9, R2, 0xffffffff ;  /* 0xffffffff02097836 */ /* 0x004fe40000000000 */
[----:B------:R-:W-:Y:S01]  /*8e60*/  IMAD.SHL.U32 R2, R6, 0x2, RZ ;  /* 0x0000000206027824 */ /* 0x000fe200078e00ff */
[----:B---3--:R-:W-:Y:S01]  /*8e70*/  STS.64 [UR4+0x38680], R20 ;  /* 0x03868014ff007988 */ /* 0x008fe20008000a04 */
[----:B------:R-:W-:-:S03]  /*8e80*/  IMAD.MOV.U32 R12, RZ, RZ, R8 ;  /* 0x000000ffff0c7224 */ /* 0x000fc600078e0008 */
[----:B------:R-:W-:Y:S01]  /*8e90*/  LOP3.LUT R2, R2, 0xfffffffe, RZ, 0xc0, !PT ;  /* 0xfffffffe02027812 */ /* 0x000fe200078ec0ff */
[----:B------:R-:W-:Y:S03]  /*8ea0*/  STS [UR4+0x3868c], R3 ;  /* 0x03868c03ff007988 */ /* 0x000fe60008000804 */
[----:B------:R-:W-:Y:S01]  /*8eb0*/  SHF.R.U64 R5, R2, 0x4, R5 ;  /* 0x0000000402057819 */ /* 0x000fe20000001205 */
[----:B------:R-:W-:Y:S04]  /*8ec0*/  STS.128 [UR4+0x386a0], R12 ;  /* 0x0386a00cff007988 */ /* 0x000fe80008000c04 */
[----:B------:R-:W-:Y:S01]  /*8ed0*/  STS [UR4+0x3860c], R5 ;  /* 0x03860c05ff007988 */ /* 0x000fe20008000804 */
[----:B----4-:R-:W-:-:S02]  /*8ee0*/  LOP3.LUT R7, R7, 0xf0, RZ, 0xb8, !PT ;  /* 0x000000f007077812 */ /* 0x010fc400078eb8ff */
[----:B-1----:R-:W-:-:S03]  /*8ef0*/  LOP3.LUT R10, R10, 0xf0, RZ, 0xb8, !PT ;  /* 0x000000f00a0a7812 */ /* 0x002fc600078eb8ff */
[----:B------:R-:W-:Y:S04]  /*8f00*/  STS [UR4+0x3861c], R7 ;  /* 0x03861c07ff007988 */ /* 0x000fe80008000804 */
[----:B------:R1:W-:Y:S04]  /*8f10*/  STS [UR4+0x3869c], R10 ;  /* 0x03869c0aff007988 */ /* 0x0003e80008000804 */
[----:B------:R-:W2:Y:S04]  /*8f20*/  LDS R25, [UR4+0x3861c] ;  /* 0x03861c04ff197984 */ /* 0x000ea80008000800 */
[----:B------:R-:W3:Y:S01]  /*8f30*/  LDS R27, [UR4+0x3869c] ;  /* 0x03869c04ff1b7984 */ /* 0x000ee20008000800 */
[----:B-1----:R-:W-:-:S05]  /*8f40*/  CS2R R10, SRZ ;  /* 0x00000000000a7805 */ /* 0x002fca000001ff00 */
[----:B------:R-:W-:Y:S01]  /*8f50*/  STS.128 [UR4+0x38620], R8 ;  /* 0x03862008ff007988 */ /* 0x000fe20008000c04 */
[----:B--2---:R-:W-:Y:S02]  /*8f60*/  LOP3.LUT R25, R25, 0xf00, RZ, 0xb8, !PT ;  /* 0x00000f0019197812 */ /* 0x004fe400078eb8ff */
[----:B---3--:R-:W-:-:S03]  /*8f70*/  LOP3.LUT R27, R27, 0xf00, RZ, 0xb8, !PT ;  /* 0x00000f001b1b7812 */ /* 0x008fc600078eb8ff */
[----:B------:R-:W-:Y:S04]  /*8f80*/  STS.64 [UR4+0x38618], R24 ;  /* 0x03861818ff007988 */ /* 0x000fe80008000a04 */
[----:B------:R-:W-:Y:S04]  /*8f90*/  STS.64 [UR4+0x38698], R26 ;  /* 0x0386981aff007988 */ /* 0x000fe80008000a04 */
[----:B------:R-:W1:Y:S04]  /*8fa0*/  LDS R7, [UR4+0x3861c] ;  /* 0x03861c04ff077984 */ /* 0x000e680008000800 */
[----:B------:R-:W2:Y:S01]  /*8fb0*/  LDS R28, [UR4+0x3869c] ;  /* 0x03869c04ff1c7984 */ /* 0x000ea20008000800 */
[----:B-1----:R-:W-:-:S02]  /*8fc0*/  LOP3.LUT R0, R7, 0xf000, RZ, 0xb8, !PT ;  /* 0x0000f00007007812 */ /* 0x002fc400078eb8ff */
[----:B--2---:R-:W-:-:S03]  /*8fd0*/  LOP3.LUT R2, R28, 0xf000, RZ, 0xb8, !PT ;  /* 0x0000f0001c027812 */ /* 0x004fc600078eb8ff */
[----:B------:R1:W-:Y:S04]  /*8fe0*/  STS [UR4+0x3861c], R0 ;  /* 0x03861c00ff007988 */ /* 0x0003e80008000804 */
[----:B------:R1:W-:Y:S02]  /*8ff0*/  STS [UR4+0x3869c], R2 ;  /* 0x03869c02ff007988 */ /* 0x0003e40008000804 */
.L_x_158:
[----:B------:R-:W-:Y:S05]  /*9000*/  BSYNC B0 ;  /* 0x0000000000007941 */ /* 0x000fea0003800000 */
.L_x_157:
[----:B------:R-:W-:Y:S01]  /*9010*/  ELECT P0, URZ, PT ;  /* 0x00000000003f782f */ /* 0x000fe20003800000 */
[----:B------:R-:W-:Y:S01]  /*9020*/  NOP ;  /* 0x0000000000007918 */ /* 0x000fe20000000000 */
[----:B------:R-:W-:Y:S11]  /*9030*/  BSSY B0, `(.L_x_159) ;  /* 0x0000004000007945 */ /* 0x000ff60003800000 */
[----:B------:R-:W-:Y:S05]  /*9040*/  @!P0 BRA `(.L_x_160) ;  /* 0x0000000000088947 */ /* 0x000fea0003800000 */
[----:B------:R0:W-:Y:S01]  /*9050*/  UTMACMDFLUSH ;  /* 0x00000000000079b7 */ /* 0x0001e20000000000 */
[----:B------:R-:W-:-:S04]  /*9060*/  DEPBAR.LE SB0, 0x0 ;  /* 0x000080000000791a */ /* 0x000fc80000000000 */
.L_x_160:
[----:B------:R-:W-:Y:S05]  /*9070*/  BSYNC B0 ;  /* 0x0000000000007941 */ /* 0x000fea0003800000 */
.L_x_159:
[----:B------:R-:W-:Y:S01]  /*9080*/  UMOV UR4, 0x400 ;  /* 0x0000040000047882 */ /* 0x000fe20000000000 */
[----:B---3--:R-:W-:Y:S01]  /*9090*/  IMAD.SHL.U32 R37, R37, 0x4, RZ ;  /* 0x0000000425257824 */ /* 0x008fe200078e00ff */
[----:B------:R-:W-:Y:S01]  /*90a0*/  ULEA UR18, UR41, UR4, 0x18 ;  /* 0x0000000429127291 */ /* 0x000fe2000f8ec03f */
[----:B------:R-:W-:-:S03]  /*90b0*/  ULDC UR14, c[0x0][0x884] ;  /* 0x00022100000e7ab9 */ /* 0x000fc60000000800 */
[----:B------:R-:W-:Y:S01]  /*90c0*/  UIADD3 UR20, UR18, 0x38600, URZ ;  /* 0x0003860012147890 */ /* 0x000fe2000fffe03f */
[----:B------:R-:W-:Y:S01]  /*90d0*/  IADD3 R4, P0, R37, UR12, RZ ;  /* 0x0000000c25047c10 */ /* 0x000fe2000ff1e0ff */
[----:B------:R-:W-:Y:S01]  /*90e0*/  UIMAD.WIDE UR14, UR14, 0x80, UR12 ;  /* 0x000000800e0e78a5 */ /* 0x000fe2000f8e020c */
[----:B------:R-:W-:-:S03]  /*90f0*/  IMAD.MOV.U32 R6, RZ, RZ, 0x1 ;  /* 0x00000001ff067424 */ /* 0x000fc600078e00ff */
[----:B------:R-:W-:Y:S02]  /*9100*/  IMAD.X R5, RZ, RZ, UR13, P0 ;  /* 0x0000000dff057e24 */ /* 0x000fe400080e06ff */
[----:B-1----:R-:W-:Y:S01]  /*9110*/  IADD3 R2, P1, R37, UR14, RZ ;  /* 0x0000000e25027c10 */ /* 0x002fe2000ff3e0ff */
[----:B------:R-:W1:Y:S04]  /*9120*/  LDS R7, [R37+UR20] ;  /* 0x0000001425077984 */ /* 0x000e680008000800 */
[----:B------:R-:W2:Y:S01]  /*9130*/  LDS R9, [R37+UR20+0x80] ;  /* 0x0000801425097984 */ /* 0x000ea20008000800 */
[----:B------:R-:W-:Y:S02]  /*9140*/  IMAD.X R3, RZ, RZ, UR15, P1 ;  /* 0x0000000fff037e24 */ /* 0x000fe400088e06ff */
[----:B------:R-:W-:Y:S01]  /*9150*/  IMAD.MOV.U32 R8, RZ, RZ, 0x1 ;  /* 0x00000001ff087424 */ /* 0x000fe200078e00ff */
[----:B------:R-:W-:Y:S01]  /*9160*/  BSSY B0, `(.L_x_161) ;  /* 0x00000ee000007945 */ /* 0x000fe20003800000 */
[----:B------:R-:W-:Y:S01]  /*9170*/  USHF.L.U32 UR4, UR41, 0x6, URZ ;  /* 0x0000000629047899 */ /* 0x000fe2000800063f */
[----:B------:R-:W-:Y:S01]  /*9180*/  IMAD.MOV.U32 R0, RZ, RZ, RZ ;  /* 0x000000ffff007224 */ /* 0x000fe200078e00ff */
[----:B------:R-:W-:Y:S01]  /*9190*/  USHF.L.U32 UR5, UR41, 0xc, URZ ;  /* 0x0000000c29057899 */ /* 0x000fe2000800063f */
[----:B------:R-:W-:-:S02]  /*91a0*/  IMAD.MOV.U32 R20, RZ, RZ, 0x1 ;  /* 0x00000001ff147424 */ /* 0x000fc400078e00ff */
[----:B------:R-:W-:Y:S02]  /*91b0*/  IMAD.MOV.U32 R21, RZ, RZ, RZ ;  /* 0x000000ffff157224 */ /* 0x000fe400078e00ff */
[----:B------:R-:W-:Y:S01]  /*91c0*/  IMAD.MOV.U32 R22, RZ, RZ, RZ ;  /* 0x000000ffff167224 */ /* 0x000fe200078e00ff */
[----:B------:R-:W-:Y:S02]  /*91d0*/  ULOP3.LUT UR22, UR53, 0x1, URZ, 0xfc, !UPT ;  /* 0x0000000135167892 */ /* 0x000fe4000f8efc3f */
[----:B------:R-:W-:Y:S02]  /*91e0*/  ULOP3.LUT UR19, UR52, 0x2, URZ, 0xfc, !UPT ;  /* 0x0000000234137892 */ /* 0x000fe4000f8efc3f */
[----:B------:R-:W-:Y:S02]  /*91f0*/  ULOP3.LUT UR16, UR4, 0x40, URZ, 0xc0, !UPT ;  /* 0x0000004004107892 */ /* 0x000fe4000f8ec03f */
[----:B------:R-:W-:Y:S02]  /*9200*/  ULOP3.LUT UR17, UR5, 0x1000, URZ, 0xc0, !UPT ;  /* 0x0000100005117892 */ /* 0x000fe4000f8ec03f */
[----:B------:R-:W-:Y:S01]  /*9210*/  UIADD3 UR21, UR18, 0x38680, URZ ;  /* 0x0003868012157890 */ /* 0x000fe2000fffe03f */
[----:B-1----:R-:W5:Y:S04]  /*9220*/  ATOMG.E.EXCH.STRONG.GPU PT, RZ, [R4], R7 ;  /* 0x0000000704ff73a8 */ /* 0x002f6800041ee100 */
[----:B--2---:R1:W5:Y:S02]  /*9230*/  ATOMG.E.EXCH.STRONG.GPU PT, RZ, [R2], R9 ;  /* 0x0000000902ff73a8 */ /* 0x00436400041ee100 */
[----:B-1----:R-:W-:-:S02]  /*9240*/  PRMT R2, R6, 0x7610, R2 ;  /* 0x0000761006027816 */ /* 0x002fc40000000002 */
[----:B------:R-:W-:-:S07]  /*9250*/  PRMT R3, R8, 0x7610, R3 ;  /* 0x0000761008037816 */ /* 0x000fce0000000003 */
.L_x_180:
[----:B------:R-:W-:Y:S01]  /*9260*/  LOP3.LUT P0, RZ, R3, 0xff, RZ, 0xc0, !PT ;  /* 0x000000ff03ff7812 */ /* 0x000fe2000780c0ff */
[----:B-----5:R-:W-:Y:S01]  /*9270*/  VIADD R4, R36, 0x3f ;  /* 0x0000003f24047836 */ /* 0x020fe20000000000 */
[----:B------:R-:W-:Y:S05]  /*9280*/  YIELD ;  /* 0x0000000000007946 */ /* 0x000fea0003800000 */
[----:B------:R-:W-:Y:S01]  /*9290*/  SHF.R.S32.HI R5, RZ, 0x1f, R4 ;  /* 0x0000001fff057819 */ /* 0x000fe20000011404 */
[----:B------:R-:W-:Y:S03]  /*92a0*/  BSSY B1, `(.L_x_162) ;  /* 0x0000008000017945 */ /* 0x000fe60003800000 */
[----:B------:R-:W-:-:S02]  /*92b0*/  LEA.HI R5, R5, R4, RZ, 0x6 ;  /* 0x0000000405057211 */ /* 0x000fc400078f30ff */
[----:B------:R-:W-:Y:S05]  /*92c0*/  @!P0 BRA `(.L_x_163) ;  /* 0x0000000000148947 */ /* 0x000fea0003800000 */
[----:B------:R-:W-:-:S04]  /*92d0*/  DEPBAR {5,4,3,2,1,0} ;  /* 0x0000003f0000791a */ /* 0x000fc80000000000 */
[----:B------:R1:W-:Y:S01]  /*92e0*/  UTMACCTL.IV [UR12] ;  /* 0x000000000c0079b9 */ /* 0x0003e20008000000 */
[----:B------:R-:W-:-:S04]  /*92f0*/  DEPBAR {5,4,3,2,1,0} ;  /* 0x0000003f0000791a */ /* 0x000fc80000000000 */
[----:B------:R1:W-:Y:S02]  /*9300*/  UTMACCTL.IV [UR14] ;  /* 0x000000000e0079b9 */ /* 0x0003e40008000000 */
[----:B-1----:R-:W-:Y:S01]  /*9310*/  NOP ;  /* 0x0000000000007918 */ /* 0x002fe20000000000 */
.L_x_163:
[----:B------:R-:W-:Y:S05]  /*9320*/  BSYNC B1 ;  /* 0x0000000000017941 */ /* 0x000fea0003800000 */
.L_x_162:
[----:B------:R-:W-:Y:S01]  /*9330*/  UMOV UR4, 0xffffffff ;  /* 0xffffffff00047882 */ /* 0x000fe20000000000 */
[----:B------:R-:W-:Y:S02]  /*9340*/  SHF.R.S32.HI R7, RZ, 0x6, R5 ;  /* 0x00000006ff077819 */ /* 0x000fe40000011405 */
[----:B------:R-:W-:Y:S05]  /*9350*/  BRA.DIV UR4, `(.L_x_164) ;  /* 0x0000003a04a47947 */ /* 0x000fea000b800000 */
[----:B-----5:R-:W-:-:S13]  /*9360*/  ELECT P6, URZ, PT ;  /* 0x00000000003f782f */ /* 0x020fda00038c0000 */
.L_x_246:
[----:B------:R-:W-:Y:S01]  /*9370*/  ISETP.LT.OR P6, PT, R36, 0x1, !P6 ;  /* 0x000000012400780c */ /* 0x000fe200077c1670 */
[----:B------:R-:W-:-:S12]  /*9380*/  BSSY B1, `(.L_x_165) ;  /* 0x000002f000017945 */ /* 0x000fd80003800000 */
[----:B------:R-:W-:Y:S05]  /*9390*/  @P6 BRA `(.L_x_166) ;  /* 0x0000000000b46947 */ /* 0x000fea0003800000 */
[----:B------:R-:W-:Y:S01]  /*93a0*/  LEA R17, R17, UR16, 0x7 ;  /* 0x0000001011117c11 */ /* 0x000fe2000f8e38ff */
[----:B------:R-:W-:Y:S02]  /*93b0*/  IMAD.SHL.U32 R16, R16, 0x80, RZ ;  /* 0x0000008010107824 */ /* 0x000fe400078e00ff */
[----:B------:R-:W-:Y:S02]  /*93c0*/  VIADD R9, R7, 0x1 ;  /* 0x0000000107097836 */ /* 0x000fe40000000000 */
[----:B------:R-:W-:Y:S02]  /*93d0*/  IMAD.MOV.U32 R10, RZ, RZ, RZ ;  /* 0x000000ffff0a7224 */ /* 0x000fe400078e00ff */
[----:B------:R-:W-:Y:S02]  /*93e0*/  IMAD.MOV.U32 R3, RZ, RZ, R20 ;  /* 0x000000ffff037224 */ /* 0x000fe400078e0014 */
[----:B------:R-:W-:-:S07]  /*93f0*/  IMAD.MOV.U32 R4, RZ, RZ, R0 ;  /* 0x000000ffff047224 */ /* 0x000fce00078e0000 */
.L_x_169:
[----:B-1----:R-:W-:Y:S01]  /*9400*/  LEA R8, R4, UR18, 0x3 ;  /* 0x0000001204087c11 */ /* 0x002fe2000f8e18ff */
[----:B------:R-:W-:Y:S05]  /*9410*/  YIELD ;  /* 0x0000000000007946 */ /* 0x000fea0003800000 */
[----:B------:R-:W-:Y:S02]  /*9420*/  SHF.L.U32 R5, R3, 0x1f, RZ ;  /* 0x0000001f03057819 */ /* 0x000fe400000006ff */
[----:B------:R-:W-:Y:S02]  /*9430*/  LOP3.LUT P1, RZ, R19, 0x7f, RZ, 0xc0, !PT ;  /* 0x0000007f13ff7812 */ /* 0x000fe4000782c0ff */
[----:B------:R-:W1:Y:S11]  /*9440*/  SYNCS.PHASECHK.TRANS64.TRYWAIT P0, [R8+URZ+0x384b0], R5 ;  /* 0x0384b005080075a7 */ /* 0x000e76000800017f */
[----:B------:R-:W2:Y:S01]  /*9450*/  @!P1 LDC R6, c[0x0][0x500] ;  /* 0x00014000ff069b82 */ /* 0x000ea20000000800 */
[----:B-1----:R-:W-:Y:S05]  /*9460*/  @!P0 BRA `(.L_x_167) ;  /* 0x0000003800808947 */ /* 0x002fea0003800000 */
.L_x_247:
[----:B------:R-:W-:Y:S01]  /*9470*/  UPRMT UR4, UR19, 0x9910, URZ ;  /* 0x0000991013047896 */ /* 0x000fe2000800003f */
[----:B--2---:R2:W-:Y:S03]  /*9480*/  @!P1 SYNCS.ARRIVE.TRANS64 RZ, [R8+URZ+0x38480], R6 ;  /* 0x0384800608ff99a7 */ /* 0x0045e6000800003f */
[----:B------:R-:W-:-:S06]  /*9490*/  UISETP.NE.AND UP0, UPT, UR4, 0x2, UPT ;  /* 0x000000020400788c */ /* 0x000fcc000bf05270 */
[----:B------:R-:W-:-:S13]  /*94a0*/  PLOP3.LUT P0, PT, PT, PT, UP0, 0x80, 0x0 ;  /* 0x000000000000781c */ /* 0x000fda0003f0f008 */
[----:B--2---:R-:W-:Y:S05]  /*94b0*/  @P0 BRA `(.L_x_168) ;  /* 0x0000000000040947 */ /* 0x004fea0003800000 */
[----:B------:R-:W-:Y:S01]  /*94c0*/  BPT.TRAP 0x1 ;  /* 0x000000040000795c */ /* 0x000fe20000300000 */
.L_x_168:
[----:B------:R-:W-:Y:S01]  /*94d0*/  R2UR UR8, R4 ;  /* 0x00000000040872ca */ /* 0x000fe200000e0000 */
[----:B------:R-:W-:Y:S01]  /*94e0*/  VIADD R9, R9, 0xffffffff ;  /* 0xffffffff09097836 */ /* 0x000fe20000000000 */
[----:B------:R-:W-:Y:S01]  /*94f0*/  R2UR UR9, R8 ;  /* 0x00000000080972ca */ /* 0x000fe200000e0000 */
[----:B------:R-:W-:Y:S01]  /*9500*/  VIADD R4, R4, 0x1 ;  /* 0x0000000104047836 */ /* 0x000fe20000000000 */
[----:B------:R-:W-:Y:S01]  /*9510*/  R2UR UR10, R10 ;  /* 0x000000000a0a72ca */ /* 0x000fe200000e0000 */
[----:B------:R-:W-:Y:S01]  /*9520*/  UMOV UR24, 0x0 ;  /* 0x0000000000187882 */ /* 0x000fe20000000000 */
[----:B------:R-:W-:Y:S01]  /*9530*/  R2UR UR11, R16 ;  /* 0x00000000100b72ca */ /* 0x000fe200000e0000 */
[----:B------:R-:W-:Y:S01]  /*9540*/  UMOV UR25, 0x10000000 ;  /* 0x1000000000197882 */ /* 0x000fe20000000000 */
[----:B------:R-:W-:Y:S01]  /*9550*/  R2UR UR7, R17 ;  /* 0x00000000110772ca */ /* 0x000fe200000e0000 */
[----:B------:R-:W-:Y:S01]  /*9560*/  UMOV UR23, 0x30000 ;  /* 0x0003000000177882 */ /* 0x000fe20000000000 */
[----:B------:R-:W-:Y:S01]  /*9570*/  ISETP.GT.AND P1, PT, R9, 0x1, PT ;  /* 0x000000010900780c */ /* 0x000fe20003f24270 */
[----:B------:R-:W-:Y:S01]  /*9580*/  VIADD R10, R10, 0x40 ;  /* 0x000000400a0a7836 */ /* 0x000fe20000000000 */
[----:B------:R-:W-:Y:S01]  /*9590*/  ISETP.NE.AND P0, PT, R4, 0x6, PT ;  /* 0x000000060400780c */ /* 0x000fe20003f05270 */
[----:B------:R-:W-:-:S02]  /*95a0*/  ULEA UR4, UR8, UR17, 0xd ;  /* 0x0000001108047291 */ /* 0x000fc4000f8e683f */
[----:B------:R-:W-:Y:S01]  /*95b0*/  ULEA UR8, UR8, UR18, 0xe ;  /* 0x0000001208087291 */ /* 0x000fe2000f8e703f */
[----:B------:R-:W-:Y:S01]  /*95c0*/  SEL R6, RZ, 0x1, P0 ;  /* 0x00000001ff067807 */ /* 0x000fe20000000000 */
[----:B------:R-:W-:Y:S01]  /*95d0*/  ULEA UR4, UR4, UR18, 0x1 ;  /* 0x0000001204047291 */ /* 0x000fe2000f8e083f */
[----:B------:R-:W-:Y:S01]  /*95e0*/  SEL R4, R4, RZ, P0 ;  /* 0x000000ff04047207 */ /* 0x000fe20000000000 */
[----:B------:R-:W-:Y:S01]  /*95f0*/  UIADD3 UR9, UR9, 0x38480, URZ ;  /* 0x0003848009097890 */ /* 0x000fe2000fffe03f */
[----:B------:R-:W-:Y:S01]  /*9600*/  LOP3.LUT R3, R3, R6, RZ, 0x3c, !PT ;  /* 0x0000000603037212 */ /* 0x000fe200078e3cff */
[----:B------:R-:W-:Y:S01]  /*9610*/  UIADD3 UR4, UR4, 0x18000, URZ ;  /* 0x0001800004047890 */ /* 0x000fe2000fffe03f */
[----:B------:R-:W-:-:S04]  /*9620*/  UMOV UR6, UR10 ;  /* 0x0000000a00067c82 */ /* 0x000fc80008000000 */
[----:B------:R-:W-:Y:S02]  /*9630*/  UMOV UR5, UR9 ;  /* 0x0000000900057c82 */ /* 0x000fe40008000000 */
[----:B------:R2:W-:Y:S02]  /*9640*/  UTMALDG.2D [UR8], [UR12], desc[UR24] ;  /* 0x000018080c0075b4 */ /* 0x0005e40008009000 */
[----:B------:R2:W-:Y:S02]  /*9650*/  UTMALDG.2D.MULTICAST [UR4], [UR14], UR23, desc[UR24] ;  /* 0x000018040e0073b4 */ /* 0x0005e40008009817 */
[----:B--2---:R-:W-:Y:S05]  /*9660*/  @P1 BRA `(.L_x_169) ;  /* 0xfffffffc00641947 */ /* 0x004fea000383ffff */
.L_x_166:
[----:B------:R-:W-:Y:S05]  /*9670*/  BSYNC B1 ;  /* 0x0000000000017941 */ /* 0x000fea0003800000 */
.L_x_165:
[----:B------:R-:W-:Y:S01]  /*9680*/  LOP3.LUT P1, RZ, R2, 0xff, RZ, 0xc0, !PT ;  /* 0x000000ff02ff7812 */ /* 0x000fe2000782c0ff */
[C---:B------:R-:W-:Y:S02]  /*9690*/  IMAD.IADD R0, R7.reuse, 0x1, R0 ;  /* 0x0000000107007824 */ /* 0x040fe400078e0200 */
[----:B------:R-:W-:Y:S02]  /*96a0*/  IMAD.U32 R4, RZ, RZ, UR22 ;  /* 0x00000016ff047e24 */ /* 0x000fe4000f8e00ff */
[C---:B------:R-:W-:Y:S01]  /*96b0*/  IMAD.WIDE.U32 R2, R0.reuse, -0x55555555, RZ ;  /* 0xaaaaaaab00027825 */ /* 0x040fe200078e00ff */
[----:B------:R-:W-:Y:S02]  /*96c0*/  ISETP.GT.U32.AND P0, PT, R0, 0x5, PT ;  /* 0x000000050000780c */ /* 0x000fe40003f04070 */
[----:B------:R-:W-:Y:S02]  /*96d0*/  ISETP.NE.AND P2, PT, R4, 0x3, PT ;  /* 0x000000030400780c */ /* 0x000fe40003f45270 */
[----:B------:R-:W-:-:S02]  /*96e0*/  ISETP.LT.U32.AND P0, PT, R7, 0x6, P0 ;  /* 0x000000060700780c */ /* 0x000fc40000701070 */
[----:B------:R-:W-:Y:S01]  /*96f0*/  SHF.R.U32.HI R3, RZ, 0x2, R3 ;  /* 0x00000002ff037819 */ /* 0x000fe20000011603 */
[----:B------:R-:W-:Y:S01]  /*9700*/  @P1 SYNCS.ARRIVE.TRANS64.A1T0 RZ, [UR18+0x38528], RZ ;  /* 0x038528ffffff19a7 */ /* 0x000fe20008100012 */
[----:B------:R-:W-:Y:S02]  /*9710*/  ISETP.GE.U32.AND P1, PT, R7, 0x6, PT ;  /* 0x000000060700780c */ /* 0x000fe40003f26070 */
[----:B-1----:R-:W-:Y:S01]  /*9720*/  SEL R5, RZ, 0x1, !P0 ;  /* 0x00000001ff057807 */ /* 0x002fe20004000000 */
[----:B------:R-:W-:-:S03]  /*9730*/  IMAD R0, R3, -0x6, R0 ;  /* 0xfffffffa03007824 */ /* 0x000fc600078e0200 */
[----:B------:R-:W-:-:S07]  /*9740*/  LOP3.LUT R20, R20, R5, RZ, 0x3c, !PT ;  /* 0x0000000514147212 */ /* 0x000fce00078e3cff */
[----:B------:R-:W-:Y:S01]  /*9750*/  @P1 LOP3.LUT R20, R20, 0x1, R3, 0x78, !PT ;  /* 0x0000000114141812 */ /* 0x000fe200078e7803 */
[----:B------:R-:W-:Y:S06]  /*9760*/  @!P2 BRA `(.L_x_170) ;  /* 0x000000000004a947 */ /* 0x000fec0003800000 */
[----:B------:R-:W-:Y:S01]  /*9770*/  BPT.TRAP 0x1 ;  /* 0x000000040000795c */ /* 0x000fe20000300000 */
.L_x_170:
[C---:B------:R-:W-:Y:S01]  /*9780*/  LEA R3, R21.reuse, UR18, 0x3 ;  /* 0x0000001215037c11 */ /* 0x040fe2000f8e18ff */
[----:B------:R-:W-:Y:S01]  /*9790*/  BSSY B1, `(.L_x_171) ;  /* 0x0000005000017945 */ /* 0x000fe20003800000 */
[----:B------:R-:W-:Y:S02]  /*97a0*/  SHF.L.U32 R2, R22, 0x1f, RZ ;  /* 0x0000001f16027819 */ /* 0x000fe400000006ff */
[----:B------:R-:W-:Y:S02]  /*97b0*/  LEA R4, R21, UR18, 0x4 ;  /* 0x0000001215047c11 */ /* 0x000fe4000f8e20ff */
[----:B------:R-:W1:Y:S02]  /*97c0*/  SYNCS.PHASECHK.TRANS64.TRYWAIT P0, [R3+URZ+0x38400], R2 ;  /* 0x03840002030075a7 */ /* 0x000e64000800017f */
[----:B-1----:R-:W-:Y:S05]  /*97d0*/  @!P0 BRA `(.L_x_172) ;  /* 0x0000003400b88947 */ /* 0x002fea0003800000 */
.L_x_248:
[----:B------:R-:W-:Y:S05]  /*97e0*/  BSYNC B1 ;  /* 0x0000000000017941 */ /* 0x000fea0003800000 */
.L_x_171:
[----:B------:R-:W2:Y:S01]  /*97f0*/  LDS.128 R4, [R4+0x38530] ;  /* 0x0385300004047984 */ /* 0x000ea20000000c00 */
[----:B------:R-:W-:Y:S01]  /*9800*/  @!PT LDS RZ, [RZ] ;  /* 0x00000000fffff984 */ /* 0x000fe20000000800 */
[----:B------:R-:W-:Y:S01]  /*9810*/  @!PT LDS RZ, [RZ] ;  /* 0x00000000fffff984 */ /* 0x000fe20000000800 */
[----:B------:R-:W-:Y:S01]  /*9820*/  @!PT LDS RZ, [RZ] ;  /* 0x00000000fffff984 */ /* 0x000fe20000000800 */
[----:B------:R-:W-:Y:S01]  /*9830*/  @!PT LDS RZ, [RZ] ;  /* 0x00000000fffff984 */ /* 0x000fe20000000800 */
[----:B------:R3:W-:Y:S06]  /*9840*/  MEMBAR.ALL.CTA ;  /* 0x0000000000007992 */ /* 0x0007ec0000008000 */
[----:B---3--:R-:W3:Y:S01]  /*9850*/  FENCE.VIEW.ASYNC.S ;  /* 0x00000000000073c6 */ /* 0x008ee20000000000 */
[----:B--2---:R-:W-:Y:S02]  /*9860*/  IMAD.MOV.U32 R17, RZ, RZ, R5 ;  /* 0x000000ffff117224 */ /* 0x004fe400078e0005 */
[----:B------:R-:W-:Y:S01]  /*9870*/  IMAD.MOV.U32 R16, RZ, RZ, R4 ;  /* 0x000000ffff107224 */ /* 0x000fe200078e0004 */
[----:B---3--:R-:W-:Y:S06]  /*9880*/  @!P2 BRA `(.L_x_173) ;  /* 0x000000000004a947 */ /* 0x008fec0003800000 */
[----:B------:R-:W-:Y:S01]  /*9890*/  BPT.TRAP 0x1 ;  /* 0x000000040000795c */ /* 0x000fe20000300000 */
.L_x_173:
[----:B------:R-:W2:Y:S01]  /*98a0*/  S2R R5, SR_CgaCtaId ;  /* 0x0000000000057919 */ /* 0x000ea20000008800 */
[----:B------:R-:W-:Y:S01]  /*98b0*/  ISETP.NE.AND P0, PT, R7, RZ, PT ;  /* 0x000000ff0700720c */ /* 0x000fe20003f05270 */
[----:B-1----:R-:W-:Y:S01]  /*98c0*/  VIADD R2, R3, 0x38440 ;  /* 0x0003844003027836 */ /* 0x002fe20000000000 */
[CC--:B------:R-:W-:Y:S02]  /*98d0*/  ISETP.NE.AND P1, PT, R6.reuse, R18.reuse, PT ;  /* 0x000000120600720c */ /* 0x0c0fe40003f25270 */
[----:B------:R-:W-:Y:S02]  /*98e0*/  ISETP.EQ.OR P0, PT, R6, R18, !P0 ;  /* 0x000000120600720c */ /* 0x000fe40004702670 */
[----:B--2---:R-:W-:-:S04]  /*98f0*/  PRMT R2, R5, 0x654, R2 ;  /* 0x0000065405027816 */ /* 0x004fc80000000002 */
[----:B------:R1:W-:Y:S07]  /*9900*/  SYNCS.ARRIVE.TRANS64.RED.A1T0 RZ, [R2+URZ], RZ ;  /* 0x000000ff02ff79a7 */ /* 0x0003ee000810043f */
[----:B------:R-:W-:Y:S05]  /*9910*/  @P0 BRA `(.L_x_174) ;  /* 0x0000000400a40947 */ /* 0x000fea0003800000 */
[----:B-1----:R-:W1:Y:S02]  /*9920*/  LDC.64 R2, c[0x0][0x290] ;  /* 0x0000a400ff027b82 */ /* 0x002e640000000a00 */
[----:B-1----:R-:W-:-:S05]  /*9930*/  IMAD.WIDE R2, R6, 0xc, R2 ;  /* 0x0000000c06027825 */ /* 0x002fca00078e0202 */
[----:B------:R1:W5:Y:S01]  /*9940*/  LDG.E R36, desc[UR56][R2.64+0x8] ;  /* 0x0000083802247981 */ /* 0x000362000c1e1900 */
[----:B------:R-:W-:-:S03]  /*9950*/  UMOV UR4, 0xffffffff ;  /* 0xffffffff00047882 */ /* 0x000fc60000000000 */
[----:B------:R-:W-:Y:S05]  /*9960*/  BRA.DIV UR4, `(.L_x_175) ;  /* 0x0000003604687947 */ /* 0x000fea000b800000 */
[----:B------:R-:W-:-:S13]  /*9970*/  ELECT P6, URZ, PT ;  /* 0x00000000003f782f */ /* 0x000fda00038c0000 */
.L_x_251:
[----:B------:R-:W-:Y:S04]  /*9980*/  BSSY B1, `(.L_x_176) ;  /* 0x000004f000017945 */ /* 0x000fe80003800000 */
[----:B------:R-:W-:Y:S05]  /*9990*/  @!P6 BRA `(.L_x_177) ;  /* 0x000000040034e947 */ /* 0x000fea0003800000 */
[C---:B------:R-:W-:Y:S01]  /*99a0*/  IMAD.SHL.U32 R4, R6.reuse, 0x8, RZ ;  /* 0x0000000806047824 */ /* 0x040fe200078e00ff */
[----:B------:R-:W-:Y:S01]  /*99b0*/  SHF.R.S32.HI R5, RZ, 0x1f, R6 ;  /* 0x0000001fff057819 */ /* 0x000fe20000011406 */
[----:B------:R-:W-:Y:S01]  /*99c0*/  ULDC.64 UR4, c[0x0][0x510] ;  /* 0x0001440000047ab9 */ /* 0x000fe20000000a00 */
[----:B------:R-:W-:Y:S01]  /*99d0*/  ULDC.64 UR6, c[0x0][0x520] ;  /* 0x0001480000067ab9 */ /* 0x000fe20000000a00 */
[----:B------:R-:W2:Y:S01]  /*99e0*/  LDG.E R15, desc[UR56][R2.64] ;  /* 0x00000038020f7981 */ /* 0x000ea2000c1e1900 */
[----:B------:R-:W-:Y:S02]  /*99f0*/  SHF.L.U64.HI R5, R6, 0x3, R5 ;  /* 0x0000000306057819 */ /* 0x000fe40000010205 */
[C---:B------:R-:W-:Y:S02]  /*9a00*/  IADD3 R12, P0, R4.reuse, UR4, RZ ;  /* 0x00000004040c7c10 */ /* 0x040fe4000ff1e0ff */
[----:B------:R-:W-:Y:S02]  /*9a10*/  IADD3 R10, P2, R4, UR6, RZ ;  /* 0x00000006040a7c10 */ /* 0x000fe4000ff5e0ff */
[C---:B------:R-:W-:Y:S01]  /*9a20*/  IADD3.X R13, R5.reuse, UR5, RZ, P0, !PT ;  /* 0x00000005050d7c10 */ /* 0x040fe200087fe4ff */
[----:B------:R-:W-:Y:S01]  /*9a30*/  ULDC.64 UR4, c[0x0][0x518] ;  /* 0x0001460000047ab9 */ /* 0x000fe20000000a00 */
[----:B------:R-:W-:-:S04]  /*9a40*/  IADD3.X R11, R5, UR7, RZ, P2, !PT ;  /* 0x00000007050b7c10 */ /* 0x000fc800097fe4ff */
[----:B------:R-:W3:Y:S04]  /*9a50*/  LDG.E.64 R12, desc[UR56][R12.64] ;  /* 0x000000380c0c7981 */ /* 0x000ee8000c1e1b00 */
[----:B------:R-:W4:Y:S01]  /*9a60*/  LDG.E.64 R10, desc[UR56][R10.64] ;  /* 0x000000380a0a7981 */ /* 0x000f22000c1e1b00 */
[----:B------:R-:W-:-:S04]  /*9a70*/  IADD3 R8, P0, R4, UR4, RZ ;  /* 0x0000000404087c10 */ /* 0x000fc8000ff1e0ff */
[----:B------:R-:W-:Y:S01]  /*9a80*/  IADD3.X R9, R5, UR5, RZ, P0, !PT ;  /* 0x0000000505097c10 */ /* 0x000fe200087fe4ff */
[----:B------:R-:W-:-:S05]  /*9a90*/  ULDC.64 UR4, c[0x0][0x528] ;  /* 0x00014a0000047ab9 */ /* 0x000fca0000000a00 */
[----:B------:R-:W2:Y:S01]  /*9aa0*/  LDG.E.64 R8, desc[UR56][R8.64] ;  /* 0x0000003808087981 */ /* 0x000ea2000c1e1b00 */
[----:B------:R-:W-:-:S04]  /*9ab0*/  IADD3 R4, P0, R4, UR4, RZ ;  /* 0x0000000404047c10 */ /* 0x000fc8000ff1e0ff */
[----:B------:R-:W-:-:S06]  /*9ac0*/  IADD3.X R5, R5, UR5, RZ, P0, !PT ;  /* 0x0000000505057c10 */ /* 0x000fcc00087fe4ff */
[----:B------:R-:W2:Y:S04]  /*9ad0*/  LDG.E.64 R4, desc[UR56][R4.64] ;  /* 0x0000003804047981 */ /* 0x000ea8000c1e1b00 */
[----:B---3--:R-:W-:Y:S04]  /*9ae0*/  STS.64 [UR20], R12 ;  /* 0x0000000cff007988 */ /* 0x008fe80008000a14 */
[----:B----4-:R-:W-:Y:S04]  /*9af0*/  STS.64 [UR21], R10 ;  /* 0x0000000aff007988 */ /* 0x010fe80008000a15 */
[----:B------:R-:W3:Y:S01]  /*9b00*/  LDS R14, [UR20+0x1c] ;  /* 0x00001c14ff0e7984 */ /* 0x000ee20008000800 */
[----:B--2---:R-:W-:-:S04]  /*9b10*/  SHF.L.U64.HI R24, R8, 0x1, R9 ;  /* 0x0000000108187819 */ /* 0x004fc80000010209 */
[----:B------:R-:W-:-:S04]  /*9b20*/  LOP3.LUT R24, R24, 0x1fffffff, RZ, 0xc0, !PT ;  /* 0x1fffffff18187812 */ /* 0x000fc800078ec0ff */
[----:B------:R-:W-:-:S04]  /*9b30*/  SHF.R.U32.HI R9, RZ, 0x4, R24 ;  /* 0x00000004ff097819 */ /* 0x000fc80000011618 */
[----:B---3--:R-:W-:Y:S02]  /*9b40*/  LOP3.LUT R9, R14, 0xf, R9, 0xb8, !PT ;  /* 0x0000000f0e097812 */ /* 0x008fe400078eb809 */
[----:B------:R1:W2:Y:S04]  /*9b50*/  LDG.E R14, desc[UR56][R2.64+0x4] ;  /* 0x00000438020e7981 */ /* 0x0002a8000c1e1900 */
[----:B------:R-:W-:Y:S04]  /*9b60*/  STS [UR20+0x1c], R9 ;  /* 0x00001c09ff007988 */ /* 0x000fe80008000814 */
[----:B------:R-:W3:Y:S02]  /*9b70*/  LDS R18, [UR20+0x1c] ;  /* 0x00001c14ff127984 */ /* 0x000ee40008000800 */
[----:B---3--:R-:W-:-:S05]  /*9b80*/  LOP3.LUT R18, R18, 0xf0, RZ, 0xb8, !PT ;  /* 0x000000f012127812 */ /* 0x008fca00078eb8ff */
[----:B------:R-:W-:Y:S04]  /*9b90*/  STS [UR20+0x1c], R18 ;  /* 0x00001c12ff007988 */ /* 0x000fe80008000814 */
[----:B------:R-:W3:Y:S01]  /*9ba0*/  LDS R13, [UR20+0x1c] ;  /* 0x00001c14ff0d7984 */ /* 0x000ee20008000800 */
[----:B------:R-:W-:-:S05]  /*9bb0*/  IMAD.U32 R12, RZ, RZ, UR20 ;  /* 0x00000014ff0c7e24 */ /* 0x000fca000f8e00ff */
[----:B------:R-:W-:Y:S02]  /*9bc0*/  SHF.R.U64 R12, R12, 0x4, RZ ;  /* 0x000000040c0c7819 */ /* 0x000fe400000012ff */
[----:B---3--:R-:W-:-:S05]  /*9bd0*/  LOP3.LUT R13, R13, 0xf00, RZ, 0xb8, !PT ;  /* 0x00000f000d0d7812 */ /* 0x008fca00078eb8ff */
[----:B------:R-:W-:Y:S04]  /*9be0*/  STS.64 [UR20+0x18], R12 ;  /* 0x0000180cff007988 */ /* 0x000fe80008000a14 */
[----:B------:R-:W1:Y:S01]  /*9bf0*/  LDS R25, [UR20+0x1c] ;  /* 0x00001c14ff197984 */ /* 0x000e620008000800 */
[----:B------:R-:W-:Y:S01]  /*9c00*/  IMAD.SHL.U32 R23, R8, 0x2, RZ ;  /* 0x0000000208177824 */ /* 0x000fe200078e00ff */
[----:B------:R-:W-:-:S04]  /*9c10*/  CS2R R10, SRZ ;  /* 0x00000000000a7805 */ /* 0x000fc8000001ff00 */
[----:B------:R-:W-:Y:S01]  /*9c20*/  LOP3.LUT R23, R23, 0xfffffffe, RZ, 0xc0, !PT ;  /* 0xfffffffe17177812 */ /* 0x000fe200078ec0ff */
[----:B-----5:R-:W-:Y:S02]  /*9c30*/  VIADD R8, R36, 0xffffffff ;  /* 0xffffffff24087836 */ /* 0x020fe40000000000 */
[----:B------:R-:W-:Y:S01]  /*9c40*/  VIADD R9, R15, 0xffffffff ;  /* 0xffffffff0f097836 */ /* 0x000fe20000000000 */
[----:B------:R-:W-:Y:S01]  /*9c50*/  SHF.R.U64 R23, R23, 0x4, R24 ;  /* 0x0000000417177819 */ /* 0x000fe20000001218 */
[----:B------:R-:W-:Y:S04]  /*9c60*/  STS [UR20+0x10], R12 ;  /* 0x0000100cff007988 */ /* 0x000fe80008000814 */
[----:B------:R-:W-:Y:S04]  /*9c70*/  STS [UR20+0x14], R12 ;  /* 0x0000140cff007988 */ /* 0x000fe80008000814 */
[----:B------:R-:W-:Y:S04]  /*9c80*/  STS.128 [UR20+0x20], R8 ;  /* 0x00002008ff007988 */ /* 0x000fe80008000c14 */
[----:B------:R-:W-:Y:S04]  /*9c90*/  STS [UR20+0xc], R23 ;  /* 0x00000c17ff007988 */ /* 0x000fe80008000814 */
[----:B------:R-:W-:Y:S01]  /*9ca0*/  STS [UR20+0x30], RZ ;  /* 0x000030ffff007988 */ /* 0x000fe20008000814 */
[----:B-1----:R-:W-:-:S05]  /*9cb0*/  LOP3.LUT R2, R25, 0xf000, RZ, 0xb8, !PT ;  /* 0x0000f00019027812 */ /* 0x002fca00078eb8ff */
[----:B------:R-:W-:Y:S04]  /*9cc0*/  STS [UR20+0x1c], R2 ;  /* 0x00001c02ff007988 */ /* 0x000fe80008000814 */
[----:B------:R-:W1:Y:S01]  /*9cd0*/  LDS R3, [UR21+0x1c] ;  /* 0x00001c15ff037984 */ /* 0x000e620008000800 */
[----:B------:R-:W-:-:S04]  /*9ce0*/  SHF.L.U64.HI R24, R4, 0x1, R5 ;  /* 0x0000000104187819 */ /* 0x000fc80000010205 */
[----:B------:R-:W-:-:S04]  /*9cf0*/  LOP3.LUT R24, R24, 0x1fffffff, RZ, 0xc0, !PT ;  /* 0x1fffffff18187812 */ /* 0x000fc800078ec0ff */
[----:B------:R-:W-:-:S04]  /*9d00*/  SHF.R.U32.HI R18, RZ, 0x4, R24 ;  /* 0x00000004ff127819 */ /* 0x000fc80000011618 */
[----:B-1----:R-:W-:-:S05]  /*9d10*/  LOP3.LUT R5, R3, 0xf, R18, 0xb8, !PT ;  /* 0x0000000f03057812 */ /* 0x002fca00078eb812 */
[----:B------:R-:W-:Y:S04]  /*9d20*/  STS [UR21+0x1c], R5 ;  /* 0x00001c05ff007988 */ /* 0x000fe80008000815 */
[----:B------:R-:W1:Y:S02]  /*9d30*/  LDS R3, [UR21+0x1c] ;  /* 0x00001c15ff037984 */ /* 0x000e640008000800 */
[----:B-1----:R-:W-:-:S05]  /*9d40*/  LOP3.LUT R9, R3, 0xf0, RZ, 0xb8, !PT ;  /* 0x000000f003097812 */ /* 0x002fca00078eb8ff */
[----:B------:R-:W-:Y:S04]  /*9d50*/  STS [UR21+0x1c], R9 ;  /* 0x00001c09ff007988 */ /* 0x000fe80008000815 */
[----:B------:R-:W1:Y:S01]  /*9d60*/  LDS R3, [UR21+0x1c] ;  /* 0x00001c15ff037984 */ /* 0x000e620008000800 */
[----:B------:R-:W-:-:S05]  /*9d70*/  IMAD.U32 R2, RZ, RZ, UR21 ;  /* 0x00000015ff027e24 */ /* 0x000fca000f8e00ff */
[----:B------:R-:W-:Y:S02]  /*9d80*/  SHF.R.U64 R2, R2, 0x4, RZ ;  /* 0x0000000402027819 */ /* 0x000fe400000012ff */
[----:B-1----:R-:W-:-:S05]  /*9d90*/  LOP3.LUT R3, R3, 0xf00, RZ, 0xb8, !PT ;  /* 0x00000f0003037812 */ /* 0x002fca00078eb8ff */
[----:B------:R-:W-:Y:S04]  /*9da0*/  STS.64 [UR21+0x18], R2 ;  /* 0x00001802ff007988 */ /* 0x000fe80008000a15 */
[----:B------:R-:W1:Y:S01]  /*9db0*/  LDS R12, [UR21+0x1c] ;  /* 0x00001c15ff0c7984 */ /* 0x000e620008000800 */
[----:B------:R-:W-:-:S05]  /*9dc0*/  IMAD.SHL.U32 R4, R4, 0x2, RZ ;  /* 0x0000000204047824 */ /* 0x000fca00078e00ff */
[----:B------:R-:W-:Y:S01]  /*9dd0*/  LOP3.LUT R5, R4, 0xfffffffe, RZ, 0xc0, !PT ;  /* 0xfffffffe04057812 */ /* 0x000fe200078ec0ff */
[----:B--2---:R-:W-:-:S03]  /*9de0*/  VIADD R9, R14, 0xffffffff ;  /* 0xffffffff0e097836 */ /* 0x004fc60000000000 */
[----:B------:R-:W-:Y:S01]  /*9df0*/  SHF.R.U64 R5, R5, 0x4, R24 ;  /* 0x0000000405057819 */ /* 0x000fe20000001218 */
[----:B------:R2:W-:Y:S04]  /*9e00*/  STS [UR21+0x10], R2 ;  /* 0x00001002ff007988 */ /* 0x0005e80008000815 */
[----:B------:R2:W-:Y:S04]  /*9e10*/  STS.128 [UR21+0x20], R8 ;  /* 0x00002008ff007988 */ /* 0x0005e80008000c15 */
[----:B------:R2:W-:Y:S04]  /*9e20*/  STS [UR21+0xc], R5 ;  /* 0x00000c05ff007988 */ /* 0x0005e80008000815 */
[----:B------:R2:W-:Y:S04]  /*9e30*/  STS [UR21+0x14], R2 ;  /* 0x00001402ff007988 */ /* 0x0005e80008000815 */
[----:B------:R-:W-:Y:S01]  /*9e40*/  STS [UR21+0x30], RZ ;  /* 0x000030ffff007988 */ /* 0x000fe20008000815 */
[----:B-1----:R-:W-:-:S05]  /*9e50*/  LOP3.LUT R4, R12, 0xf000, RZ, 0xb8, !PT ;  /* 0x0000f0000c047812 */ /* 0x002fca00078eb8ff */
[----:B------:R2:W-:Y:S02]  /*9e60*/  STS [UR21+0x1c], R4 ;  /* 0x00001c04ff007988 */ /* 0x0005e40008000815 */
.L_x_177:
[----:B------:R-:W-:Y:S05]  /*9e70*/  BSYNC B1 ;  /* 0x0000000000017941 */ /* 0x000fea0003800000 */
.L_x_176:
[----:B------:R-:W-:-:S03]  /*9e80*/  UMOV UR4, 0xffffffff ;  /* 0xffffffff00047882 */ /* 0x000fc60000000000 */
[----:B------:R-:W-:Y:S05]  /*9e90*/  BRA.DIV UR4, `(.L_x_178) ;  /* 0x00000032043c7947 */ /* 0x000fea000b800000 */
[----:B------:R-:W-:Y:S01]  /*9ea0*/  ELECT P6, URZ, PT ;  /* 0x00000000003f782f */ /* 0x000fe200038c0000 */
[----:B------:R-:W-:-:S12]  /*9eb0*/  NOP ;  /* 0x0000000000007918 */ /* 0x000fd80000000000 */
.L_x_255:
[----:B-12---:R-:W1:Y:S02]  /*9ec0*/  S2R R2, SR_LANEID ;  /* 0x0000000000027919 */ /* 0x006e640000000000 */
[----:B-1----:R-:W-:-:S05]  /*9ed0*/  IMAD.SHL.U32 R8, R2, 0x4, RZ ;  /* 0x0000000402087824 */ /* 0x002fca00078e00ff */
[----:B------:R1:W2:Y:S01]  /*9ee0*/  LDS R9, [R8+UR20] ;  /* 0x0000001408097984 */ /* 0x0002a20008000800 */
[C---:B------:R-:W-:Y:S02]  /*9ef0*/  IADD3 R4, P0, R8.reuse, UR12, RZ ;  /* 0x0000000c08047c10 */ /* 0x040fe4000ff1e0ff */
[----:B------:R-:W-:Y:S01]  /*9f00*/  IADD3 R2, P2, R8, UR14, RZ ;  /* 0x0000000e08027c10 */ /* 0x000fe2000ff5e0ff */
[----:B------:R1:W3:Y:S01]  /*9f10*/  LDS R11, [R8+UR20+0x80] ;  /* 0x00008014080b7984 */ /* 0x0002e20008000800 */
[----:B------:R-:W-:Y:S11]  /*9f20*/  @!P6 BRA `(.L_x_179) ;  /* 0x000000000008e947 */ /* 0x000ff60003800000 */
[----:B------:R0:W-:Y:S01]  /*9f30*/  UTMACMDFLUSH ;  /* 0x00000000000079b7 */ /* 0x0001e20000000000 */
[----:B------:R-:W-:-:S04]  /*9f40*/  DEPBAR.LE SB0, 0x0 ;  /* 0x000080000000791a */ /* 0x000fc80000000000 */
.L_x_179:
[----:B------:R-:W-:Y:S01]  /*9f50*/  IMAD.X R5, RZ, RZ, UR13, P0 ;  /* 0x0000000dff057e24 */ /* 0x000fe200080e06ff */
[----:B------:R-:W-:Y:S05]  /*9f60*/  WARPSYNC.ALL ;  /* 0x0000000000007948 */ /* 0x000fea0003800000 */
[----:B------:R-:W-:Y:S01]  /*9f70*/  IMAD.X R3, RZ, RZ, UR15, P2 ;  /* 0x0000000fff037e24 */ /* 0x000fe200090e06ff */
[----:B--2---:R2:W5:Y:S04]  /*9f80*/  ATOMG.E.EXCH.STRONG.GPU PT, RZ, [R4], R9 ;  /* 0x0000000904ff73a8 */ /* 0x00456800041ee100 */
[----:B---3--:R2:W5:Y:S01]  /*9f90*/  ATOMG.E.EXCH.STRONG.GPU PT, RZ, [R2], R11 ;  /* 0x0000000b02ff73a8 */ /* 0x00856200041ee100 */
[----:B------:R-:W-:-:S07]  /*9fa0*/  IMAD.MOV.U32 R18, RZ, RZ, R6 ;  /* 0x000000ffff127224 */ /* 0x000fce00078e0006 */
.L_x_174:
[----:B------:R-:W-:Y:S01]  /*9fb0*/  ISETP.NE.AND P2, PT, R7, RZ, PT ;  /* 0x000000ff0700720c */ /* 0x000fe20003f45270 */
[----:B------:R-:W-:Y:S01]  /*9fc0*/  VIADD R21, R21, 0x1 ;  /* 0x0000000115157836 */ /* 0x000fe20000000000 */
[----:B--2---:R-:W-:Y:S02]  /*9fd0*/  SEL R3, RZ, 0x1, !P1 ;  /* 0x00000001ff037807 */ /* 0x004fe40004800000 */
[----:B-1----:R-:W-:Y:S02]  /*9fe0*/  PRMT R2, RZ, 0x7610, R2 ;  /* 0x00007610ff027816 */ /* 0x002fe40000000002 */
[----:B------:R-:W-:-:S04]  /*9ff0*/  ISETP.NE.AND P0, PT, R21, 0x8, PT ;  /* 0x000000081500780c */ /* 0x000fc80003f05270 */
[----:B------:R-:W-:Y:S02]  /*a000*/  SEL R5, RZ, 0x1, P0 ;  /* 0x00000001ff057807 */ /* 0x000fe40000000000 */
[----:B------:R-:W-:Y:S02]  /*a010*/  SEL R21, R21, RZ, P0 ;  /* 0x000000ff15157207 */ /* 0x000fe40000000000 */
[----:B------:R-:W-:Y:S01]  /*a020*/  LOP3.LUT R22, R22, R5, RZ, 0x3c, !PT ;  /* 0x0000000516167212 */ /* 0x000fe200078e3cff */
[----:B------:R-:W-:Y:S06]  /*a030*/  @P2 BRA `(.L_x_180) ;  /* 0xfffffff000882947 */ /* 0x000fec000383ffff */
[----:B------:R-:W-:Y:S05]  /*a040*/  BSYNC B0 ;  /* 0x0000000000007941 */ /* 0x000fea0003800000 */
.L_x_161:
[----:B------:R-:W-:-:S03]  /*a050*/  UMOV UR4, 0xffffffff ;  /* 0xffffffff00047882 */ /* 0x000fc60000000000 */
[----:B------:R-:W-:Y:S05]  /*a060*/  BRA.DIV UR4, `(.L_x_181) ;  /* 0x0000002e04f87947 */ /* 0x000fea000b800000 */
[----:B-----5:R-:W-:-:S13]  /*a070*/  ELECT P6, URZ, PT ;  /* 0x00000000003f782f */ /* 0x020fda00038c0000 */
.L_x_258:
[----:B------:R-:W-:Y:S04]  /*a080*/  BSSY B0, `(.L_x_182) ;  /* 0x000003c000007945 */ /* 0x000fe80003800000 */
[----:B------:R-:W-:Y:S05]  /*a090*/  @!P6 BRA `(.L_x_183) ;  /* 0x0000000000e8e947 */ /* 0x000fea0003800000 */
[----:B------:R-:W-:-:S04]  /*a0a0*/  ULOP3.LUT UR4, UR52, 0x2, URZ, 0xfc, !UPT ;  /* 0x0000000234047892 */ /* 0x000fc8000f8efc3f */
[----:B------:R-:W-:-:S06]  /*a0b0*/  UISETP.NE.AND UP0, UPT, UR4, 0x3, UPT ;  /* 0x000000030400788c */ /* 0x000fcc000bf05270 */
[----:B------:R-:W-:-:S13]  /*a0c0*/  PLOP3.LUT P0, PT, PT, PT, UP0, 0x80, 0x0 ;  /* 0x000000000000781c */ /* 0x000fda0003f0f008 */
[----:B------:R-:W-:Y:S05]  /*a0d0*/  @!P0 BRA `(.L_x_184) ;  /* 0x0000000000048947 */ /* 0x000fea0003800000 */
[----:B------:R-:W-:Y:S01]  /*a0e0*/  BPT.TRAP 0x1 ;  /* 0x000000040000795c */ /* 0x000fe20000300000 */
.L_x_184:
[----:B------:R-:W-:Y:S01]  /*a0f0*/  IMAD.U32 R3, RZ, RZ, UR18 ;  /* 0x00000012ff037e24 */ /* 0x000fe2000f8e00ff */
[----:B------:R-:W-:-:S03]  /*a100*/  SHF.L.U32 R2, R20, 0x1f, RZ ;  /* 0x0000001f14027819 */ /* 0x000fc600000006ff */
[----:B------:R-:W-:-:S04]  /*a110*/  VIADD R3, R3, 0x384b0 ;  /* 0x000384b003037836 */ /* 0x000fc80000000000 */
[C---:B------:R-:W-:Y:S02]  /*a120*/  IMAD R7, R0.reuse, 0x8, R3 ;  /* 0x0000000800077824 */ /* 0x040fe400078e0203 */
[----:B------:R-:W-:Y:S02]  /*a130*/  VIADD R0, R0, 0x1 ;  /* 0x0000000100007836 */ /* 0x000fe40000000000 */
[----:B------:R-:W1:Y:S03]  /*a140*/  SYNCS.PHASECHK.TRANS64.TRYWAIT P0, [R7+URZ], R2 ;  /* 0x00000002070075a7 */ /* 0x000e66000800017f */
[----:B------:R-:W-:-:S04]  /*a150*/  ISETP.NE.AND P1, PT, R0, 0x6, PT ;  /* 0x000000060000780c */ /* 0x000fc80003f25270 */
[----:B------:R-:W-:Y:S02]  /*a160*/  SEL R5, RZ, 0x1, P1 ;  /* 0x00000001ff057807 */ /* 0x000fe40000800000 */
[----:B------:R-:W-:Y:S02]  /*a170*/  SEL R0, R0, RZ, P1 ;  /* 0x000000ff00007207 */ /* 0x000fe40000800000 */
[----:B------:R-:W-:-:S03]  /*a180*/  LOP3.LUT R5, R20, R5, RZ, 0x3c, !PT ;  /* 0x0000000514057212 */ /* 0x000fc600078e3cff */
[----:B------:R-:W-:Y:S01]  /*a190*/  IMAD R9, R0, 0x8, R3 ;  /* 0x0000000800097824 */ /* 0x000fe200078e0203 */
[----:B------:R-:W-:Y:S01]  /*a1a0*/  SHF.L.U32 R4, R5, 0x1f, RZ ;  /* 0x0000001f05047819 */ /* 0x000fe200000006ff */
[----:B-1----:R-:W-:Y:S06]  /*a1b0*/  @!P0 BRA `(.L_x_185) ;  /* 0x0000002c00c48947 */ /* 0x002fec0003800000 */
.L_x_259:
[----:B------:R-:W2:Y:S01]  /*a1c0*/  SYNCS.PHASECHK.TRANS64.TRYWAIT P0, [R9+URZ], R4 ;  /* 0x00000004090075a7 */ /* 0x000ea2000800017f */
[----:B------:R-:W-:-:S05]  /*a1d0*/  VIADD R0, R0, 0x1 ;  /* 0x0000000100007836 */ /* 0x000fca0000000000 */
[----:B------:R-:W-:-:S04]  /*a1e0*/  ISETP.NE.AND P1, PT, R0, 0x6, PT ;  /* 0x000000060000780c */ /* 0x000fc80003f25270 */
[----:B-1----:R-:W-:Y:S02]  /*a1f0*/  SEL R2, RZ, 0x1, P1 ;  /* 0x00000001ff027807 */ /* 0x002fe40000800000 */
[----:B------:R-:W-:Y:S02]  /*a200*/  SEL R0, R0, RZ, P1 ;  /* 0x000000ff00007207 */ /* 0x000fe40000800000 */
[----:B------:R-:W-:-:S03]  /*a210*/  LOP3.LUT R7, R5, R2, RZ, 0x3c, !PT ;  /* 0x0000000205077212 */ /* 0x000fc600078e3cff */
[----:B------:R-:W-:Y:S01]  /*a220*/  IMAD R6, R0, 0x8, R3 ;  /* 0x0000000800067824 */ /* 0x000fe200078e0203 */
[----:B------:R-:W-:Y:S01]  /*a230*/  SHF.L.U32 R5, R7, 0x1f, RZ ;  /* 0x0000001f07057819 */ /* 0x000fe200000006ff */
[----:B--2---:R-:W-:Y:S06]  /*a240*/  @!P0 BRA `(.L_x_186) ;  /* 0x0000002c00b48947 */ /* 0x004fec0003800000 */
.L_x_260:
[----:B------:R-:W2:Y:S01]  /*a250*/  SYNCS.PHASECHK.TRANS64.TRYWAIT P0, [R6+URZ], R5 ;  /* 0x00000005060075a7 */ /* 0x000ea2000800017f */
[----:B------:R-:W-:-:S05]  /*a260*/  VIADD R0, R0, 0x1 ;  /* 0x0000000100007836 */ /* 0x000fca0000000000 */
[----:B------:R-:W-:-:S04]  /*a270*/  ISETP.NE.AND P1, PT, R0, 0x6, PT ;  /* 0x000000060000780c */ /* 0x000fc80003f25270 */
[----:B------:R-:W-:Y:S02]  /*a280*/  SEL R2, RZ, 0x1, P1 ;  /* 0x00000001ff027807 */ /* 0x000fe40000800000 */
[----:B------:R-:W-:Y:S02]  /*a290*/  SEL R0, R0, RZ, P1 ;  /* 0x000000ff00007207 */ /* 0x000fe40000800000 */
[----:B------:R-:W-:-:S03]  /*a2a0*/  LOP3.LUT R7, R7, R2, RZ, 0x3c, !PT ;  /* 0x0000000207077212 */ /* 0x000fc600078e3cff */
[----:B-1----:R-:W-:Y:S01]  /*a2b0*/  IMAD R9, R0, 0x8, R3 ;  /* 0x0000000800097824 */ /* 0x002fe200078e0203 */
[----:B------:R-:W-:Y:S01]  /*a2c0*/  SHF.L.U32 R4, R7, 0x1f, RZ ;  /* 0x0000001f07047819 */ /* 0x000fe200000006ff */
[----:B--2---:R-:W-:Y:S06]  /*a2d0*/  @!P0 BRA `(.L_x_187) ;  /* 0x0000002c00a48947 */ /* 0x004fec0003800000 */
.L_x_261:
        /* <DEDUP_REMOVED lines=9> */
.L_x_262:
[----:B------:R-:W2:Y:S01]  /*a370*/  SYNCS.PHASECHK.TRANS64.TRYWAIT P0, [R6+URZ], R5 ;  /* 0x00000005060075a7 */ /* 0x000ea2000800017f */
[----:B------:R-:W-:-:S05]  /*a380*/  VIADD R0, R0, 0x1 ;  /* 0x0000000100007836 */ /* 0x000fca0000000000 */
[----:B------:R-:W-:-:S04]  /*a390*/  ISETP.NE.AND P1, PT, R0, 0x6, PT ;  /* 0x000000060000780c */ /* 0x000fc80003f25270 */
[----:B------:R-:W-:Y:S02]  /*a3a0*/  SEL R2, RZ, 0x1, P1 ;  /* 0x00000001ff027807 */ /* 0x000fe40000800000 */
[----:B------:R-:W-:Y:S02]  /*a3b0*/  SEL R0, R0, RZ, P1 ;  /* 0x000000ff00007207 */ /* 0x000fe40000800000 */
[----:B------:R-:W-:Y:S01]  /*a3c0*/  LOP3.LUT R2, R7, R2, RZ, 0x3c, !PT ;  /* 0x0000000207027212 */ /* 0x000fe200078e3cff */
[----:B--2---:R-:W-:Y:S06]  /*a3d0*/  @!P0 BRA `(.L_x_189) ;  /* 0x0000002c008c8947 */ /* 0x004fec0003800000 */
.L_x_263:
[----:B------:R-:W-:Y:S01]  /*a3e0*/  IMAD R3, R0, 0x8, R3 ;  /* 0x0000000800037824 */ /* 0x000fe200078e0203 */
[----:B------:R-:W-:-:S07]  /*a3f0*/  SHF.L.U32 R0, R2, 0x1f, RZ ;  /* 0x0000001f02007819 */ /* 0x000fce00000006ff */
.L_x_190:
[----:B---3--:R3:W4:Y:S02]  /*a400*/  SYNCS.PHASECHK.TRANS64.TRYWAIT P0, [R3+URZ], R0 ;  /* 0x00000000030075a7 */ /* 0x008724000800017f */
[----:B----4-:R-:W-:Y:S05]  /*a410*/  @!P0 NANOSLEEP.SYNCS 0x989680 ;  /* 0x009896800000895d */ /* 0x010fea0003900000 */
[----:B------:R-:W4:Y:S02]  /*a420*/  @!P0 SYNCS.PHASECHK.TRANS64 P0, [R3+URZ], R0 ;  /* 0x00000000030085a7 */ /* 0x000f24000800007f */
[----:B----4-:R-:W-:Y:S05]  /*a430*/  @!P0 BRA `(.L_x_190) ;  /* 0xfffffffc00f08947 */ /* 0x010fea000383ffff */
.L_x_183:
[----:B------:R-:W-:Y:S05]  /*a440*/  BSYNC B0 ;  /* 0x0000000000007941 */ /* 0x000fea0003800000 */
.L_x_182:
[----:B------:R-:W-:Y:S05]  /*a450*/  EXIT ;  /* 0x000000000000794d */ /* 0x000fea0003800000 */
.L_x_99:
[----:B------:R-:W-:Y:S01]  /*a460*/  PLOP3.LUT P1, PT, PT, PT, UP3, 0x80, 0x0 ;  /* 0x000000000000781c */ /* 0x000fe20003f2f038 */
[----:B------:R-:W-:Y:S01]  /*a470*/  ULDC UR19, c[0x0][0x14] ;  /* 0x0000050000137ab9 */ /* 0x000fe20000000800 */
[----:B------:R-:W-:Y:S01]  /*a480*/  ULDC UR20, c[0x0][0x10] ;  /* 0x0000040000147ab9 */ /* 0x000fe20000000800 */
[----:B------:R-:W-:Y:S01]  /*a490*/  ULDC.64 UR12, c[0x0][0x8c8] ;  /* 0x00023200000c7ab9 */ /* 0x000fe20000000a00 */
[----:B------:R-:W-:Y:S01]  /*a4a0*/  P2R R0, PR, RZ, 0x2 ;  /* 0x00000002ff007803 */ /* 0x000fe20000000000 */
[----:B------:R-:W-:Y:S01]  /*a4b0*/  UIMAD.WIDE.U32 UR20, UR39, UR20, URZ ;  /* 0x00000014271472a5 */ /* 0x000fe2000f8e003f */
[----:B------:R-:W-:Y:S01]  /*a4c0*/  IMAD.MOV.U32 R16, RZ, RZ, RZ ;  /* 0x000000ffff107224 */ /* 0x000fe200078e00ff */
[----:B------:R-:W-:Y:S01]  /*a4d0*/  ULDC.64 UR14, c[0x0][0x8e0] ;  /* 0x00023800000e7ab9 */ /* 0x000fe20000000a00 */
[----:B------:R-:W-:Y:S01]  /*a4e0*/  ULDC UR24, c[0x0][0x904] ;  /* 0x0002410000187ab9 */ /* 0x000fe20000000800 */
[----:B------:R-:W-:Y:S01]  /*a4f0*/  UMOV UR22, 0xffffffff ;  /* 0xffffffff00167882 */ /* 0x000fe20000000000 */
[----:B------:R-:W-:-:S02]  /*a500*/  UIADD3 UR11, UP1, UR12, -0x1, URZ ;  /* 0xffffffff0c0b7890 */ /* 0x000fc4000ff3e03f */
[----:B------:R-:W-:Y:S01]  /*a510*/  UIADD3 UR12, UP2, UR14, -0x1, URZ ;  /* 0xffffffff0e0c7890 */ /* 0x000fe2000ff5e03f */
[----:B------:R-:W1:Y:S01]  /*a520*/  @P1 S2R R0, SR_CTAID.Y ;  /* 0x0000000000001919 */ /* 0x000e620000002600 */
[----:B------:R-:W-:Y:S02]  /*a530*/  USHF.L.U32 UR25, UR22, UR24, URZ ;  /* 0x0000001816197299 */ /* 0x000fe4000800063f */
[----:B------:R-:W-:Y:S02]  /*a540*/  UIMAD.WIDE.U32 UR22, UR20, UR19, URZ ;  /* 0x00000013141672a5 */ /* 0x000fe4000f8e003f */
[----:B------:R-:W-:Y:S01]  /*a550*/  UIMAD UR21, UR21, UR19, URZ ;  /* 0x00000013151572a4 */ /* 0x000fe2000f8e023f */
[----:B------:R-:W-:Y:S01]  /*a560*/  ULDC UR18, c[0x0][0x8a8] ;  /* 0x00022a0000127ab9 */ /* 0x000fe20000000800 */
[----:B------:R-:W-:Y:S01]  /*a570*/  UMOV UR26, 0x1 ;  /* 0x00000001001a7882 */ /* 0x000fe20000000000 */
[----:B------:R-:W-:Y:S02]  /*a580*/  UIADD3.X UR14, UR15, -0x1, URZ, UP2, !UPT ;  /* 0xffffffff0f0e7890 */ /* 0x000fe400097fe43f */
[----:B------:R-:W-:-:S02]  /*a590*/  UIADD3.X UR13, UR13, -0x1, URZ, UP1, !UPT ;  /* 0xffffffff0d0d7890 */ /* 0x000fc40008ffe43f */
[----:B------:R-:W-:Y:S02]  /*a5a0*/  ULOP3.LUT UR15, UR53, 0x2, URZ, 0xfc, !UPT ;  /* 0x00000002350f7892 */ /* 0x000fe4000f8efc3f */
[----:B------:R-:W-:Y:S02]  /*a5b0*/  UIADD3 UR16, UR8, -0x1, URZ ;  /* 0xffffffff08107890 */ /* 0x000fe4000fffe03f */
[----:B------:R-:W-:Y:S02]  /*a5c0*/  UIADD3 UR17, UR7, -0x1, URZ ;  /* 0xffffffff07117890 */ /* 0x000fe4000fffe03f */
[----:B------:R-:W-:Y:S02]  /*a5d0*/  UIADD3 UR18, UR18, -0x1, URZ ;  /* 0xffffffff12127890 */ /* 0x000fe4000fffe03f */
[----:B------:R-:W-:Y:S02]  /*a5e0*/  USHF.L.U32 UR19, UR26, UR24, URZ ;  /* 0x000000181a137299 */ /* 0x000fe4000800063f */
[----:B------:R-:W-:-:S02]  /*a5f0*/  ULOP3.LUT UR20, URZ, UR25, URZ, 0x33, !UPT ;  /* 0x000000193f147292 */ /* 0x000fc4000f8e333f */
[----:B------:R-:W-:Y:S01]  /*a600*/  UIADD3 UR21, UR23, UR21, URZ ;  /* 0x0000001517157290 */ /* 0x000fe2000fffe03f */
[----:B-1----:R-:W-:Y:S01]  /*a610*/  @P1 R2UR UR40, R0 ;  /* 0x00000000002812ca */ /* 0x002fe200000e0000 */
[----:B------:R-:W-:-:S14]  /*a620*/  IMAD.MOV.U32 R0, RZ, RZ, 0x1 ;  /* 0x00000001ff007424 */ /* 0x000fdc00078e00ff */
.L_x_211:
[----:B------:R-:W1:Y:S01]  /*a630*/  LDC.64 R2, c[0x0][0x8f8] ;  /* 0x00023e00ff027b82 */ /* 0x000e620000000a00 */
[----:B------:R-:W-:Y:S01]  /*a640*/  UIADD3 UR10, UP1, UR10, UR22, URZ ;  /* 0x000000160a0a7290 */ /* 0x000fe2000ff3e03f */
[----:B------:R-:W-:Y:S01]  /*a650*/  ISETP.NE.AND P2, PT, R21, RZ, PT ;  /* 0x000000ff1500720c */ /* 0x000fe20003f45270 */
[----:B------:R-:W-:Y:S01]  /*a660*/  UMOV UR24, 0xffffffff ;  /* 0xffffffff00187882 */ /* 0x000fe20000000000 */
[----:B------:R-:W-:Y:S01]  /*a670*/  UMOV UR25, 0xffffffff ;  /* 0xffffffff00197882 */ /* 0x000fe20000000000 */
[----:B------:R-:W-:Y:S01]  /*a680*/  UIADD3.X UR9, UR9, UR21, URZ, UP1, !UPT ;  /* 0x0000001509097290 */ /* 0x000fe20008ffe43f */
[----:B------:R-:W-:Y:S01]  /*a690*/  IMAD.MOV.U32 R15, RZ, RZ, RZ ;  /* 0x000000ffff0f7224 */ /* 0x000fe200078e00ff */
[----:B------:R-:W-:Y:S01]  /*a6a0*/  UMOV UR26, 0xffffffff ;  /* 0xffffffff001a7882 */ /* 0x000fe20000000000 */
[----:B-1----:R-:W-:-:S03]  /*a6b0*/  ISETP.LE.U32.AND P1, PT, R2, UR10, PT ;  /* 0x0000000a02007c0c */ /* 0x002fc6000bf23070 */
[----:B------:R-:W-:-:S05]  /*a6c0*/  IMAD.U32 R2, RZ, RZ, UR9 ;  /* 0x00000009ff027e24 */ /* 0x000fca000f8e00ff */
[----:B------:R-:W-:-:S13]  /*a6d0*/  ISETP.GE.U32.AND.EX P1, PT, R2, R3, PT, P1 ;  /* 0x000000030200720c */ /* 0x000fda0003f26110 */
[----:B---345:R-:W-:Y:S05]  /*a6e0*/  @P2 BRA P1, `(.L_x_191) ;  /* 0x0000001800402947 */ /* 0x038fea0000800000 */
[----:B------:R-:W-:-:S04]  /*a6f0*/  IADD3 R2, P2, R6, UR5, RZ ;  /* 0x0000000506027c10 */ /* 0x000fc8000ff5e0ff */
[----:B------:R-:W-:Y:S02]  /*a700*/  ISETP.GT.U32.AND P1, PT, R2, UR10, PT ;  /* 0x0000000a02007c0c */ /* 0x000fe4000bf24070 */
[----:B------:R-:W-:-:S04]  /*a710*/  IADD3.X R2, R7, UR4, RZ, P2, !PT ;  /* 0x0000000407027c10 */ /* 0x000fc800097fe4ff */
[----:B------:R-:W-:-:S13]  /*a720*/  ISETP.GT.U32.AND.EX P1, PT, R2, UR9, PT, P1 ;  /* 0x0000000902007c0c */ /* 0x000fda000bf24110 */
[----:B------:R-:W-:Y:S05]  /*a730*/  @P1 BRA `(.L_x_192) ;  /* 0x0000001400201947 */ /* 0x000fea0003800000 */
[----:B------:R-:W-:Y:S01]  /*a740*/  VIADD R12, R8, UR6 ;  /* 0x00000006080c7c36 */ /* 0x000fe20008000000 */
[----:B------:R-:W-:Y:S01]  /*a750*/  ULDC UR24, c[0x0][0x910] ;  /* 0x0002440000187ab9 */ /* 0x000fe20000000800 */
[----:B------:R-:W-:Y:S02]  /*a760*/  IMAD.MOV.U32 R23, RZ, RZ, R9 ;  /* 0x000000ffff177224 */ /* 0x000fe400078e0009 */
[----:B------:R-:W-:Y:S02]  /*a770*/  VIADD R13, R12, 0x20 ;  /* 0x000000200c0d7836 */ /* 0x000fe40000000000 */
[----:B------:R-:W-:-:S03]  /*a780*/  IMAD.MOV.U32 R14, RZ, RZ, R10 ;  /* 0x000000ffff0e7224 */ /* 0x000fc600078e000a */
[----:B------:R-:W-:-:S13]  /*a790*/  ISETP.GE.AND P1, PT, R13, UR24, PT ;  /* 0x000000180d007c0c */ /* 0x000fda000bf26270 */
[----:B------:R-:W1:Y:S01]  /*a7a0*/  @!P1 LDC.64 R2, c[0x0][0x918] ;  /* 0x00024600ff029b82 */ /* 0x000e620000000a00 */
[----:B------:R-:W-:Y:S01]  /*a7b0*/  @!P1 VIADD R7, R12, 0x20 ;  /* 0x000000200c079836 */ /* 0x000fe20000000000 */
[----:B------:R-:W-:Y:S01]  /*a7c0*/  BSSY B0, `(.L_x_193) ;  /* 0x0000064000007945 */ /* 0x000fe20003800000 */
[----:B------:R-:W-:Y:S02]  /*a7d0*/  IMAD.MOV.U32 R6, RZ, RZ, 0x7fffffff ;  /* 0x7fffffffff067424 */ /* 0x000fe400078e00ff */
[----:B-1----:R-:W-:-:S05]  /*a7e0*/  @!P1 IMAD.WIDE R2, R7, 0xc, R2 ;  /* 0x0000000c07029825 */ /* 0x002fca00078e0202 */
[----:B------:R1:W5:Y:S04]  /*a7f0*/  @!P1 LDG.E R9, desc[UR56][R2.64] ;  /* 0x0000003802099981 */ /* 0x000368000c1e1900 */
[----:B------:R1:W5:Y:S01]  /*a800*/  @!P1 LDG.E R10, desc[UR56][R2.64+0x4] ;  /* 0x00000438020a9981 */ /* 0x000362000c1e1900 */
[----:B------:R-:W-:Y:S01]  /*a810*/  ISETP.GE.AND P1, PT, R12, UR24, PT ;  /* 0x000000180c007c0c */ /* 0x000fe2000bf26270 */
[----:B------:R-:W-:-:S12]  /*a820*/  IMAD.MOV.U32 R7, RZ, RZ, RZ ;  /* 0x000000ffff077224 */ /* 0x000fd800078e00ff */
[----:B-1----:R-:W-:Y:S05]  /*a830*/  @P1 BRA `(.L_x_194) ;  /* 0x0000000400701947 */ /* 0x002fea0003800000 */
[----:B------:R-:W-:Y:S01]  /*a840*/  IABS R7, R20 ;  /* 0x0000001400077213 */ /* 0x000fe20000000000 */
[----:B------:R-:W-:Y:S01]  /*a850*/  ULDC UR25, c[0x0][0x8f0] ;  /* 0x00023c0000197ab9 */ /* 0x000fe20000000800 */
[----:B------:R-:W-:Y:S02]  /*a860*/  IABS R6, R11 ;  /* 0x0000000b00067213 */ /* 0x000fe40000000000 */
[----:B------:R-:W1:Y:S01]  /*a870*/  I2F.RP R3, R7 ;  /* 0x0000000700037306 */ /* 0x000e620000209400 */
[----:B------:R-:W-:Y:S02]  /*a880*/  PLOP3.LUT P3, PT, PT, PT, UP0, 0x80, 0x0 ;  /* 0x000000000000781c */ /* 0x000fe40003f6f008 */
[C---:B------:R-:W-:Y:S02]  /*a890*/  IADD3 R22, P2, R14.reuse, UR12, RZ ;  /* 0x0000000c0e167c10 */ /* 0x040fe4000ff5e0ff */
[C---:B------:R-:W-:Y:S02]  /*a8a0*/  IADD3 R19, P1, R23.reuse, UR11, RZ ;  /* 0x0000000b17137c10 */ /* 0x040fe4000ff3e0ff */
[----:B------:R-:W-:Y:S01]  /*a8b0*/  LEA.HI.X.SX32 R25, R14, UR14, 0x1, P2 ;  /* 0x0000000e0e197c11 */ /* 0x000fe200090f0eff */
[----:B------:R-:W3:Y:S01]  /*a8c0*/  I2F.RP R2, R6 ;  /* 0x0000000600027306 */ /* 0x000ee20000209400 */
[----:B------:R-:W-:-:S07]  /*a8d0*/  LEA.HI.X.SX32 R24, R23, UR13, 0x1, P1 ;  /* 0x0000000d17187c11 */ /* 0x000fce00088f0eff */
[----:B-1----:R-:W1:Y:S08]  /*a8e0*/  MUFU.RCP R3, R3 ;  /* 0x0000000300037308 */ /* 0x002e700000001000 */
[----:B---3--:R-:W3:Y:S01]  /*a8f0*/  MUFU.RCP R2, R2 ;  /* 0x0000000200027308 */ /* 0x008ee20000001000 */
[----:B-1----:R-:W-:-:S07]  /*a900*/  VIADD R17, R3, 0xffffffe ;  /* 0x0ffffffe03117836 */ /* 0x002fce0000000000 */
[----:B------:R-:W1:Y:S01]  /*a910*/  F2I.FTZ.U32.TRUNC.NTZ R17, R17 ;  /* 0x0000001100117305 */ /* 0x000e62000021f000 */
[----:B---3--:R-:W-:-:S07]  /*a920*/  VIADD R15, R2, 0xffffffe ;  /* 0x0ffffffe020f7836 */ /* 0x008fce0000000000 */
[----:B------:R-:W3:Y:S01]  /*a930*/  F2I.FTZ.U32.TRUNC.NTZ R15, R15 ;  /* 0x0000000f000f7305 */ /* 0x000ee2000021f000 */
[----:B-1----:R-:W-:Y:S02]  /*a940*/  IMAD.MOV R18, RZ, RZ, -R17 ;  /* 0x000000ffff127224 */ /* 0x002fe400078e0a11 */
[----:B---3--:R-:W-:Y:S01]  /*a950*/  IMAD.MOV R14, RZ, RZ, -R15 ;  /* 0x000000ffff0e7224 */ /* 0x008fe200078e0a0f */
[----:B------:R-:W-:Y:S06]  /*a960*/  @!P3 BRA `(.L_x_195) ;  /* 0x000000000034b947 */ /* 0x000fec0003800000 */
[----:B------:R-:W-:Y:S01]  /*a970*/  ULDC UR6, c[0x0][0x8dc] ;  /* 0x0002370000067ab9 */ /* 0x000fe20000000800 */
[----:B------:R-:W-:Y:S01]  /*a980*/  ULDC.64 UR26, c[0x0][0x8d0] ;  /* 0x00023400001a7ab9 */ /* 0x000fe20000000a00 */
[----:B------:R-:W-:-:S05]  /*a990*/  IADD3 R3, P1, R19, UR6, RZ ;  /* 0x0000000613037c10 */ /* 0x000fca000ff3e0ff */
[----:B------:R-:W-:-:S04]  /*a9a0*/  IMAD.X R19, RZ, RZ, R24, P1 ;  /* 0x000000ffff137224 */ /* 0x000fc800008e0618 */
[----:B------:R-:W-:-:S04]  /*a9b0*/  IMAD.WIDE.U32 R4, R19, UR26, RZ ;  /* 0x0000001a13047c25 */ /* 0x000fc8000f8e00ff */
[----:B------:R-:W-:-:S04]  /*a9c0*/  IMAD.WIDE.U32 R4, P1, R3, UR27, R4 ;  /* 0x0000001b03047c25 */ /* 0x000fc8000f820004 */
[----:B------:R-:W-:-:S04]  /*a9d0*/  IMAD.WIDE.U32 R2, R3, UR26, RZ ;  /* 0x0000001a03027c25 */ /* 0x000fc8000f8e00ff */
[----:B------:R-:W-:Y:S01]  /*a9e0*/  IMAD.MOV.U32 R2, RZ, RZ, R5 ;  /* 0x000000ffff027224 */ /* 0x000fe200078e0005 */
[----:B------:R-:W-:Y:S01]  /*a9f0*/  IADD3 RZ, P2, R3, R4, RZ ;  /* 0x0000000403ff7210 */ /* 0x000fe20007f5e0ff */
[----:B------:R-:W-:-:S04]  /*aa00*/  IMAD.X R3, RZ, RZ, RZ, P1 ;  /* 0x000000ffff037224 */ /* 0x000fc800008e06ff */
[----:B------:R-:W-:-:S04]  /*aa10*/  IMAD.WIDE.U32.X R2, R19, UR27, R2, P2 ;  /* 0x0000001b13027c25 */ /* 0x000fc800090e0402 */
[----:B------:R-:W-:Y:S02]  /*aa20*/  IMAD.MOV.U32 R19, RZ, RZ, R2 ;  /* 0x000000ffff137224 */ /* 0x000fe400078e0002 */
[----:B------:R-:W-:-:S07]  /*aa30*/  IMAD.MOV.U32 R24, RZ, RZ, R3 ;  /* 0x000000ffff187224 */ /* 0x000fce00078e0003 */
.L_x_195:
[----:B------:R-:W-:Y:S05]  /*aa40*/  @!P0 BRA `(.L_x_196) ;  /* 0x0000000000348947 */ /* 0x000fea0003800000 */
        /* <DEDUP_REMOVED lines=13> */
.L_x_196:
[----:B------:R-:W-:Y:S01]  /*ab20*/  IMAD R18, R18, R7, RZ ;  /* 0x0000000712127224 */ /* 0x000fe200078e02ff */
[----:B------:R-:W-:Y:S01]  /*ab30*/  ULDC UR6, c[0x0][0x8d8] ;  /* 0x0002360000067ab9 */ /* 0x000fe20000000800 */
[----:B------:R-:W-:Y:S01]  /*ab40*/  IMAD.MOV.U32 R2, RZ, RZ, RZ ;  /* 0x000000ffff027224 */ /* 0x000fe200078e00ff */
[----:B------:R-:W-:Y:S01]  /*ab50*/  SHF.R.U64 R22, R22, UR25, R25 ;  /* 0x0000001916167c19 */ /* 0x000fe20008001219 */
[----:B------:R-:W-:Y:S01]  /*ab60*/  IMAD.MOV.U32 R3, RZ, RZ, R17 ;  /* 0x000000ffff037224 */ /* 0x000fe200078e0011 */
[----:B------:R-:W-:Y:S01]  /*ab70*/  SHF.R.U64 R19, R19, UR6, R24 ;  /* 0x0000000613137c19 */ /* 0x000fe20008001218 */
[----:B------:R-:W-:Y:S01]  /*ab80*/  IMAD R4, R14, R6, RZ ;  /* 0x000000060e047224 */ /* 0x000fe200078e02ff */
[----:B------:R-:W-:Y:S01]  /*ab90*/  PLOP3.LUT P5, PT, PT, PT, UP3, 0x80, 0x0 ;  /* 0x000000000000781c */ /* 0x000fe20003faf038 */
[----:B------:R-:W-:Y:S01]  /*aba0*/  IMAD.HI.U32 R23, R17, R18, R2 ;  /* 0x0000001211177227 */ /* 0x000fe200078e0002 */
[----:B------:R-:W-:-:S03]  /*abb0*/  IABS R17, R20 ;  /* 0x0000001400117213 */ /* 0x000fc60000000000 */
[----:B------:R-:W-:Y:S02]  /*abc0*/  IMAD.MOV.U32 R3, RZ, RZ, R15 ;  /* 0x000000ffff037224 */ /* 0x000fe400078e000f */
[----:B------:R-:W-:Y:S02]  /*abd0*/  VIADD R14, R19, UR16 ;  /* 0x00000010130e7c36 */ /* 0x000fe40008000000 */
[----:B------:R-:W-:Y:S01]  /*abe0*/  IMAD.HI.U32 R2, R15, R4, R2 ;  /* 0x000000040f027227 */ /* 0x000fe200078e0002 */
[----:B------:R-:W-:Y:S02]  /*abf0*/  IABS R3, R11 ;  /* 0x0000000b00037213 */ /* 0x000fe40000000000 */
[----:B------:R-:W-:Y:S01]  /*ac00*/  IABS R5, R14 ;  /* 0x0000000e00057213 */ /* 0x000fe20000000000 */
[----:B------:R-:W-:Y:S02]  /*ac10*/  VIADD R15, R22, UR17 ;  /* 0x00000011160f7c36 */ /* 0x000fe40008000000 */
[----:B------:R-:W-:-:S02]  /*ac20*/  IMAD.MOV R18, RZ, RZ, -R17 ;  /* 0x000000ffff127224 */ /* 0x000fc400078e0a11 */
[----:B------:R-:W-:Y:S01]  /*ac30*/  IMAD.MOV R17, RZ, RZ, -R3 ;  /* 0x000000ffff117224 */ /* 0x000fe200078e0a03 */
[----:B------:R-:W-:Y:S01]  /*ac40*/  IABS R4, R15 ;  /* 0x0000000f00047213 */ /* 0x000fe20000000000 */
[----:B------:R-:W-:-:S04]  /*ac50*/  IMAD.HI.U32 R2, R2, R5, RZ ;  /* 0x0000000502027227 */ /* 0x000fc800078e00ff */
[----:B------:R-:W-:-:S04]  /*ac60*/  IMAD.HI.U32 R3, R23, R4, RZ ;  /* 0x0000000417037227 */ /* 0x000fc800078e00ff */
[----:B------:R-:W-:Y:S02]  /*ac70*/  IMAD R4, R3, R18, R4 ;  /* 0x0000001203047224 */ /* 0x000fe400078e0204 */
[----:B------:R-:W-:-:S03]  /*ac80*/  IMAD R3, R2, R17, R5 ;  /* 0x0000001102037224 */ /* 0x000fc600078e0205 */
[----:B------:R-:W-:Y:S02]  /*ac90*/  ISETP.GT.U32.AND P2, PT, R7, R4, PT ;  /* 0x000000040700720c */ /* 0x000fe40003f44070 */
[----:B------:R-:W-:-:S11]  /*aca0*/  ISETP.GT.U32.AND P1, PT, R6, R3, PT ;  /* 0x000000030600720c */ /* 0x000fd60003f24070 */
[----:B------:R-:W-:Y:S01]  /*acb0*/  @!P2 IMAD.IADD R4, R4, 0x1, -R7 ;  /* 0x000000010404a824 */ /* 0x000fe200078e0a07 */
[----:B------:R-:W-:Y:S01]  /*acc0*/  ISETP.GE.AND P2, PT, R15, RZ, PT ;  /* 0x000000ff0f00720c */ /* 0x000fe20003f46270 */
[----:B------:R-:W-:Y:S01]  /*acd0*/  @!P1 IMAD.IADD R3, R3, 0x1, -R6 ;  /* 0x0000000103039824 */ /* 0x000fe200078e0a06 */
[----:B------:R-:W-:Y:S02]  /*ace0*/  ISETP.GE.AND P1, PT, R14, RZ, PT ;  /* 0x000000ff0e00720c */ /* 0x000fe40003f26270 */
[----:B------:R-:W-:Y:S02]  /*acf0*/  ISETP.GT.U32.AND P4, PT, R7, R4, PT ;  /* 0x000000040700720c */ /* 0x000fe40003f84070 */
[----:B------:R-:W-:-:S11]  /*ad00*/  ISETP.GT.U32.AND P3, PT, R6, R3, PT ;  /* 0x000000030600720c */ /* 0x000fd60003f64070 */
[----:B------:R-:W-:Y:S01]  /*ad10*/  @!P4 IMAD.IADD R4, R4, 0x1, -R7 ;  /* 0x000000010404c824 */ /* 0x000fe200078e0a07 */
[----:B------:R-:W-:Y:S01]  /*ad20*/  ISETP.NE.AND P4, PT, RZ, UR7, PT ;  /* 0x00000007ff007c0c */ /* 0x000fe2000bf85270 */
[----:B------:R-:W-:Y:S01]  /*ad30*/  @!P3 IMAD.IADD R3, R3, 0x1, -R6 ;  /* 0x000000010303b824 */ /* 0x000fe200078e0a06 */
[----:B------:R-:W-:Y:S01]  /*ad40*/  ISETP.NE.AND P3, PT, RZ, UR8, PT ;  /* 0x00000008ff007c0c */ /* 0x000fe2000bf65270 */
[----:B------:R-:W-:Y:S02]  /*ad50*/  @!P2 IMAD.MOV R4, RZ, RZ, -R4 ;  /* 0x000000ffff04a224 */ /* 0x000fe400078e0a04 */
[----:B------:R-:W-:-:S08]  /*ad60*/  @!P1 IMAD.MOV R3, RZ, RZ, -R3 ;  /* 0x000000ffff039224 */ /* 0x000fd000078e0a03 */
[----:B------:R-:W-:Y:S02]  /*ad70*/  @!P4 LOP3.LUT R4, RZ, UR7, RZ, 0x33, !PT ;  /* 0x00000007ff04cc12 */ /* 0x000fe4000f8e33ff */
[----:B------:R-:W-:-:S03]  /*ad80*/  @!P3 LOP3.LUT R3, RZ, UR8, RZ, 0x33, !PT ;  /* 0x00000008ff03bc12 */ /* 0x000fc6000f8e33ff */
[----:B------:R-:W-:Y:S02]  /*ad90*/  IMAD.IADD R4, R15, 0x1, -R4 ;  /* 0x000000010f047824 */ /* 0x000fe400078e0a04 */
[----:B------:R-:W-:-:S04]  /*ada0*/  IMAD.IADD R3, R14, 0x1, -R3 ;  /* 0x000000010e037824 */ /* 0x000fc800078e0a03 */
[----:B------:R-:W-:Y:S01]  /*adb0*/  IMAD R6, R3, R4, RZ ;  /* 0x0000000403067224 */ /* 0x000fe200078e02ff */
[----:B------:R-:W-:-:S04]  /*adc0*/  SEL R2, R4, R3, !P5 ;  /* 0x0000000304027207 */ /* 0x000fc80006800000 */
[--C-:B------:R-:W-:Y:S01]  /*add0*/  SHF.R.S32.HI R5, RZ, 0x1f, R2.reuse ;  /* 0x0000001fff057819 */ /* 0x100fe20000011402 */
[----:B------:R-:W-:Y:S01]  /*ade0*/  IMAD.MOV.U32 R4, RZ, RZ, R2 ;  /* 0x000000ffff047224 */ /* 0x000fe200078e0002 */
[----:B------:R-:W-:-:S07]  /*adf0*/  SHF.R.S32.HI R7, RZ, 0x1f, R6 ;  /* 0x0000001fff077819 */ /* 0x000fce0000011406 */
.L_x_194:
[----:B--2---:R-:W-:Y:S05]  /*ae00*/  BSYNC B0 ;  /* 0x0000000000007941 */ /* 0x004fea0003800000 */
.L_x_193:
[----:B------:R-:W1:Y:S01]  /*ae10*/  SHFL.UP PT, R3, R6, 0x1, RZ ;  /* 0x0420000006037989 */ /* 0x000e6200000e00ff */
[----:B------:R-:W-:-:S03]  /*ae20*/  ISETP.NE.AND P1, PT, R8, RZ, PT ;  /* 0x000000ff0800720c */ /* 0x000fc60003f25270 */
[----:B------:R-:W2:Y:S01]  /*ae30*/  SHFL.UP PT, R2, R7, 0x1, RZ ;  /* 0x0420000007027989 */ /* 0x000ea200000e00ff */
[----:B-1----:R-:W-:Y:S02]  /*ae40*/  SEL R3, R3, RZ, P1 ;  /* 0x000000ff03037207 */ /* 0x002fe40000800000 */
[----:B--2---:R-:W-:Y:S02]  /*ae50*/  SEL R2, R2, RZ, P1 ;  /* 0x000000ff02027207 */ /* 0x004fe40000800000 */
[----:B------:R-:W-:-:S05]  /*ae60*/  IADD3 R18, P2, R3, R6, RZ ;  /* 0x0000000603127210 */ /* 0x000fca0007f5e0ff */
[----:B------:R-:W-:Y:S01]  /*ae70*/  IMAD.X R15, R2, 0x1, R7, P2 ;  /* 0x00000001020f7824 */ /* 0x000fe200010e0607 */
[----:B------:R-:W1:Y:S01]  /*ae80*/  SHFL.UP PT, R3, R18, 0x2, RZ ;  /* 0x0440000012037989 */ /* 0x000e6200000e00ff */
[----:B------:R-:W-:-:S03]  /*ae90*/  ISETP.GE.U32.AND P2, PT, R8, 0x2, PT ;  /* 0x000000020800780c */ /* 0x000fc60003f46070 */
[----:B------:R-:W2:Y:S01]  /*aea0*/  SHFL.UP PT, R2, R15, 0x2, RZ ;  /* 0x044000000f027989 */ /* 0x000ea200000e00ff */
[----:B-1----:R-:W-:-:S04]  /*aeb0*/  SEL R3, R3, RZ, P2 ;  /* 0x000000ff03037207 */ /* 0x002fc80001000000 */
[----:B------:R-:W-:Y:S02]  /*aec0*/  IADD3 R14, P3, R3, R18, RZ ;  /* 0x00000012030e7210 */ /* 0x000fe40007f7e0ff */
[----:B--2---:R-:W-:-:S03]  /*aed0*/  SEL R2, R2, RZ, P2 ;  /* 0x000000ff02027207 */ /* 0x004fc60001000000 */
[----:B------:R-:W1:Y:S02]  /*aee0*/  SHFL.UP PT, R3, R14, 0x4, RZ ;  /* 0x048000000e037989 */ /* 0x000e6400000e00ff */
[----:B------:R-:W-:Y:S01]  /*aef0*/  IMAD.X R17, R2, 0x1, R15, P3 ;  /* 0x0000000102117824 */ /* 0x000fe200018e060f */
[----:B------:R-:W-:-:S04]  /*af00*/  ISETP.GE.U32.AND P3, PT, R8, 0x4, PT ;  /* 0x000000040800780c */ /* 0x000fc80003f66070 */
        /* <DEDUP_REMOVED lines=17> */
[----:B--2---:R-:W-:-:S05]  /*b020*/  SEL R2, R2, RZ, P5 ;  /* 0x000000ff02027207 */ /* 0x004fca0002800000 */
[----:B------:R-:W-:Y:S01]  /*b030*/  IMAD.X R22, R2, 0x1, R17, P6 ;  /* 0x0000000102167824 */ /* 0x000fe200030e0611 */
[----:B------:R-:W-:-:S04]  /*b040*/  IADD3 R2, P6, R15, UR5, RZ ;  /* 0x000000050f027c10 */ /* 0x000fc8000ffde0ff */
[----:B------:R-:W-:Y:S02]  /*b050*/  IADD3.X R3, R22, UR4, RZ, P6, !PT ;  /* 0x0000000416037c10 */ /* 0x000fe4000b7fe4ff */
[----:B------:R-:W-:-:S04]  /*b060*/  ISETP.GT.U32.AND P6, PT, R2, UR10, PT ;  /* 0x0000000a02007c0c */ /* 0x000fc8000bfc4070 */
[----:B------:R-:W-:-:S13]  /*b070*/  ISETP.GT.U32.AND.EX P6, PT, R3, UR9, PT, P6 ;  /* 0x0000000903007c0c */ /* 0x000fda000bfc4160 */
[----:B------:R-:W-:-:S04]  /*b080*/  VOTE.ANY R14, PT, P6 ;  /* 0x00000000000e7806 */ /* 0x000fc800030e0100 */
[----:B------:R-:W-:-:S13]  /*b090*/  ISETP.NE.AND P6, PT, R14, RZ, PT ;  /* 0x000000ff0e00720c */ /* 0x000fda0003fc5270 */
[----:B------:R-:W-:Y:S05]  /*b0a0*/  @P6 BRA `(.L_x_197) ;  /* 0x0000000800746947 */ /* 0x000fea0003800000 */
[----:B------:R-:W-:Y:S01]  /*b0b0*/  IMAD.MOV.U32 R17, RZ, RZ, R2 ;  /* 0x000000ffff117224 */ /* 0x000fe200078e0002 */
[----:B------:R-:W-:Y:S01]  /*b0c0*/  ULDC UR24, c[0x0][0x910] ;  /* 0x0002440000187ab9 */ /* 0x000fe20000000800 */
[----:B------:R-:W-:Y:S01]  /*b0d0*/  IMAD.MOV.U32 R19, RZ, RZ, R3 ;  /* 0x000000ffff137224 */ /* 0x000fe200078e0003 */
[----:B------:R-:W-:Y:S01]  /*b0e0*/  ULDC UR25, c[0x0][0x8f4] ;  /* 0x00023d0000197ab9 */ /* 0x000fe20000000800 */
[----:B------:R-:W-:Y:S01]  /*b0f0*/  ULDC UR6, c[0x0][0x8dc] ;  /* 0x0002370000067ab9 */ /* 0x000fe20000000800 */
[----:B------:R-:W-:Y:S01]  /*b100*/  ULDC UR30, c[0x0][0x8d8] ;  /* 0x00023600001e7ab9 */ /* 0x000fe20000000800 */
[----:B------:R-:W-:Y:S01]  /*b110*/  ULDC UR31, c[0x0][0x8f0] ;  /* 0x00023c00001f7ab9 */ /* 0x000fe20000000800 */
[----:B------:R-:W-:Y:S01]  /*b120*/  ULDC.64 UR26, c[0x0][0x8d0] ;  /* 0x00023400001a7ab9 */ /* 0x000fe20000000a00 */
[----:B------:R-:W-:-:S05]  /*b130*/  ULDC.64 UR28, c[0x0][0x8e8] ;  /* 0x00023a00001c7ab9 */ /* 0x000fca0000000a00 */
.L_x_202:
[----:B------:R-:W-:Y:S02]  /*b140*/  IMAD.MOV.U32 R12, RZ, RZ, R13 ;  /* 0x000000ffff0c7224 */ /* 0x000fe400078e000d */
[----:B------:R-:W-:Y:S02]  /*b150*/  VIADD R13, R13, 0x20 ;  /* 0x000000200d0d7836 */ /* 0x000fe40000000000 */
[----:B-----5:R-:W-:Y:S02]  /*b160*/  IMAD.MOV.U32 R14, RZ, RZ, R9 ;  /* 0x000000ffff0e7224 */ /* 0x020fe400078e0009 */
[----:B------:R-:W-:Y:S01]  /*b170*/  IMAD.MOV.U32 R15, RZ, RZ, R10 ;  /* 0x000000ffff0f7224 */ /* 0x000fe200078e000a */
[----:B------:R-:W-:-:S13]  /*b180*/  ISETP.GE.AND P6, PT, R13, UR24, PT ;  /* 0x000000180d007c0c */ /* 0x000fda000bfc6270 */
[----:B------:R-:W1:Y:S01]  /*b190*/  @!P6 LDC.64 R2, c[0x0][0x918] ;  /* 0x00024600ff02eb82 */ /* 0x000e620000000a00 */
[----:B------:R-:W2:Y:S01]  /*b1a0*/  SHFL.IDX PT, R19, R19, 0x1f, 0x1f ;  /* 0x03e01f0013137f89 */ /* 0x000ea200000e0000 */
[----:B------:R-:W-:-:S03]  /*b1b0*/  @!P6 VIADD R7, R12, 0x20 ;  /* 0x000000200c07e836 */ /* 0x000fc60000000000 */
[----:B------:R-:W3:Y:S01]  /*b1c0*/  SHFL.IDX PT, R17, R17, 0x1f, 0x1f ;  /* 0x03e01f0011117f89 */ /* 0x000ee200000e0000 */
[----:B------:R-:W-:Y:S01]  /*b1d0*/  BSSY B0, `(.L_x_198) ;  /* 0x0000063000007945 */ /* 0x000fe20003800000 */
[----:B-1----:R-:W-:-:S05]  /*b1e0*/  @!P6 IMAD.WIDE R2, R7, 0xc, R2 ;  /* 0x0000000c0702e825 */ /* 0x002fca00078e0202 */
[----:B------:R1:W5:Y:S04]  /*b1f0*/  @!P6 LDG.E R9, desc[UR56][R2.64] ;  /* 0x000000380209e981 */ /* 0x000368000c1e1900 */
[----:B------:R1:W5:Y:S01]  /*b200*/  @!P6 LDG.E R10, desc[UR56][R2.64+0x4] ;  /* 0x00000438020ae981 */ /* 0x000362000c1e1900 */
[----:B------:R-:W-:Y:S01]  /*b210*/  ISETP.GE.AND P6, PT, R12, UR24, PT ;  /* 0x000000180c007c0c */ /* 0x000fe2000bfc6270 */
[----:B------:R-:W-:Y:S01]  /*b220*/  IMAD.MOV.U32 R6, RZ, RZ, 0x7fffffff ;  /* 0x7fffffffff067424 */ /* 0x000fe200078e00ff */
[----:B--2---:R-:W-:Y:S01]  /*b230*/  R2UR UR4, R19 ;  /* 0x00000000130472ca */ /* 0x004fe200000e0000 */
[----:B------:R-:W-:Y:S01]  /*b240*/  IMAD.MOV.U32 R7, RZ, RZ, RZ ;  /* 0x000000ffff077224 */ /* 0x000fe200078e00ff */
[----:B---3--:R-:W-:-:S09]  /*b250*/  R2UR UR5, R17 ;  /* 0x00000000110572ca */ /* 0x008fd200000e0000 */
[----:B-1----:R-:W-:Y:S06]  /*b260*/  @P6 BRA `(.L_x_199) ;  /* 0x0000000400646947 */ /* 0x002fec0003800000 */
[----:B------:R-:W-:-:S04]  /*b270*/  IADD3 R17, P6, R14, UR11, RZ ;  /* 0x0000000b0e117c10 */ /* 0x000fc8000ffde0ff */
[----:B------:R-:W-:Y:S02]  /*b280*/  LEA.HI.X.SX32 R22, R14, UR13, 0x1, P6 ;  /* 0x0000000d0e167c11 */ /* 0x000fe4000b0f0eff */
[----:B------:R-:W-:Y:S02]  /*b290*/  IABS R14, R20 ;  /* 0x00000014000e7213 */ /* 0x000fe40000000000 */
[C---:B------:R-:W-:Y:S02]  /*b2a0*/  IADD3 R19, P6, R15.reuse, UR12, RZ ;  /* 0x0000000c0f137c10 */ /* 0x040fe4000ffde0ff */
[----:B------:R-:W1:Y:S02]  /*b2b0*/  I2F.RP R2, R14 ;  /* 0x0000000e00027306 */ /* 0x000e640000209400 */
[----:B------:R-:W-:Y:S02]  /*b2c0*/  LEA.HI.X.SX32 R24, R15, UR14, 0x1, P6 ;  /* 0x0000000e0f187c11 */ /* 0x000fe4000b0f0eff */
[----:B------:R-:W-:-:S04]  /*b2d0*/  PLOP3.LUT P6, PT, PT, PT, UP0, 0x80, 0x0 ;  /* 0x000000000000781c */ /* 0x000fc80003fcf008 */
[----:B-1----:R-:W1:Y:S02]  /*b2e0*/  MUFU.RCP R2, R2 ;  /* 0x0000000200027308 */ /* 0x002e640000001000 */
[----:B-1----:R-:W-:-:S06]  /*b2f0*/  VIADD R15, R2, 0xffffffe ;  /* 0x0ffffffe020f7836 */ /* 0x002fcc0000000000 */
[----:B------:R-:W1:Y:S02]  /*b300*/  F2I.FTZ.U32.TRUNC.NTZ R15, R15 ;  /* 0x0000000f000f7305 */ /* 0x000e64000021f000 */
[----:B-1----:R-:W-:Y:S01]  /*b310*/  IMAD.MOV R18, RZ, RZ, -R15 ;  /* 0x000000ffff127224 */ /* 0x002fe200078e0a0f */
[----:B------:R-:W-:Y:S06]  /*b320*/  @!P6 BRA `(.L_x_200) ;  /* 0x00000000002ce947 */ /* 0x000fec0003800000 */
        /* <DEDUP_REMOVED lines=11> */
.L_x_200:
        /* <DEDUP_REMOVED lines=12> */
.L_x_201:
[----:B------:R-:W-:Y:S01]  /*b4a0*/  SHF.R.U64 R4, R19, UR31, R24 ;  /* 0x0000001f13047c19 */ /* 0x000fe20008001218 */
[----:B------:R-:W-:Y:S01]  /*b4b0*/  IMAD R5, R18, R14, RZ ;  /* 0x0000000e12057224 */ /* 0x000fe200078e02ff */
[----:B------:R-:W-:Y:S01]  /*b4c0*/  IABS R2, R20 ;  /* 0x0000001400027213 */ /* 0x000fe20000000000 */
[----:B------:R-:W-:Y:S01]  /*b4d0*/  IMAD.MOV.U32 R3, RZ, RZ, R15 ;  /* 0x000000ffff037224 */ /* 0x000fe200078e000f */
[----:B------:R-:W-:Y:S01]  /*b4e0*/  SHF.R.U64 R17, R17, UR30, R22 ;  /* 0x0000001e11117c19 */ /* 0x000fe20008001216 */
[----:B------:R-:W-:Y:S01]  /*b4f0*/  VIADD R4, R4, UR17 ;  /* 0x0000001104047c36 */ /* 0x000fe20008000000 */
[----:B------:R-:W-:Y:S01]  /*b500*/  IABS R19, R11 ;  /* 0x0000000b00137213 */ /* 0x000fe20000000000 */
[----:B------:R-:W-:Y:S02]  /*b510*/  IMAD.MOV R7, RZ, RZ, -R2 ;  /* 0x000000ffff077224 */ /* 0x000fe400078e0a02 */
[----:B------:R-:W-:Y:S01]  /*b520*/  IMAD.MOV.U32 R2, RZ, RZ, RZ ;  /* 0x000000ffff027224 */ /* 0x000fe200078e00ff */
[----:B------:R-:W-:Y:S01]  /*b530*/  IABS R6, R4 ;  /* 0x0000000400067213 */ /* 0x000fe20000000000 */
[----:B------:R-:W-:-:S02]  /*b540*/  VIADD R17, R17, UR16 ;  /* 0x0000001011117c36 */ /* 0x000fc40008000000 */
[----:B------:R-:W-:-:S04]  /*b550*/  IMAD.HI.U32 R2, R15, R5, R2 ;  /* 0x000000050f027227 */ /* 0x000fc800078e0002 */
[----:B------:R-:W-:Y:S01]  /*b560*/  IMAD.MOV.U32 R3, RZ, RZ, R7 ;  /* 0x000000ffff037224 */ /* 0x000fe200078e0007 */
[----:B------:R-:W-:Y:S01]  /*b570*/  IABS R7, R11 ;  /* 0x0000000b00077213 */ /* 0x000fe20000000000 */
[----:B------:R-:W-:-:S03]  /*b580*/  IMAD.MOV.U32 R5, RZ, RZ, R6 ;  /* 0x000000ffff057224 */ /* 0x000fc600078e0006 */
[----:B------:R-:W1:Y:S01]  /*b590*/  I2F.RP R6, R7 ;  /* 0x0000000700067306 */ /* 0x000e620000209400 */
[----:B------:R-:W-:-:S04]  /*b5a0*/  IMAD.HI.U32 R2, R2, R5, RZ ;  /* 0x0000000502027227 */ /* 0x000fc800078e00ff */
[----:B------:R-:W-:-:S05]  /*b5b0*/  IMAD R5, R2, R3, R5 ;  /* 0x0000000302057224 */ /* 0x000fca00078e0205 */
[----:B------:R-:W-:Y:S01]  /*b5c0*/  ISETP.GT.U32.AND P6, PT, R14, R5, PT ;  /* 0x000000050e00720c */ /* 0x000fe20003fc4070 */
[----:B-1----:R-:W1:-:S12]  /*b5d0*/  MUFU.RCP R6, R6 ;  /* 0x0000000600067308 */ /* 0x002e580000001000 */
[----:B------:R-:W-:Y:S02]  /*b5e0*/  @!P6 IMAD.IADD R5, R5, 0x1, -R14 ;  /* 0x000000010505e824 */ /* 0x000fe400078e0a0e */
[----:B-1----:R-:W-:-:S04]  /*b5f0*/  VIADD R2, R6, 0xffffffe ;  /* 0x0ffffffe06027836 */ /* 0x002fc80000000000 */
[----:B------:R1:W2:Y:S02]  /*b600*/  F2I.FTZ.U32.TRUNC.NTZ R3, R2 ;  /* 0x0000000200037305 */ /* 0x0002a4000021f000 */
[----:B-1----:R-:W-:Y:S02]  /*b610*/  IMAD.MOV.U32 R2, RZ, RZ, RZ ;  /* 0x000000ffff027224 */ /* 0x002fe400078e00ff */
[----:B--2---:R-:W-:-:S04]  /*b620*/  IMAD.MOV R18, RZ, RZ, -R3 ;  /* 0x000000ffff127224 */ /* 0x004fc800078e0a03 */
        /* <DEDUP_REMOVED lines=27> */
[----:B------:R-:W-:Y:S02]  /*b7e0*/  SHF.R.S32.HI R5, RZ, 0x1f, R4 ;  /* 0x0000001fff057819 */ /* 0x000fe40000011404 */
[----:B------:R-:W-:-:S07]  /*b7f0*/  SHF.R.S32.HI R7, RZ, 0x1f, R6 ;  /* 0x0000001fff077819 */ /* 0x000fce0000011406 */
.L_x_199:
[----:B------:R-:W-:Y:S05]  /*b800*/  BSYNC B0 ;  /* 0x0000000000007941 */ /* 0x000fea0003800000 */
.L_x_198:
[----:B------:R-:W1:Y:S04]  /*b810*/  SHFL.UP PT, R3, R6, 0x1, RZ ;  /* 0x0420000006037989 */ /* 0x000e6800000e00ff */
[----:B------:R-:W2:Y:S01]  /*b820*/  SHFL.UP PT, R2, R7, 0x1, RZ ;  /* 0x0420000007027989 */ /* 0x000ea200000e00ff */
[----:B-1----:R-:W-:Y:S02]  /*b830*/  SEL R3, R3, RZ, P1 ;  /* 0x000000ff03037207 */ /* 0x002fe40000800000 */
[----:B--2---:R-:W-:Y:S02]  /*b840*/  SEL R2, R2, RZ, P1 ;  /* 0x000000ff02027207 */ /* 0x004fe40000800000 */
[----:B------:R-:W-:-:S05]  /*b850*/  IADD3 R18, P6, R3, R6, RZ ;  /* 0x0000000603127210 */ /* 0x000fca0007fde0ff */
[----:B------:R-:W-:Y:S01]  /*b860*/  IMAD.X R15, R2, 0x1, R7, P6 ;  /* 0x00000001020f7824 */ /* 0x000fe200030e0607 */
        /* <DEDUP_REMOVED lines=24> */
[----:B------:R-:W-:-:S04]  /*b9f0*/  IADD3 R17, P6, R2, UR5, RZ ;  /* 0x0000000502117c10 */ /* 0x000fc8000ffde0ff */
[----:B------:R-:W-:Y:S02]  /*ba00*/  IADD3.X R19, R3, UR4, RZ, P6, !PT ;  /* 0x0000000403137c10 */ /* 0x000fe4000b7fe4ff */
[----:B------:R-:W-:-:S04]  /*ba10*/  ISETP.GT.U32.AND P6, PT, R17, UR10, PT ;  /* 0x0000000a11007c0c */ /* 0x000fc8000bfc4070 */
[----:B------:R-:W-:-:S13]  /*ba20*/  ISETP.GT.U32.AND.EX P6, PT, R19, UR9, PT, P6 ;  /* 0x0000000913007c0c */ /* 0x000fda000bfc4160 */
[----:B------:R-:W-:-:S04]  /*ba30*/  VOTE.ANY R14, PT, P6 ;  /* 0x00000000000e7806 */ /* 0x000fc800030e0100 */
[----:B------:R-:W-:-:S13]  /*ba40*/  ISETP.NE.AND P6, PT, R14, RZ, PT ;  /* 0x000000ff0e00720c */ /* 0x000fda0003fc5270 */
[----:B------:R-:W-:Y:S05]  /*ba50*/  @!P6 BRA `(.L_x_202) ;  /* 0xfffffff400b8e947 */ /* 0x000fea000383ffff */
[----:B------:R-:W-:Y:S02]  /*ba60*/  IMAD.MOV.U32 R15, RZ, RZ, R2 ;  /* 0x000000ffff0f7224 */ /* 0x000fe400078e0002 */
[----:B------:R-:W-:-:S07]  /*ba70*/  IMAD.MOV.U32 R22, RZ, RZ, R3 ;  /* 0x000000ffff167224 */ /* 0x000fce00078e0003 */
.L_x_197:
[----:B------:R-:W1:Y:S08]  /*ba80*/  BREV R14, R14 ;  /* 0x0000000e000e7301 */ /* 0x000e700000000000 */
[----:B-1----:R-:W1:Y:S02]  /*ba90*/  FLO.U32.SH R13, R14 ;  /* 0x0000000e000d7300 */ /* 0x002e6400000e0400 */
[----:B-1----:R-:W1:Y:S02]  /*baa0*/  SHFL.IDX PT, R12, R12, R13, 0x1f ;  /* 0x00001f0d0c0c7589 */ /* 0x002e6400000e0000 */
[----:B-1----:R-:W-:-:S13]  /*bab0*/  R2UR UR6, R12 ;  /* 0x000000000c0672ca */ /* 0x002fda00000e0000 */
[----:B------:R-:W-:-:S05]  /*bac0*/  VIADD R17, R8, UR6 ;  /* 0x0000000608117c36 */ /* 0x000fca0008000000 */
[----:B------:R-:W-:-:S13]  /*bad0*/  ISETP.GE.AND P1, PT, R17, UR24, PT ;  /* 0x0000001811007c0c */ /* 0x000fda000bf26270 */
[----:B------:R-:W1:Y:S02]  /*bae0*/  @!P1 LDC.64 R2, c[0x0][0x918] ;  /* 0x00024600ff029b82 */ /* 0x000e640000000a00 */
[----:B-1----:R-:W-:-:S05]  /*baf0*/  @!P1 IMAD.WIDE R2, R17, 0xc, R2 ;  /* 0x0000000c11029825 */ /* 0x002fca00078e0202 */
[----:B-----5:R1:W5:Y:S04]  /*bb00*/  @!P1 LDG.E R9, desc[UR56][R2.64] ;  /* 0x0000003802099981 */ /* 0x020368000c1e1900 */
[----:B------:R1:W5:Y:S01]  /*bb10*/  @!P1 LDG.E R10, desc[UR56][R2.64+0x4] ;  /* 0x00000438020a9981 */ /* 0x000362000c1e1900 */
[----:B------:R-:W-:-:S03]  /*bb20*/  IADD3 R18, P1, P2, R15, UR5, -R6 ;  /* 0x000000050f127c10 */ /* 0x000fc6000fa3e806 */
[----:B------:R-:W-:Y:S01]  /*bb30*/  SHFL.IDX PT, R6, R6, R13, 0x1f ;  /* 0x00001f0d06067589 */ /* 0x000fe200000e0000 */
[----:B------:R-:W-:-:S03]  /*bb40*/  IADD3.X R22, R22, UR4, ~R7, P1, P2 ;  /* 0x0000000416167c10 */ /* 0x000fc60008fe4c07 */
[----:B------:R-:W2:Y:S04]  /*bb50*/  SHFL.IDX PT, R18, R18, R13, 0x1f ;  /* 0x00001f0d12127589 */ /* 0x000ea800000e0000 */
[----:B------:R-:W3:Y:S04]  /*bb60*/  SHFL.IDX PT, R22, R22, R13, 0x1f ;  /* 0x00001f0d16167589 */ /* 0x000ee800000e0000 */
[----:B------:R1:W4:Y:S04]  /*bb70*/  SHFL.IDX PT, R7, R7, R13, 0x1f ;  /* 0x00001f0d07077589 */ /* 0x00032800000e0000 */
[----:B------:R1:W1:Y:S04]  /*bb80*/  SHFL.IDX PT, R5, R5, R13, 0x1f ;  /* 0x00001f0d05057589 */ /* 0x00026800000e0000 */
[----:B------:R1:W1:Y:S01]  /*bb90*/  SHFL.IDX PT, R4, R4, R13, 0x1f ;  /* 0x00001f0d04047589 */ /* 0x00026200000e0000 */
[----:B--2---:R-:W-:-:S02]  /*bba0*/  R2UR UR5, R18 ;  /* 0x00000000120572ca */ /* 0x004fc400000e0000 */
[----:B---3--:R-:W-:-:S15]  /*bbb0*/  R2UR UR4, R22 ;  /* 0x00000000160472ca */ /* 0x008fde00000e0000 */
.L_x_192:
[----:B-1----:R-:W1:Y:S01]  /*bbc0*/  LDC R2, c[0x0][0x910] ;  /* 0x00024400ff027b82 */ /* 0x002e620000000800 */
[----:B------:R-:W-:Y:S01]  /*bbd0*/  UMOV UR24, 0xffffffff ;  /* 0xffffffff00187882 */ /* 0x000fe20000000000 */
[----:B------:R-:W-:Y:S01]  /*bbe0*/  UMOV UR25, 0xffffffff ;  /* 0xffffffff00197882 */ /* 0x000fe20000000000 */
[----:B------:R-:W-:Y:S01]  /*bbf0*/  UMOV UR26, 0xffffffff ;  /* 0xffffffff001a7882 */ /* 0x000fe20000000000 */
[----:B------:R-:W-:Y:S01]  /*bc00*/  IMAD.MOV.U32 R15, RZ, RZ, RZ ;  /* 0x000000ffff0f7224 */ /* 0x000fe200078e00ff */
[----:B-1----:R-:W-:-:S13]  /*bc10*/  ISETP.LE.AND P1, PT, R2, UR6, PT ;  /* 0x0000000602007c0c */ /* 0x002fda000bf23270 */
[----:B------:R-:W-:Y:S05]  /*bc20*/  @P1 BRA `(.L_x_191) ;  /* 0x0000000000f01947 */ /* 0x000fea0003800000 */
[C---:B------:R-:W-:Y:S01]  /*bc30*/  R2UR UR24, R4.reuse ;  /* 0x00000000041872ca */ /* 0x040fe200000e0000 */
[----:B------:R-:W-:Y:S01]  /*bc40*/  UIADD3 UR30, UP1, -UR5, UR10, URZ ;  /* 0x0000000a051e7290 */ /* 0x000fe2000ff3e13f */
[----:B------:R-:W-:Y:S01]  /*bc50*/  R2UR UR25, R5 ;  /* 0x00000000051972ca */ /* 0x000fe200000e0000 */
[----:B------:R-:W-:Y:S01]  /*bc60*/  ULDC UR26, c[0x0][0x8c0] ;  /* 0x00023000001a7ab9 */ /* 0x000fe20000000800 */
[----:B------:R-:W-:Y:S01]  /*bc70*/  ULDC UR27, c[0x0][0x8b0] ;  /* 0x00022c00001b7ab9 */ /* 0x000fe20000000800 */
[----:B------:R-:W-:Y:S01]  /*bc80*/  ULDC UR28, c[0x0][0x904] ;  /* 0x00024100001c7ab9 */ /* 0x000fe20000000800 */
[----:B------:R-:W-:-:S03]  /*bc90*/  SHF.R.U64 R2, R4, UR27, R5 ;  /* 0x0000001b04027c19 */ /* 0x000fc60008001205 */
[----:B------:R-:W-:Y:S01]  /*bca0*/  UIADD3.X UR24, ~UR4, UR9, URZ, UP1, !UPT ;  /* 0x0000000904187290 */ /* 0x000fe20008ffe53f */
[----:B------:R-:W-:-:S03]  /*bcb0*/  R2UR UR32, R2 ;  /* 0x00000000022072ca */ /* 0x000fc600000e0000 */
[----:B------:R-:W-:Y:S02]  /*bcc0*/  USHF.R.U32.HI UR31, URZ, UR26, UR24 ;  /* 0x0000001a3f1f7299 */ /* 0x000fe40008011618 */
[----:B------:R-:W-:Y:S02]  /*bcd0*/  USHF.R.U32.HI UR35, URZ, UR27, UR25 ;  /* 0x0000001b3f237299 */ /* 0x000fe40008011619 */
[----:B------:R-:W-:Y:S02]  /*bce0*/  USHF.R.U32.HI UR33, URZ, UR27, UR31 ;  /* 0x0000001b3f217299 */ /* 0x000fe4000801161f */
[----:B------:R-:W-:Y:S02]  /*bcf0*/  USHF.R.U64 UR30, UR30, UR26, UR24 ;  /* 0x0000001a1e1e7299 */ /* 0x000fe40008001218 */
[----:B------:R-:W-:Y:S02]  /*bd00*/  USHF.R.U32.HI UR34, URZ, UR28, UR33 ;  /* 0x0000001c3f227299 */ /* 0x000fe40008011621 */
[----:B------:R-:W-:-:S02]  /*bd10*/  USHF.R.U64 UR31, UR30, UR27, UR31 ;  /* 0x0000001b1e1f7299 */ /* 0x000fc4000800121f */
[----:B------:R-:W-:Y:S02]  /*bd20*/  ULOP3.LUT UR24, UR34, UR35, URZ, 0xfc, !UPT ;  /* 0x0000002322187292 */ /* 0x000fe4000f8efc3f */
[----:B------:R-:W-:-:S04]  /*bd30*/  USHF.R.U64 UR33, UR31, UR28, UR33 ;  /* 0x0000001c1f217299 */ /* 0x000fc80008001221 */
[----:B------:R-:W-:-:S13]  /*bd40*/  ISETP.NE.U32.AND P1, PT, RZ, UR24, PT ;  /* 0x00000018ff007c0c */ /* 0x000fda000bf25070 */
[----:B------:R-:W-:Y:S05]  /*bd50*/  @!P1 BRA `(.L_x_203) ;  /* 0x0000000000189947 */ /* 0x000fea0003800000 */
[----:B------:R-:W-:-:S07]  /*bd60*/  MOV R12, 0xbd80 ;  /* 0x0000bd80000c7802 */ /* 0x000fce0000000f00 */
[----:B--2-45:R-:W-:Y:S05]  /*bd70*/  CALL.REL.NOINC `(.L_x_204) ;  /* 0x0000001800d47944 */ /* 0x034fea0003c00000 */
[----:B------:R-:W-:-:S04]  /*bd80*/  UIADD3 UR24, -UR25, URZ, URZ ;  /* 0x0000003f19187290 */ /* 0x000fc8000fffe13f */
[----:B------:R-:W-:-:S03]  /*bd90*/  UIMAD UR32, UR32, UR24, UR33 ;  /* 0x00000018202072a4 */ /* 0x000fc6000f8e0221 */
[----:B------:R-:W-:Y:S01]  /*bda0*/  UMOV UR24, UR25 ;  /* 0x0000001900187c82 */ /* 0x000fe20008000000 */
[----:B------:R-:W-:Y:S08]  /*bdb0*/  BRA `(.L_x_205) ;  /* 0x0000000000587947 */ /* 0x000ff00003800000 */
.L_x_203:
[----:B------:R-:W1:Y:S01]  /*bdc0*/  I2F.U32.RP R2, UR32 ;  /* 0x0000002000027d06 */ /* 0x000e620008209000 */
[----:B------:R-:W-:Y:S01]  /*bdd0*/  UMOV UR24, URZ ;  /* 0x0000003f00187c82 */ /* 0x000fe20008000000 */
[----:B------:R-:W-:-:S06]  /*bde0*/  UISETP.NE.U32.AND UP4, UPT, UR32, URZ, UPT ;  /* 0x0000003f2000728c */ /* 0x000fcc000bf85070 */
[----:B-1----:R-:W1:Y:S02]  /*bdf0*/  MUFU.RCP R2, R2 ;  /* 0x0000000200027308 */ /* 0x002e640000001000 */
[----:B-1----:R-:W-:-:S06]  /*be00*/  VIADD R3, R2, 0xffffffe ;  /* 0x0ffffffe02037836 */ /* 0x002fcc0000000000 */
[----:B------:R-:W1:Y:S02]  /*be10*/  F2I.FTZ.U32.TRUNC.NTZ R3, R3 ;  /* 0x0000000300037305 */ /* 0x000e64000021f000 */
[----:B-1----:R-:W-:-:S13]  /*be20*/  R2UR UR25, R3 ;  /* 0x00000000031972ca */ /* 0x002fda00000e0000 */
[----:B------:R-:W-:-:S04]  /*be30*/  UIADD3 UR26, URZ, -UR25, URZ ;  /* 0x800000193f1a7290 */ /* 0x000fc8000fffe03f */
[----:B------:R-:W-:-:S04]  /*be40*/  UIMAD UR26, UR26, UR32, URZ ;  /* 0x000000201a1a72a4 */ /* 0x000fc8000f8e023f */
[----:B------:R-:W-:-:S04]  /*be50*/  UIMAD.WIDE.U32 UR24, UR25, UR26, UR24 ;  /* 0x0000001a191872a5 */ /* 0x000fc8000f8e0018 */
[----:B------:R-:W-:-:S04]  /*be60*/  UIMAD.WIDE.U32 UR24, UR25, UR33, URZ ;  /* 0x00000021191872a5 */ /* 0x000fc8000f8e003f */
[----:B------:R-:W-:-:S04]  /*be70*/  UIADD3 UR24, -UR25, URZ, URZ ;  /* 0x0000003f19187290 */ /* 0x000fc8000fffe13f */
[----:B------:R-:W-:-:S04]  /*be80*/  UIMAD UR24, UR32, UR24, UR33 ;  /* 0x00000018201872a4 */ /* 0x000fc8000f8e0221 */
[----:B------:R-:W-:-:S11]  /*be90*/  UISETP.GE.U32.AND UP1, UPT, UR24, UR32, UPT ;  /* 0x000000201800728c */ /* 0x000fd6000bf26070 */
[----:B------:R-:W-:Y:S02]  /*bea0*/  @UP1 UIADD3 UR24, UR24, -UR32, URZ ;  /* 0x8000002018181290 */ /* 0x000fe4000fffe03f */
[----:B------:R-:W-:Y:S02]  /*beb0*/  @UP1 UIADD3 UR25, UR25, 0x1, URZ ;  /* 0x0000000119191890 */ /* 0x000fe4000fffe03f */
[----:B------:R-:W-:-:S11]  /*bec0*/  UISETP.GE.U32.AND UP2, UPT, UR24, UR32, UPT ;  /* 0x000000201800728c */ /* 0x000fd6000bf46070 */
[----:B------:R-:W-:Y:S02]  /*bed0*/  @UP2 UIADD3 UR25, UR25, 0x1, URZ ;  /* 0x0000000119192890 */ /* 0x000fe4000fffe03f */
[----:B------:R-:W-:-:S04]  /*bee0*/  @!UP4 ULOP3.LUT UR25, URZ, UR32, URZ, 0x33, !UPT ;  /* 0x000000203f19c292 */ /* 0x000fc8000f8e333f */
[----:B------:R-:W-:-:S04]  /*bef0*/  UIADD3 UR24, -UR25, URZ, URZ ;  /* 0x0000003f19187290 */ /* 0x000fc8000fffe13f */
[----:B------:R-:W-:-:S03]  /*bf00*/  UIMAD UR32, UR32, UR24, UR33 ;  /* 0x00000018202072a4 */ /* 0x000fc6000f8e0221 */
[----:B------:R-:W-:-:S09]  /*bf10*/  UMOV UR24, UR25 ;  /* 0x0000001900187c82 */ /* 0x000fd20008000000 */
.L_x_205:
[----:B------:R-:W-:Y:S01]  /*bf20*/  ULOP3.LUT UR31, UR31, UR20, URZ, 0xc0, !UPT ;  /* 0x000000141f1f7292 */ /* 0x000fe2000f8ec03f */
[----:B------:R-:W-:Y:S01]  /*bf30*/  IMAD.MOV.U32 R15, RZ, RZ, 0x1 ;  /* 0x00000001ff0f7424 */ /* 0x000fe200078e00ff */
[----:B------:R-:W-:Y:S02]  /*bf40*/  ULOP3.LUT UR30, UR30, UR18, URZ, 0xc0, !UPT ;  /* 0x000000121e1e7292 */ /* 0x000fe4000f8ec03f */
[----:B------:R-:W-:Y:S01]  /*bf50*/  UIMAD UR24, UR19, UR24, UR31 ;  /* 0x00000018131872a4 */ /* 0x000fe2000f8e021f */
[----:B------:R-:W-:Y:S01]  /*bf60*/  ULDC UR26, c[0x0][0x8a8] ;  /* 0x00022a00001a7ab9 */ /* 0x000fe20000000800 */
[----:B------:R-:W-:Y:S01]  /*bf70*/  ULDC UR25, c[0x0][0x8b8] ;  /* 0x00022e0000197ab9 */ /* 0x000fe20000000800 */
[----:B------:R-:W-:Y:S02]  /*bf80*/  UIMAD UR30, UR32, UR26, UR30 ;  /* 0x0000001a201e72a4 */ /* 0x000fe4000f8e021e */
[----:B------:R-:W-:Y:S01]  /*bf90*/  UIMAD UR25, UR24, UR25, UR40 ;  /* 0x00000019181972a4 */ /* 0x000fe2000f8e0228 */
[----:B------:R-:W-:Y:S01]  /*bfa0*/  @UP3 UMOV UR26, UR6 ;  /* 0x00000006001a3c82 */ /* 0x000fe20008000000 */
[----:B------:R-:W-:-:S03]  /*bfb0*/  @!UP3 UMOV UR26, UR6 ;  /* 0x00000006001abc82 */ /* 0x000fc60008000000 */
[----:B------:R-:W-:Y:S02]  /*bfc0*/  @UP3 UMOV UR24, UR30 ;  /* 0x0000001e00183c82 */ /* 0x000fe40008000000 */
[----:B------:R-:W-:Y:S01]  /*bfd0*/  @!UP3 UMOV UR24, UR25 ;  /* 0x000000190018bc82 */ /* 0x000fe20008000000 */
[----:B------:R-:W-:-:S05]  /*bfe0*/  @!UP3 UMOV UR25, UR30 ;  /* 0x0000001e0019bc82 */ /* 0x000fca0008000000 */
.L_x_191:
[----:B------:R-:W-:-:S06]  /*bff0*/  UISETP.NE.AND UP1, UPT, UR15, 0x3, UPT ;  /* 0x000000030f00788c */ /* 0x000fcc000bf25270 */
[----:B------:R-:W-:-:S13]  /*c000*/  PLOP3.LUT P1, PT, PT, PT, UP1, 0x80, 0x0 ;  /* 0x000000000000781c */ /* 0x000fda0003f2f018 */
[----:B------:R-:W-:Y:S05]  /*c010*/  @!P1 BRA `(.L_x_206) ;  /* 0x0000000000049947 */ /* 0x000fea0003800000 */
[----:B--2---:R-:W-:Y:S01]  /*c020*/  BPT.TRAP 0x1 ;  /* 0x000000040000795c */ /* 0x004fe20000300000 */
.L_x_206:
[----:B------:R-:W1:Y:S01]  /*c030*/  S2R R2, SR_CgaCtaId ;  /* 0x0000000000027919 */ /* 0x000e620000008800 */
[----:B------:R-:W-:-:S04]  /*c040*/  MOV R3, 0x400 ;  /* 0x0000040000037802 */ /* 0x000fc80000000f00 */
[----:B-1----:R-:W-:Y:S02]  /*c050*/  LEA R3, R2, R3, 0x18 ;  /* 0x0000000302037211 */ /* 0x002fe400078ec0ff */
[----:B------:R-:W-:-:S03]  /*c060*/  SHF.L.U32 R2, R0, 0x1f, RZ ;  /* 0x0000001f00027819 */ /* 0x000fc600000006ff */
[----:B------:R-:W-:-:S04]  /*c070*/  IMAD R17, R16, 0x8, R3 ;  /* 0x0000000810117824 */ /* 0x000fc800078e0203 */
[----:B------:R-:W1:Y:S02]  /*c080*/  SYNCS.PHASECHK.TRANS64.TRYWAIT P2, [R17+URZ+0x38440], R2 ;  /* 0x03844002110075a7 */ /* 0x000e64000804017f */
[----:B-1----:R-:W-:Y:S05]  /*c090*/  @!P2 BRA `(.L_x_207) ;  /* 0x000000100070a947 */ /* 0x002fea0003800000 */
.L_x_264:
[----:B------:R-:W-:Y:S01]  /*c0a0*/  ELECT P2, URZ, PT ;  /* 0x00000000003f782f */ /* 0x000fe20003840000 */
[----:B------:R-:W-:-:S12]  /*c0b0*/  BSSY B0, `(.L_x_208) ;  /* 0x0000010000007945 */ /* 0x000fd80003800000 */
[----:B------:R-:W-:Y:S05]  /*c0c0*/  @!P2 BRA `(.L_x_209) ;  /* 0x000000000038a947 */ /* 0x000fea0003800000 */
[----:B-1----:R-:W-:Y:S02]  /*c0d0*/  IMAD R2, R16, 0x10, R3 ;  /* 0x0000001010027824 */ /* 0x002fe400078e0203 */
[----:B------:R-:W-:Y:S02]  /*c0e0*/  IMAD.U32 R14, RZ, RZ, UR26 ;  /* 0x0000001aff0e7e24 */ /* 0x000fe4000f8e00ff */
[----:B------:R-:W-:Y:S02]  /*c0f0*/  IMAD.U32 R13, RZ, RZ, UR25 ;  /* 0x00000019ff0d7e24 */ /* 0x000fe4000f8e00ff */
[----:B------:R-:W-:-:S05]  /*c100*/  IMAD.U32 R12, RZ, RZ, UR24 ;  /* 0x00000018ff0c7e24 */ /* 0x000fca000f8e00ff */
[----:B------:R1:W-:Y:S01]  /*c110*/  STS.128 [R2+0x38530], R12 ;  /* 0x0385300c02007388 */ /* 0x0003e20000000c00 */
[----:B------:R-:W-:Y:S01]  /*c120*/  @!PT LDS RZ, [RZ] ;  /* 0x00000000fffff984 */ /* 0x000fe20000000800 */
[----:B------:R-:W-:Y:S01]  /*c130*/  @!PT LDS RZ, [RZ] ;  /* 0x00000000fffff984 */ /* 0x000fe20000000800 */
[----:B------:R-:W-:Y:S01]  /*c140*/  @!PT LDS RZ, [RZ] ;  /* 0x00000000fffff984 */ /* 0x000fe20000000800 */
[----:B------:R-:W-:Y:S01]  /*c150*/  @!PT LDS RZ, [RZ] ;  /* 0x00000000fffff984 */ /* 0x000fe20000000800 */
[----:B------:R3:W-:Y:S06]  /*c160*/  MEMBAR.ALL.CTA ;  /* 0x0000000000007992 */ /* 0x0007ec0000008000 */
[----:B---3--:R-:W3:Y:S01]  /*c170*/  FENCE.VIEW.ASYNC.S ;  /* 0x00000000000073c6 */ /* 0x008ee20000000000 */
[----:B------:R-:W-:Y:S05]  /*c180*/  @!P1 BRA `(.L_x_210) ;  /* 0x0000000000049947 */ /* 0x000fea0003800000 */
[----:B--2---:R-:W-:Y:S01]  /*c190*/  BPT.TRAP 0x1 ;  /* 0x000000040000795c */ /* 0x004fe20000300000 */
.L_x_210:
[----:B---3--:R3:W-:Y:S02]  /*c1a0*/  SYNCS.ARRIVE.TRANS64.A1T0 RZ, [R17+URZ+0x38400], RZ ;  /* 0x038400ff11ff79a7 */ /* 0x0087e4000810003f */
.L_x_209:
[----:B--2---:R-:W-:Y:S05]  /*c1b0*/  BSYNC B0 ;  /* 0x0000000000007941 */ /* 0x004fea0003800000 */
.L_x_208:
[----:B------:R-:W-:Y:S01]  /*c1c0*/  ISETP.NE.AND P3, PT, R15, RZ, PT ;  /* 0x000000ff0f00720c */ /* 0x000fe20003f65270 */
[----:B------:R-:W-:-:S05]  /*c1d0*/  VIADD R16, R16, 0x1 ;  /* 0x0000000110107836 */ /* 0x000fca0000000000 */
[----:B------:R-:W-:-:S04]  /*c1e0*/  ISETP.NE.AND P2, PT, R16, 0x8, PT ;  /* 0x000000081000780c */ /* 0x000fc80003f45270 */
[----:B-1----:R-:W-:Y:S02]  /*c1f0*/  SEL R13, RZ, 0x1, P2 ;  /* 0x00000001ff0d7807 */ /* 0x002fe40001000000 */
[----:B------:R-:W-:Y:S02]  /*c200*/  SEL R16, R16, RZ, P2 ;  /* 0x000000ff10107207 */ /* 0x000fe40001000000 */
[----:B------:R-:W-:Y:S01]  /*c210*/  LOP3.LUT R0, R0, R13, RZ, 0x3c, !PT ;  /* 0x0000000d00007212 */ /* 0x000fe200078e3cff */
[----:B------:R-:W-:Y:S06]  /*c220*/  @P3 BRA `(.L_x_211) ;  /* 0xffffffe400003947 */ /* 0x000fec000383ffff */
[----:B------:R-:W-:Y:S05]  /*c230*/  @!P1 BRA `(.L_x_212) ;  /* 0x0000000000049947 */ /* 0x000fea0003800000 */
[----:B------:R-:W-:Y:S01]  /*c240*/  BPT.TRAP 0x1 ;  /* 0x000000040000795c */ /* 0x000fe20000300000 */
.L_x_212:
[----:B------:R-:W-:Y:S01]  /*c250*/  IMAD R5, R16, 0x8, R3 ;  /* 0x0000000810057824 */ /* 0x000fe200078e0203 */
[----:B------:R-:W-:-:S04]  /*c260*/  SHF.L.U32 R2, R0, 0x1f, RZ ;  /* 0x0000001f00027819 */ /* 0x000fc800000006ff */
[----:B------:R-:W1:Y:S02]  /*c270*/  SYNCS.PHASECHK.TRANS64.TRYWAIT P0, [R5+URZ+0x38440], R2 ;  /* 0x03844002050075a7 */ /* 0x000e64000800017f */
[----:B-1----:R-:W-:Y:S05]  /*c280*/  @!P0 BRA `(.L_x_213) ;  /* 0x0000001000088947 */ /* 0x002fea0003800000 */
.L_x_265:
[----:B------:R-:W-:Y:S05]  /*c290*/  @!P1 BRA `(.L_x_214) ;  /* 0x0000000000049947 */ /* 0x000fea0003800000 */
[----:B------:R-:W-:Y:S01]  /*c2a0*/  BPT.TRAP 0x1 ;  /* 0x000000040000795c */ /* 0x000fe20000300000 */
.L_x_214:
[----:B------:R-:W-:-:S05]  /*c2b0*/  VIADD R16, R16, 0x1 ;  /* 0x0000000110107836 */ /* 0x000fca0000000000 */
[----:B------:R-:W-:-:S04]  /*c2c0*/  ISETP.NE.AND P0, PT, R16, 0x8, PT ;  /* 0x000000081000780c */ /* 0x000fc80003f05270 */
[----:B-1----:R-:W-:Y:S02]  /*c2d0*/  SEL R5, RZ, 0x1, P0 ;  /* 0x00000001ff057807 */ /* 0x002fe40000000000 */
[----:B------:R-:W-:Y:S02]  /*c2e0*/  SEL R16, R16, RZ, P0 ;  /* 0x000000ff10107207 */ /* 0x000fe40000000000 */
[----:B------:R-:W-:-:S03]  /*c2f0*/  LOP3.LUT R5, R0, R5, RZ, 0x3c, !PT ;  /* 0x0000000500057212 */ /* 0x000fc600078e3cff */
[----:B----4-:R-:W-:Y:S01]  /*c300*/  IMAD R7, R16, 0x8, R3 ;  /* 0x0000000810077824 */ /* 0x010fe200078e0203 */
[----:B------:R-:W-:-:S04]  /*c310*/  SHF.L.U32 R0, R5, 0x1f, RZ ;  /* 0x0000001f05007819 */ /* 0x000fc800000006ff */
[----:B------:R-:W1:Y:S02]  /*c320*/  SYNCS.PHASECHK.TRANS64.TRYWAIT P0, [R7+URZ+0x38440], R0 ;  /* 0x03844000070075a7 */ /* 0x000e64000800017f */
[----:B-1----:R-:W-:Y:S05]  /*c330*/  @!P0 BRA `(.L_x_215) ;  /* 0x0000000c00f08947 */ /* 0x002fea0003800000 */
.L_x_266:
[----:B------:R-:W-:Y:S05]  /*c340*/  @!P1 BRA `(.L_x_216) ;  /* 0x0000000000049947 */ /* 0x000fea0003800000 */
[----:B------:R-:W-:Y:S01]  /*c350*/  BPT.TRAP 0x1 ;  /* 0x000000040000795c */ /* 0x000fe20000300000 */
.L_x_216:
[----:B-1----:R-:W-:-:S05]  /*c360*/  VIADD R0, R16, 0x1 ;  /* 0x0000000110007836 */ /* 0x002fca0000000000 */
[----:B------:R-:W-:-:S04]  /*c370*/  ISETP.NE.AND P0, PT, R0, 0x8, PT ;  /* 0x000000080000780c */ /* 0x000fc80003f05270 */
[----:B------:R-:W-:Y:S02]  /*c380*/  SEL R2, RZ, 0x1, P0 ;  /* 0x00000001ff027807 */ /* 0x000fe40000000000 */
[----:B------:R-:W-:Y:S02]  /*c390*/  SEL R4, R0, RZ, P0 ;  /* 0x000000ff00047207 */ /* 0x000fe40000000000 */
[----:B------:R-:W-:-:S03]  /*c3a0*/  LOP3.LUT R5, R5, R2, RZ, 0x3c, !PT ;  /* 0x0000000205057212 */ /* 0x000fc600078e3cff */
[----:B------:R-:W-:Y:S01]  /*c3b0*/  IMAD R7, R4, 0x8, R3 ;  /* 0x0000000804077824 */ /* 0x000fe200078e0203 */
[----:B------:R-:W-:-:S04]  /*c3c0*/  SHF.L.U32 R0, R5, 0x1f, RZ ;  /* 0x0000001f05007819 */ /* 0x000fc800000006ff */
[----:B------:R-:W1:Y:S02]  /*c3d0*/  SYNCS.PHASECHK.TRANS64.TRYWAIT P0, [R7+URZ+0x38440], R0 ;  /* 0x03844000070075a7 */ /* 0x000e64000800017f */
[----:B-1----:R-:W-:Y:S05]  /*c3e0*/  @!P0 BRA `(.L_x_217) ;  /* 0x0000000c00d88947 */ /* 0x002fea0003800000 */
.L_x_267:
[----:B------:R-:W-:Y:S05]  /*c3f0*/  @!P1 BRA `(.L_x_218) ;  /* 0x0000000000049947 */ /* 0x000fea0003800000 */
[----:B------:R-:W-:Y:S01]  /*c400*/  BPT.TRAP 0x1 ;  /* 0x000000040000795c */ /* 0x000fe20000300000 */
.L_x_218:
        /* <DEDUP_REMOVED lines=9> */
.L_x_268:
[----:B------:R-:W-:Y:S05]  /*c4a0*/  @!P1 BRA `(.L_x_220) ;  /* 0x0000000000049947 */ /* 0x000fea0003800000 */
[----:B------:R-:W-:Y:S01]  /*c4b0*/  BPT.TRAP 0x1 ;  /* 0x000000040000795c */ /* 0x000fe20000300000 */
.L_x_220:
        /* <DEDUP_REMOVED lines=9> */
.L_x_269:
[----:B------:R-:W-:Y:S05]  /*c550*/  @!P1 BRA `(.L_x_222) ;  /* 0x0000000000049947 */ /* 0x000fea0003800000 */
[----:B------:R-:W-:Y:S01]  /*c560*/  BPT.TRAP 0x1 ;  /* 0x000000040000795c */ /* 0x000fe20000300000 */
.L_x_222:
        /* <DEDUP_REMOVED lines=9> */
.L_x_270:
[----:B------:R-:W-:Y:S05]  /*c600*/  @!P1 BRA `(.L_x_224) ;  /* 0x0000000000049947 */ /* 0x000fea0003800000 */
[----:B------:R-:W-:Y:S01]  /*c610*/  BPT.TRAP 0x1 ;  /* 0x000000040000795c */ /* 0x000fe20000300000 */
.L_x_224:
        /* <DEDUP_REMOVED lines=9> */
.L_x_271:
[----:B------:R-:W-:Y:S05]  /*c6b0*/  @!P1 BRA `(.L_x_226) ;  /* 0x0000000000049947 */ /* 0x000fea0003800000 */
[----:B------:R-:W-:Y:S01]  /*c6c0*/  BPT.TRAP 0x1 ;  /* 0x000000040000795c */ /* 0x000fe20000300000 */
.L_x_226:
[----:B-1----:R-:W-:-:S05]  /*c6d0*/  VIADD R0, R4, 0x1 ;  /* 0x0000000104007836 */ /* 0x002fca0000000000 */
[----:B------:R-:W-:-:S04]  /*c6e0*/  ISETP.NE.AND P0, PT, R0, 0x8, PT ;  /* 0x000000080000780c */ /* 0x000fc80003f05270 */
[----:B------:R-:W-:Y:S02]  /*c6f0*/  SEL R2, RZ, 0x1, P0 ;  /* 0x00000001ff027807 */ /* 0x000fe40000000000 */
[----:B------:R-:W-:Y:S02]  /*c700*/  SEL R0, R0, RZ, P0 ;  /* 0x000000ff00007207 */ /* 0x000fe40000000000 */
[----:B------:R-:W-:-:S03]  /*c710*/  LOP3.LUT R2, R5, R2, RZ, 0x3c, !PT ;  /* 0x0000000205027212 */ /* 0x000fc600078e3cff */
[----:B------:R-:W-:Y:S01]  /*c720*/  IMAD R3, R0, 0x8, R3 ;  /* 0x0000000800037824 */ /* 0x000fe200078e0203 */
[----:B------:R-:W-:-:S07]  /*c730*/  SHF.L.U32 R0, R2, 0x1f, RZ ;  /* 0x0000001f02007819 */ /* 0x000fce00000006ff */
.L_x_227:
[----:B-1----:R1:W2:Y:S02]  /*c740*/  SYNCS.PHASECHK.TRANS64.TRYWAIT P0, [R3+URZ+0x38440], R0 ;  /* 0x03844000030075a7 */ /* 0x0022a4000800017f */
[----:B--2---:R-:W-:Y:S05]  /*c750*/  @!P0 NANOSLEEP.SYNCS 0x989680 ;  /* 0x009896800000895d */ /* 0x004fea0003900000 */
[----:B------:R-:W2:Y:S02]  /*c760*/  @!P0 SYNCS.PHASECHK.TRANS64 P0, [R3+URZ+0x38440], R0 ;  /* 0x03844000030085a7 */ /* 0x000ea4000800007f */
[----:B--2---:R-:W-:Y:S05]  /*c770*/  @P0 EXIT ;  /* 0x000000000000094d */ /* 0x004fea0003800000 */
[----:B------:R-:W-:Y:S05]  /*c780*/  BRA `(.L_x_227) ;  /* 0xfffffffc00ec7947 */ /* 0x000fea000383ffff */
.L_x_37:
[----:B--2---:R-:W-:-:S04]  /*c790*/  IMAD.U32 R3, RZ, RZ, UR4 ;  /* 0x00000004ff037e24 */ /* 0x004fc8000f8e00ff */
[----:B------:R2:W3:Y:S03]  /*c7a0*/  SYNCS.PHASECHK.TRANS64.TRYWAIT P0, [R3+URZ+0x38480], R2 ;  /* 0x03848002030075a7 */ /* 0x0004e6000800017f */
[----:B---3--:R-:W-:Y:S05]  /*c7b0*/  @!P0 NANOSLEEP.SYNCS 0x989680 ;  /* 0x009896800000895d */ /* 0x008fea0003900000 */
[----:B------:R-:W3:Y:S02]  /*c7c0*/  @!P0 SYNCS.PHASECHK.TRANS64 P0, [R3+URZ+0x38480], R2 ;  /* 0x03848002030085a7 */ /* 0x000ee4000800007f */
[----:B---3--:R-:W-:Y:S05]  /*c7d0*/  @!P0 BRA `(.L_x_37) ;  /* 0xfffffffc00ec8947 */ /* 0x008fea000383ffff */
[----:B------:R-:W-:Y:S05]  /*c7e0*/  BRA `(.L_x_36) ;  /* 0xffffff7400907947 */ /* 0x000fea000383ffff */
.L_x_42:
[----:B--2---:R-:W-:-:S04]  /*c7f0*/  IMAD.U32 R8, RZ, RZ, UR4 ;  /* 0x00000004ff087e24 */ /* 0x004fc8000f8e00ff */
[----:B------:R2:W3:Y:S03]  /*c800*/  SYNCS.PHASECHK.TRANS64.TRYWAIT P0, [R8+URZ+0x38480], R5 ;  /* 0x03848005080075a7 */ /* 0x0004e6000800017f */
[----:B---3--:R-:W-:Y:S05]  /*c810*/  @!P0 NANOSLEEP.SYNCS 0x989680 ;  /* 0x009896800000895d */ /* 0x008fea0003900000 */
[----:B------:R-:W3:Y:S02]  /*c820*/  @!P0 SYNCS.PHASECHK.TRANS64 P0, [R8+URZ+0x38480], R5 ;  /* 0x03848005080085a7 */ /* 0x000ee4000800007f */
[----:B---3--:R-:W-:Y:S05]  /*c830*/  @!P0 BRA `(.L_x_42) ;  /* 0xfffffffc00ec8947 */ /* 0x008fea000383ffff */
[----:B------:R-:W-:Y:S05]  /*c840*/  BRA `(.L_x_41) ;  /* 0xffffff7800747947 */ /* 0x000fea000383ffff */
.L_x_59:
[----:B------:R-:W-:-:S07]  /*c850*/  IMAD.MOV.U32 R15, RZ, RZ, -0x1 ;  /* 0xffffffffff0f7424 */ /* 0x000fce00078e00ff */
[----:B-12--5:R-:W-:Y:S05]  /*c860*/  WARPSYNC.COLLECTIVE R15, `(.L_x_228) ;  /* 0x000000000f0c7348 */ /* 0x026fea0003c00000 */
[----:B------:R-:W-:Y:S02]  /*c870*/  ELECT P6, UR62, PT ;  /* 0x00000000003e782f */ /* 0x000fe400038c0000 */
[----:B------:R-:W-:Y:S01]  /*c880*/  MOV R14, UR62 ;  /* 0x0000003e000e7c02 */ /* 0x000fe20008000f00 */
[----:B-12--5:R-:W-:Y:S10]  /*c890*/  ENDCOLLECTIVE ;  /* 0x000000000000791b */ /* 0x026ff40003800000 */
.L_x_228:
[----:B------:R-:W-:Y:S05]  /*c8a0*/  BRA `(.L_x_229) ;  /* 0xffffff8400387947 */ /* 0x000fea000383ffff */
.L_x_62:
[----:B-1----:R-:W-:-:S04]  /*c8b0*/  IMAD.U32 R4, RZ, RZ, UR43 ;  /* 0x0000002bff047e24 */ /* 0x002fc8000f8e00ff */
[----:B------:R1:W2:Y:S03]  /*c8c0*/  SYNCS.PHASECHK.TRANS64.TRYWAIT P3, [R4+URZ+0x384e0], R3 ;  /* 0x0384e003040075a7 */ /* 0x0002a6000806017f */
[----:B--2---:R-:W-:Y:S05]  /*c8d0*/  @!P3 NANOSLEEP.SYNCS 0x989680 ;  /* 0x009896800000b95d */ /* 0x004fea0003900000 */
[----:B------:R-:W2:Y:S02]  /*c8e0*/  @!P3 SYNCS.PHASECHK.TRANS64 P3, [R4+URZ+0x384e0], R3 ;  /* 0x0384e0030400b5a7 */ /* 0x000ea4000806007f */
[----:B--2---:R-:W-:Y:S05]  /*c8f0*/  @!P3 BRA `(.L_x_62) ;  /* 0xfffffffc00ecb947 */ /* 0x004fea000383ffff */
[----:B------:R-:W-:Y:S05]  /*c900*/  BRA `(.L_x_230) ;  /* 0xffffff8400687947 */ /* 0x000fea000383ffff */
.L_x_71:
[----:B--2---:R-:W-:-:S04]  /*c910*/  IMAD.U32 R14, RZ, RZ, UR43 ;  /* 0x0000002bff0e7e24 */ /* 0x004fc8000f8e00ff */
[----:B------:R2:W3:Y:S03]  /*c920*/  SYNCS.PHASECHK.TRANS64.TRYWAIT P3, [R14+URZ+0x384e8], R3 ;  /* 0x0384e8030e0075a7 */ /* 0x0004e6000806017f */
[----:B---3--:R-:W-:Y:S05]  /*c930*/  @!P3 NANOSLEEP.SYNCS 0x989680 ;  /* 0x009896800000b95d */ /* 0x008fea0003900000 */
[----:B------:R-:W3:Y:S02]  /*c940*/  @!P3 SYNCS.PHASECHK.TRANS64 P3, [R14+URZ+0x384e8], R3 ;  /* 0x0384e8030e00b5a7 */ /* 0x000ee4000806007f */
[----:B---3--:R-:W-:Y:S05]  /*c950*/  @!P3 BRA `(.L_x_71) ;  /* 0xfffffffc00ecb947 */ /* 0x008fea000383ffff */
[----:B------:R-:W-:Y:S05]  /*c960*/  BRA `(.L_x_231) ;  /* 0xffffff8800ec7947 */ /* 0x000fea000383ffff */
.L_x_77:
[----:B--2---:R-:W-:-:S04]  /*c970*/  IMAD.U32 R14, RZ, RZ, UR43 ;  /* 0x0000002bff0e7e24 */ /* 0x004fc8000f8e00ff */
[----:B------:R2:W3:Y:S03]  /*c980*/  SYNCS.PHASECHK.TRANS64.TRYWAIT P3, [R14+URZ+0x384f0], R3 ;  /* 0x0384f0030e0075a7 */ /* 0x0004e6000806017f */
[----:B---3--:R-:W-:Y:S05]  /*c990*/  @!P3 NANOSLEEP.SYNCS 0x989680 ;  /* 0x009896800000b95d */ /* 0x008fea0003900000 */
[----:B------:R-:W3:Y:S02]  /*c9a0*/  @!P3 SYNCS.PHASECHK.TRANS64 P3, [R14+URZ+0x384f0], R3 ;  /* 0x0384f0030e00b5a7 */ /* 0x000ee4000806007f */
[----:B---3--:R-:W-:Y:S05]  /*c9b0*/  @!P3 BRA `(.L_x_77) ;  /* 0xfffffffc00ecb947 */ /* 0x008fea000383ffff */
[----:B------:R-:W-:Y:S05]  /*c9c0*/  BRA `(.L_x_232) ;  /* 0xffffff9000507947 */ /* 0x000fea000383ffff */
.L_x_83:
[----:B--2---:R-:W-:-:S04]  /*c9d0*/  IMAD.U32 R14, RZ, RZ, UR43 ;  /* 0x0000002bff0e7e24 */ /* 0x004fc8000f8e00ff */
[----:B------:R2:W3:Y:S03]  /*c9e0*/  SYNCS.PHASECHK.TRANS64.TRYWAIT P3, [R14+URZ+0x384f8], R3 ;  /* 0x0384f8030e0075a7 */ /* 0x0004e6000806017f */
[----:B---3--:R-:W-:Y:S05]  /*c9f0*/  @!P3 NANOSLEEP.SYNCS 0x989680 ;  /* 0x009896800000b95d */ /* 0x008fea0003900000 */
[----:B------:R-:W3:Y:S02]  /*ca00*/  @!P3 SYNCS.PHASECHK.TRANS64 P3, [R14+URZ+0x384f8], R3 ;  /* 0x0384f8030e00b5a7 */ /* 0x000ee4000806007f */
[----:B---3--:R-:W-:Y:S05]  /*ca10*/  @!P3 BRA `(.L_x_83) ;  /* 0xfffffffc00ecb947 */ /* 0x008fea000383ffff */
[----:B------:R-:W-:Y:S05]  /*ca20*/  BRA `(.L_x_233) ;  /* 0xffffff9400c07947 */ /* 0x000fea000383ffff */
.L_x_90:
[----:B--2---:R-:W-:-:S04]  /*ca30*/  IMAD.U32 R3, RZ, RZ, UR4 ;  /* 0x00000004ff037e24 */ /* 0x004fc8000f8e00ff */
[----:B------:R2:W3:Y:S03]  /*ca40*/  SYNCS.PHASECHK.TRANS64.TRYWAIT P0, [R3+URZ+0x38400], R0 ;  /* 0x03840000030075a7 */ /* 0x0004e6000800017f */
[----:B---3--:R-:W-:Y:S05]  /*ca50*/  @!P0 NANOSLEEP.SYNCS 0x989680 ;  /* 0x009896800000895d */ /* 0x008fea0003900000 */
[----:B------:R-:W3:Y:S02]  /*ca60*/  @!P0 SYNCS.PHASECHK.TRANS64 P0, [R3+URZ+0x38400], R0 ;  /* 0x03840000030085a7 */ /* 0x000ee4000800007f */
[----:B---3--:R-:W-:Y:S05]  /*ca70*/  @!P0 BRA `(.L_x_90) ;  /* 0xfffffffc00ec8947 */ /* 0x008fea000383ffff */
[----:B------:R-:W-:Y:S05]  /*ca80*/  BRA `(.L_x_234) ;  /* 0xffffff9c00547947 */ /* 0x000fea000383ffff */
.L_x_108:
[----:B-1----:R-:W-:-:S04]  /*ca90*/  IMAD.U32 R3, RZ, RZ, UR5 ;  /* 0x00000005ff037e24 */ /* 0x002fc8000f8e00ff */
[----:B------:R1:W2:Y:S03]  /*caa0*/  SYNCS.PHASECHK.TRANS64.TRYWAIT P0, [R3+URZ+0x38528], R0 ;  /* 0x03852800030075a7 */ /* 0x0002a6000800017f */
[----:B--2---:R-:W-:Y:S05]  /*cab0*/  @!P0 NANOSLEEP.SYNCS 0x989680 ;  /* 0x009896800000895d */ /* 0x004fea0003900000 */
[----:B------:R-:W2:Y:S02]  /*cac0*/  @!P0 SYNCS.PHASECHK.TRANS64 P0, [R3+URZ+0x38528], R0 ;  /* 0x03852800030085a7 */ /* 0x000ea4000800007f */
[----:B--2---:R-:W-:Y:S05]  /*cad0*/  @!P0 BRA `(.L_x_108) ;  /* 0xfffffffc00ec8947 */ /* 0x004fea000383ffff */
[----:B------:R-:W-:Y:S05]  /*cae0*/  BRA `(.L_x_235) ;  /* 0xffffffa800b47947 */ /* 0x000fea000383ffff */
.L_x_110:
[----:B-1----:R-:W-:-:S04]  /*caf0*/  IMAD.U32 R4, RZ, RZ, UR8 ;  /* 0x00000008ff047e24 */ /* 0x002fc8000f8e00ff */
[----:B------:R1:W2:Y:S03]  /*cb00*/  SYNCS.PHASECHK.TRANS64.TRYWAIT P0, [R4+URZ+0x38400], R3 ;  /* 0x03840003040075a7 */ /* 0x0002a6000800017f */
[----:B--2---:R-:W-:Y:S05]  /*cb10*/  @!P0 NANOSLEEP.SYNCS 0x989680 ;  /* 0x009896800000895d */ /* 0x004fea0003900000 */
[----:B------:R-:W2:Y:S02]  /*cb20*/  @!P0 SYNCS.PHASECHK.TRANS64 P0, [R4+URZ+0x38400], R3 ;  /* 0x03840003040085a7 */ /* 0x000ea4000800007f */
[----:B--2---:R-:W-:Y:S05]  /*cb30*/  @!P0 BRA `(.L_x_110) ;  /* 0xfffffffc00ec8947 */ /* 0x004fea000383ffff */
[----:B------:R-:W-:Y:S05]  /*cb40*/  BRA `(.L_x_236) ;  /* 0xffffffa800d87947 */ /* 0x000fea000383ffff */
.L_x_116:
[----:B--2---:R-:W-:-:S04]  /*cb50*/  IMAD.U32 R3, RZ, RZ, UR5 ;  /* 0x00000005ff037e24 */ /* 0x004fc8000f8e00ff */
[----:B------:R2:W3:Y:S03]  /*cb60*/  SYNCS.PHASECHK.TRANS64.TRYWAIT P1, [R3+URZ+0x38500], R2 ;  /* 0x03850002030075a7 */ /* 0x0004e6000802017f */
[----:B---3--:R-:W-:Y:S05]  /*cb70*/  @!P1 NANOSLEEP.SYNCS 0x989680 ;  /* 0x009896800000995d */ /* 0x008fea0003900000 */
[----:B------:R-:W3:Y:S02]  /*cb80*/  @!P1 SYNCS.PHASECHK.TRANS64 P1, [R3+URZ+0x38500], R2 ;  /* 0x03850002030095a7 */ /* 0x000ee4000802007f */
[----:B---3--:R-:W-:Y:S05]  /*cb90*/  @!P1 BRA `(.L_x_116) ;  /* 0xfffffffc00ec9947 */ /* 0x008fea000383ffff */
[----:B------:R-:W-:Y:S05]  /*cba0*/  BRA `(.L_x_237) ;  /* 0xffffffac00847947 */ /* 0x000fea000383ffff */
.L_x_122:
[----:B--23--:R-:W-:-:S04]  /*cbb0*/  IMAD.U32 R3, RZ, RZ, UR5 ;  /* 0x00000005ff037e24 */ /* 0x00cfc8000f8e00ff */
[----:B------:R2:W3:Y:S03]  /*cbc0*/  SYNCS.PHASECHK.TRANS64.TRYWAIT P1, [R3+URZ+0x38508], R2 ;  /* 0x03850802030075a7 */ /* 0x0004e6000802017f */
[----:B---3--:R-:W-:Y:S05]  /*cbd0*/  @!P1 NANOSLEEP.SYNCS 0x989680 ;  /* 0x009896800000995d */ /* 0x008fea0003900000 */
[----:B------:R-:W3:Y:S02]  /*cbe0*/  @!P1 SYNCS.PHASECHK.TRANS64 P1, [R3+URZ+0x38508], R2 ;  /* 0x03850802030095a7 */ /* 0x000ee4000802007f */
[----:B---3--:R-:W-:Y:S05]  /*cbf0*/  @!P1 BRA `(.L_x_122) ;  /* 0xfffffffc00ec9947 */ /* 0x008fea000383ffff */
[----:B------:R-:W-:Y:S05]  /*cc00*/  BRA `(.L_x_238) ;  /* 0xffffffac00d47947 */ /* 0x000fea000383ffff */
.L_x_128:
[----:B--234-:R-:W-:-:S04]  /*cc10*/  IMAD.U32 R3, RZ, RZ, UR5 ;  /* 0x00000005ff037e24 */ /* 0x01cfc8000f8e00ff */
[----:B------:R2:W3:Y:S03]  /*cc20*/  SYNCS.PHASECHK.TRANS64.TRYWAIT P1, [R3+URZ+0x38510], R2 ;  /* 0x03851002030075a7 */ /* 0x0004e6000802017f */
[----:B---3--:R-:W-:Y:S05]  /*cc30*/  @!P1 NANOSLEEP.SYNCS 0x989680 ;  /* 0x009896800000995d */ /* 0x008fea0003900000 */
[----:B------:R-:W3:Y:S02]  /*cc40*/  @!P1 SYNCS.PHASECHK.TRANS64 P1, [R3+URZ+0x38510], R2 ;  /* 0x03851002030095a7 */ /* 0x000ee4000802007f */
[----:B---3--:R-:W-:Y:S05]  /*cc50*/  @!P1 BRA `(.L_x_128) ;  /* 0xfffffffc00ec9947 */ /* 0x008fea000383ffff */
[----:B------:R-:W-:Y:S05]  /*cc60*/  BRA `(.L_x_239) ;  /* 0xffffffb0002c7947 */ /* 0x000fea000383ffff */
.L_x_134:
[----:B-1234-:R-:W-:-:S04]  /*cc70*/  IMAD.U32 R3, RZ, RZ, UR5 ;  /* 0x00000005ff037e24 */ /* 0x01efc8000f8e00ff */
[----:B------:R1:W2:Y:S03]  /*cc80*/  SYNCS.PHASECHK.TRANS64.TRYWAIT P1, [R3+URZ+0x38518], R2 ;  /* 0x03851802030075a7 */ /* 0x0002a6000802017f */
[----:B--2---:R-:W-:Y:S05]  /*cc90*/  @!P1 NANOSLEEP.SYNCS 0x989680 ;  /* 0x009896800000995d */ /* 0x004fea0003900000 */
[----:B------:R-:W2:Y:S02]  /*cca0*/  @!P1 SYNCS.PHASECHK.TRANS64 P1, [R3+URZ+0x38518], R2 ;  /* 0x03851802030095a7 */ /* 0x000ea4000802007f */
[----:B--2---:R-:W-:Y:S05]  /*ccb0*/  @!P1 BRA `(.L_x_134) ;  /* 0xfffffffc00ec9947 */ /* 0x004fea000383ffff */
[----:B------:R-:W-:Y:S05]  /*ccc0*/  BRA `(.L_x_240) ;  /* 0xffffffb000847947 */ /* 0x000fea000383ffff */
.L_x_149:
[----:B--234-:R-:W-:-:S04]  /*ccd0*/  IMAD.U32 R3, RZ, RZ, UR5 ;  /* 0x00000005ff037e24 */ /* 0x01cfc8000f8e00ff */
[----:B------:R2:W3:Y:S03]  /*cce0*/  SYNCS.PHASECHK.TRANS64.TRYWAIT P0, [R3+URZ+0x38500], R2 ;  /* 0x03850002030075a7 */ /* 0x0004e6000800017f */
[----:B---3--:R-:W-:Y:S05]  /*ccf0*/  @!P0 NANOSLEEP.SYNCS 0x989680 ;  /* 0x009896800000895d */ /* 0x008fea0003900000 */
[----:B------:R-:W3:Y:S02]  /*cd00*/  @!P0 SYNCS.PHASECHK.TRANS64 P0, [R3+URZ+0x38500], R2 ;  /* 0x03850002030085a7 */ /* 0x000ee4000800007f */
[----:B---3--:R-:W-:Y:S05]  /*cd10*/  @!P0 BRA `(.L_x_149) ;  /* 0xfffffffc00ec8947 */ /* 0x008fea000383ffff */
[----:B------:R-:W-:Y:S05]  /*cd20*/  BRA `(.L_x_241) ;  /* 0xffffffb800307947 */ /* 0x000fea000383ffff */
.L_x_151:
[----:B--234-:R-:W-:-:S04]  /*cd30*/  IMAD.U32 R3, RZ, RZ, UR5 ;  /* 0x00000005ff037e24 */ /* 0x01cfc8000f8e00ff */
[----:B------:R2:W3:Y:S03]  /*cd40*/  SYNCS.PHASECHK.TRANS64.TRYWAIT P0, [R3+URZ+0x38508], R2 ;  /* 0x03850802030075a7 */ /* 0x0004e6000800017f */
[----:B---3--:R-:W-:Y:S05]  /*cd50*/  @!P0 NANOSLEEP.SYNCS 0x989680 ;  /* 0x009896800000895d */ /* 0x008fea0003900000 */
[----:B------:R-:W3:Y:S02]  /*cd60*/  @!P0 SYNCS.PHASECHK.TRANS64 P0, [R3+URZ+0x38508], R2 ;  /* 0x03850802030085a7 */ /* 0x000ee4000800007f */
[----:B---3--:R-:W-:Y:S05]  /*cd70*/  @!P0 BRA `(.L_x_151) ;  /* 0xfffffffc00ec8947 */ /* 0x008fea000383ffff */
[----:B------:R-:W-:Y:S05]  /*cd80*/  BRA `(.L_x_242) ;  /* 0xffffffb800287947 */ /* 0x000fea000383ffff */
.L_x_153:
[----:B--234-:R-:W-:-:S04]  /*cd90*/  IMAD.U32 R3, RZ, RZ, UR5 ;  /* 0x00000005ff037e24 */ /* 0x01cfc8000f8e00ff */
[----:B------:R2:W3:Y:S03]  /*cda0*/  SYNCS.PHASECHK.TRANS64.TRYWAIT P0, [R3+URZ+0x38510], R2 ;  /* 0x03851002030075a7 */ /* 0x0004e6000800017f */
[----:B---3--:R-:W-:Y:S05]  /*cdb0*/  @!P0 NANOSLEEP.SYNCS 0x989680 ;  /* 0x009896800000895d */ /* 0x008fea0003900000 */
[----:B------:R-:W3:Y:S02]  /*cdc0*/  @!P0 SYNCS.PHASECHK.TRANS64 P0, [R3+URZ+0x38510], R2 ;  /* 0x03851002030085a7 */ /* 0x000ee4000800007f */
[----:B---3--:R-:W-:Y:S05]  /*cdd0*/  @!P0 BRA `(.L_x_153) ;  /* 0xfffffffc00ec8947 */ /* 0x008fea000383ffff */
[----:B------:R-:W-:Y:S05]  /*cde0*/  BRA `(.L_x_243) ;  /* 0xffffffb800207947 */ /* 0x000fea000383ffff */
.L_x_164:
[----:B------:R-:W-:Y:S01]  /*cdf0*/  BSSY B1, `(.L_x_244) ;  /* 0x0000006000017945 */ /* 0x000fe20003800000 */
[----:B------:R-:W-:-:S07]  /*ce00*/  IMAD.MOV.U32 R15, RZ, RZ, -0x1 ;  /* 0xffffffffff0f7424 */ /* 0x000fce00078e00ff */
[----:B-----5:R-:W-:Y:S05]  /*ce10*/  WARPSYNC.COLLECTIVE R15, `(.L_x_245) ;  /* 0x000000000f0c7348 */ /* 0x020fea0003c00000 */
[----:B-----5:R-:W-:Y:S02]  /*ce20*/  ELECT P6, UR62, PT ;  /* 0x00000000003e782f */ /* 0x020fe400038c0000 */
[----:B------:R-:W-:Y:S01]  /*ce30*/  MOV R14, UR62 ;  /* 0x0000003e000e7c02 */ /* 0x000fe20008000f00 */
[----:B------:R-:W-:Y:S10]  /*ce40*/  ENDCOLLECTIVE ;  /* 0x000000000000791b */ /* 0x000ff40003800000 */
.L_x_245:
[----:B------:R-:W-:Y:S05]  /*ce50*/  BSYNC B1 ;  /* 0x0000000000017941 */ /* 0x000fea0003800000 */
.L_x_244:
[----:B------:R-:W-:Y:S05]  /*ce60*/  BRA `(.L_x_246) ;  /* 0xffffffc400407947 */ /* 0x000fea000383ffff */
.L_x_167:
[----:B-1----:R1:W3:Y:S02]  /*ce70*/  SYNCS.PHASECHK.TRANS64.TRYWAIT P0, [R8+URZ+0x384b0], R5 ;  /* 0x0384b005080075a7 */ /* 0x0022e4000800017f */
[----:B---3--:R-:W-:Y:S05]  /*ce80*/  @!P0 NANOSLEEP.SYNCS 0x989680 ;  /* 0x009896800000895d */ /* 0x008fea0003900000 */
[----:B------:R-:W3:Y:S02]  /*ce90*/  @!P0 SYNCS.PHASECHK.TRANS64 P0, [R8+URZ+0x384b0], R5 ;  /* 0x0384b005080085a7 */ /* 0x000ee4000800007f */
[----:B---3--:R-:W-:Y:S05]  /*cea0*/  @!P0 BRA `(.L_x_167) ;  /* 0xfffffffc00f08947 */ /* 0x008fea000383ffff */
[----:B------:R-:W-:Y:S05]  /*ceb0*/  BRA `(.L_x_247) ;  /* 0xffffffc4006c7947 */ /* 0x000fea000383ffff */
.L_x_172:
[----:B-1----:R1:W2:Y:S02]  /*cec0*/  SYNCS.PHASECHK.TRANS64.TRYWAIT P0, [R3+URZ+0x38400], R2 ;  /* 0x03840002030075a7 */ /* 0x0022a4000800017f */
[----:B--2---:R-:W-:Y:S05]  /*ced0*/  @!P0 NANOSLEEP.SYNCS 0x989680 ;  /* 0x009896800000895d */ /* 0x004fea0003900000 */
[----:B------:R-:W2:Y:S02]  /*cee0*/  @!P0 SYNCS.PHASECHK.TRANS64 P0, [R3+URZ+0x38400], R2 ;  /* 0x03840002030085a7 */ /* 0x000ea4000800007f */
[----:B--2---:R-:W-:Y:S05]  /*cef0*/  @!P0 BRA `(.L_x_172) ;  /* 0xfffffffc00f08947 */ /* 0x004fea000383ffff */
[----:B------:R-:W-:Y:S05]  /*cf00*/  BRA `(.L_x_248) ;  /* 0xffffffc800347947 */ /* 0x000fea000383ffff */
.L_x_175:
[----:B------:R-:W-:Y:S01]  /*cf10*/  BSSY B1, `(.L_x_249) ;  /* 0x0000006000017945 */ /* 0x000fe20003800000 */
[----:B------:R-:W-:-:S07]  /*cf20*/  IMAD.MOV.U32 R15, RZ, RZ, -0x1 ;  /* 0xffffffffff0f7424 */ /* 0x000fce00078e00ff */
[----:B-1---5:R-:W-:Y:S05]  /*cf30*/  WARPSYNC.COLLECTIVE R15, `(.L_x_250) ;  /* 0x000000000f0c7348 */ /* 0x022fea0003c00000 */
[----:B------:R-:W-:Y:S02]  /*cf40*/  ELECT P6, UR62, PT ;  /* 0x00000000003e782f */ /* 0x000fe400038c0000 */
[----:B------:R-:W-:Y:S01]  /*cf50*/  MOV R14, UR62 ;  /* 0x0000003e000e7c02 */ /* 0x000fe20008000f00 */
[----:B-1---5:R-:W-:Y:S10]  /*cf60*/  ENDCOLLECTIVE ;  /* 0x000000000000791b */ /* 0x022ff40003800000 */
.L_x_250:
[----:B------:R-:W-:Y:S05]  /*cf70*/  BSYNC B1 ;  /* 0x0000000000017941 */ /* 0x000fea0003800000 */
.L_x_249:
[----:B------:R-:W-:Y:S05]  /*cf80*/  BRA `(.L_x_251) ;  /* 0xffffffc8007c7947 */ /* 0x000fea000383ffff */
.L_x_178:
[----:B------:R-:W-:Y:S01]  /*cf90*/  BSSY B1, `(.L_x_252) ;  /* 0x0000005000017945 */ /* 0x000fe20003800000 */
[----:B------:R-:W-:-:S07]  /*cfa0*/  IMAD.MOV.U32 R15, RZ, RZ, -0x1 ;  /* 0xffffffffff0f7424 */ /* 0x000fce00078e00ff */
[----:B-12--5:R-:W-:Y:S05]  /*cfb0*/  WARPSYNC.COLLECTIVE R15, `(.L_x_253) ;  /* 0x000000000f087348 */ /* 0x026fea0003c00000 */
[----:B------:R-:W-:Y:S01]  /*cfc0*/  NOP ;  /* 0x0000000000007918 */ /* 0x000fe20000000000 */
[----:B-12--5:R-:W-:Y:S01]  /*cfd0*/  ENDCOLLECTIVE ;  /* 0x000000000000791b */ /* 0x026fe20003800000 */
.L_x_253:
[----:B------:R-:W-:Y:S05]  /*cfe0*/  BSYNC B1 ;  /* 0x0000000000017941 */ /* 0x000fea0003800000 */
.L_x_252:
[----:B------:R-:W-:-:S07]  /*cff0*/  IMAD.MOV.U32 R15, RZ, RZ, -0x1 ;  /* 0xffffffffff0f7424 */ /* 0x000fce00078e00ff */
[----:B------:R-:W-:Y:S05]  /*d000*/  WARPSYNC.COLLECTIVE R15, `(.L_x_254) ;  /* 0x000000000f0c7348 */ /* 0x000fea0003c00000 */
[----:B------:R-:W-:Y:S02]  /*d010*/  ELECT P6, UR62, PT ;  /* 0x00000000003e782f */ /* 0x000fe400038c0000 */
[----:B------:R-:W-:Y:S01]  /*d020*/  MOV R14, UR62 ;  /* 0x0000003e000e7c02 */ /* 0x000fe20008000f00 */
[----:B------:R-:W-:Y:S10]  /*d030*/  ENDCOLLECTIVE ;  /* 0x000000000000791b */ /* 0x000ff40003800000 */
.L_x_254:
[----:B------:R-:W-:Y:S05]  /*d040*/  BRA `(.L_x_255) ;  /* 0xffffffcc009c7947 */ /* 0x000fea000383ffff */
.L_x_181:
[----:B------:R-:W-:Y:S01]  /*d050*/  BSSY B0, `(.L_x_256) ;  /* 0x0000006000007945 */ /* 0x000fe20003800000 */
[----:B------:R-:W-:-:S07]  /*d060*/  IMAD.MOV.U32 R15, RZ, RZ, -0x1 ;  /* 0xffffffffff0f7424 */ /* 0x000fce00078e00ff */
[----:B-----5:R-:W-:Y:S05]  /*d070*/  WARPSYNC.COLLECTIVE R15, `(.L_x_257) ;  /* 0x000000000f0c7348 */ /* 0x020fea0003c00000 */
[----:B-----5:R-:W-:Y:S02]  /*d080*/  ELECT P6, UR62, PT ;  /* 0x00000000003e782f */ /* 0x020fe400038c0000 */
[----:B------:R-:W-:Y:S01]  /*d090*/  MOV R14, UR62 ;  /* 0x0000003e000e7c02 */ /* 0x000fe20008000f00 */
[----:B------:R-:W-:Y:S10]  /*d0a0*/  ENDCOLLECTIVE ;  /* 0x000000000000791b */ /* 0x000ff40003800000 */
.L_x_257:
[----:B------:R-:W-:Y:S05]  /*d0b0*/  BSYNC B0 ;  /* 0x0000000000007941 */ /* 0x000fea0003800000 */
.L_x_256:
[----:B------:R-:W-:Y:S05]  /*d0c0*/  BRA `(.L_x_258) ;  /* 0xffffffcc00ec7947 */ /* 0x000fea000383ffff */
.L_x_185:
[----:B-1----:R1:W2:Y:S02]  /*d0d0*/  SYNCS.PHASECHK.TRANS64.TRYWAIT P0, [R7+URZ], R2 ;  /* 0x00000002070075a7 */ /* 0x0022a4000800017f */
[----:B--2---:R-:W-:Y:S05]  /*d0e0*/  @!P0 NANOSLEEP.SYNCS 0x989680 ;  /* 0x009896800000895d */ /* 0x004fea0003900000 */
[----:B------:R-:W2:Y:S02]  /*d0f0*/  @!P0 SYNCS.PHASECHK.TRANS64 P0, [R7+URZ], R2 ;  /* 0x00000002070085a7 */ /* 0x000ea4000800007f */
[----:B--2---:R-:W-:Y:S05]  /*d100*/  @!P0 BRA `(.L_x_185) ;  /* 0xfffffffc00f08947 */ /* 0x004fea000383ffff */
[----:B------:R-:W-:Y:S05]  /*d110*/  BRA `(.L_x_259) ;  /* 0xffffffd000287947 */ /* 0x000fea000383ffff */
.L_x_186:
[----:B-1----:R1:W2:Y:S02]  /*d120*/  SYNCS.PHASECHK.TRANS64.TRYWAIT P0, [R9+URZ], R4 ;  /* 0x00000004090075a7 */ /* 0x0022a4000800017f */
[----:B--2---:R-:W-:Y:S05]  /*d130*/  @!P0 NANOSLEEP.SYNCS 0x989680 ;  /* 0x009896800000895d */ /* 0x004fea0003900000 */
[----:B------:R-:W2:Y:S02]  /*d140*/  @!P0 SYNCS.PHASECHK.TRANS64 P0, [R9+URZ], R4 ;  /* 0x00000004090085a7 */ /* 0x000ea4000800007f */
[----:B--2---:R-:W-:Y:S05]  /*d150*/  @!P0 BRA `(.L_x_186) ;  /* 0xfffffffc00f08947 */ /* 0x004fea000383ffff */
[----:B------:R-:W-:Y:S05]  /*d160*/  BRA `(.L_x_260) ;  /* 0xffffffd000387947 */ /* 0x000fea000383ffff */
.L_x_187:
[----:B-1----:R1:W2:Y:S02]  /*d170*/  SYNCS.PHASECHK.TRANS64.TRYWAIT P0, [R6+URZ], R5 ;  /* 0x00000005060075a7 */ /* 0x0022a4000800017f */
[----:B--2---:R-:W-:Y:S05]  /*d180*/  @!P0 NANOSLEEP.SYNCS 0x989680 ;  /* 0x009896800000895d */ /* 0x004fea0003900000 */
[----:B------:R-:W2:Y:S02]  /*d190*/  @!P0 SYNCS.PHASECHK.TRANS64 P0, [R6+URZ], R5 ;  /* 0x00000005060085a7 */ /* 0x000ea4000800007f */
[----:B--2---:R-:W-:Y:S05]  /*d1a0*/  @!P0 BRA `(.L_x_187) ;  /* 0xfffffffc00f08947 */ /* 0x004fea000383ffff */
[----:B------:R-:W-:Y:S05]  /*d1b0*/  BRA `(.L_x_261) ;  /* 0xffffffd000487947 */ /* 0x000fea000383ffff */
.L_x_188:
[----:B-1----:R1:W2:Y:S02]  /*d1c0*/  SYNCS.PHASECHK.TRANS64.TRYWAIT P0, [R9+URZ], R4 ;  /* 0x00000004090075a7 */ /* 0x0022a4000800017f */
[----:B--2---:R-:W-:Y:S05]  /*d1d0*/  @!P0 NANOSLEEP.SYNCS 0x989680 ;  /* 0x009896800000895d */ /* 0x004fea0003900000 */
[----:B------:R-:W2:Y:S02]  /*d1e0*/  @!P0 SYNCS.PHASECHK.TRANS64 P0, [R9+URZ], R4 ;  /* 0x00000004090085a7 */ /* 0x000ea4000800007f */
[----:B--2---:R-:W-:Y:S05]  /*d1f0*/  @!P0 BRA `(.L_x_188) ;  /* 0xfffffffc00f08947 */ /* 0x004fea000383ffff */
[----:B------:R-:W-:Y:S05]  /*d200*/  BRA `(.L_x_262) ;  /* 0xffffffd000587947 */ /* 0x000fea000383ffff */
.L_x_189:
[----:B--2---:R2:W3:Y:S02]  /*d210*/  SYNCS.PHASECHK.TRANS64.TRYWAIT P0, [R6+URZ], R5 ;  /* 0x00000005060075a7 */ /* 0x0044e4000800017f */
[----:B---3--:R-:W-:Y:S05]  /*d220*/  @!P0 NANOSLEEP.SYNCS 0x989680 ;  /* 0x009896800000895d */ /* 0x008fea0003900000 */
[----:B------:R-:W3:Y:S02]  /*d230*/  @!P0 SYNCS.PHASECHK.TRANS64 P0, [R6+URZ], R5 ;  /* 0x00000005060085a7 */ /* 0x000ee4000800007f */
[----:B---3--:R-:W-:Y:S05]  /*d240*/  @!P0 BRA `(.L_x_189) ;  /* 0xfffffffc00f08947 */ /* 0x008fea000383ffff */
[----:B------:R-:W-:Y:S05]  /*d250*/  BRA `(.L_x_263) ;  /* 0xffffffd000607947 */ /* 0x000fea000383ffff */
.L_x_207:
[----:B-1----:R1:W3:Y:S02]  /*d260*/  SYNCS.PHASECHK.TRANS64.TRYWAIT P2, [R17+URZ+0x38440], R2 ;  /* 0x03844002110075a7 */ /* 0x0022e4000804017f */
[----:B---3--:R-:W-:Y:S05]  /*d270*/  @!P2 NANOSLEEP.SYNCS 0x989680 ;  /* 0x009896800000a95d */ /* 0x008fea0003900000 */
[----:B------:R-:W3:Y:S02]  /*d280*/  @!P2 SYNCS.PHASECHK.TRANS64 P2, [R17+URZ+0x38440], R2 ;  /* 0x038440021100a5a7 */ /* 0x000ee4000804007f */
[----:B---3--:R-:W-:Y:S05]  /*d290*/  @!P2 BRA `(.L_x_207) ;  /* 0xfffffffc00f0a947 */ /* 0x008fea000383ffff */
[----:B------:R-:W-:Y:S05]  /*d2a0*/  BRA `(.L_x_264) ;  /* 0xffffffec007c7947 */ /* 0x000fea000383ffff */
.L_x_213:
[----:B-1----:R1:W2:Y:S02]  /*d2b0*/  SYNCS.PHASECHK.TRANS64.TRYWAIT P0, [R5+URZ+0x38440], R2 ;  /* 0x03844002050075a7 */ /* 0x0022a4000800017f */
[----:B--2---:R-:W-:Y:S05]  /*d2c0*/  @!P0 NANOSLEEP.SYNCS 0x989680 ;  /* 0x009896800000895d */ /* 0x004fea0003900000 */
[----:B------:R-:W2:Y:S02]  /*d2d0*/  @!P0 SYNCS.PHASECHK.TRANS64 P0, [R5+URZ+0x38440], R2 ;  /* 0x03844002050085a7 */ /* 0x000ea4000800007f */
[----:B--2---:R-:W-:Y:S05]  /*d2e0*/  @!P0 BRA `(.L_x_213) ;  /* 0xfffffffc00f08947 */ /* 0x004fea000383ffff */
[----:B------:R-:W-:Y:S05]  /*d2f0*/  BRA `(.L_x_265) ;  /* 0xffffffec00e47947 */ /* 0x000fea000383ffff */
.L_x_215:
[----:B-1----:R1:W2:Y:S02]  /*d300*/  SYNCS.PHASECHK.TRANS64.TRYWAIT P0, [R7+URZ+0x38440], R0 ;  /* 0x03844000070075a7 */ /* 0x0022a4000800017f */
[----:B--2---:R-:W-:Y:S05]  /*d310*/  @!P0 NANOSLEEP.SYNCS 0x989680 ;  /* 0x009896800000895d */ /* 0x004fea0003900000 */
[----:B------:R-:W2:Y:S02]  /*d320*/  @!P0 SYNCS.PHASECHK.TRANS64 P0, [R7+URZ+0x38440], R0 ;  /* 0x03844000070085a7 */ /* 0x000ea4000800007f */
[----:B--2---:R-:W-:Y:S05]  /*d330*/  @!P0 BRA `(.L_x_215) ;  /* 0xfffffffc00f08947 */ /* 0x004fea000383ffff */
[----:B------:R-:W-:Y:S05]  /*d340*/  BRA `(.L_x_266) ;  /* 0xffffffec00fc7947 */ /* 0x000fea000383ffff */
.L_x_217:
[----:B-1----:R1:W2:Y:S02]  /*d350*/  SYNCS.PHASECHK.TRANS64.TRYWAIT P0, [R7+URZ+0x38440], R0 ;  /* 0x03844000070075a7 */ /* 0x0022a4000800017f */
[----:B--2---:R-:W-:Y:S05]  /*d360*/  @!P0 NANOSLEEP.SYNCS 0x989680 ;  /* 0x009896800000895d */ /* 0x004fea0003900000 */
[----:B------:R-:W2:Y:S02]  /*d370*/  @!P0 SYNCS.PHASECHK.TRANS64 P0, [R7+URZ+0x38440], R0 ;  /* 0x03844000070085a7 */ /* 0x000ea4000800007f */
[----:B--2---:R-:W-:Y:S05]  /*d380*/  @!P0 BRA `(.L_x_217) ;  /* 0xfffffffc00f08947 */ /* 0x004fea000383ffff */
[----:B------:R-:W-:Y:S05]  /*d390*/  BRA `(.L_x_267) ;  /* 0xfffffff000147947 */ /* 0x000fea000383ffff */
.L_x_219:
[----:B-1----:R1:W2:Y:S02]  /*d3a0*/  SYNCS.PHASECHK.TRANS64.TRYWAIT P0, [R7+URZ+0x38440], R0 ;  /* 0x03844000070075a7 */ /* 0x0022a4000800017f */
[----:B--2---:R-:W-:Y:S05]  /*d3b0*/  @!P0 NANOSLEEP.SYNCS 0x989680 ;  /* 0x009896800000895d */ /* 0x004fea0003900000 */
[----:B------:R-:W2:Y:S02]  /*d3c0*/  @!P0 SYNCS.PHASECHK.TRANS64 P0, [R7+URZ+0x38440], R0 ;  /* 0x03844000070085a7 */ /* 0x000ea4000800007f */
[----:B--2---:R-:W-:Y:S05]  /*d3d0*/  @!P0 BRA `(.L_x_219) ;  /* 0xfffffffc00f08947 */ /* 0x004fea000383ffff */
[----:B------:R-:W-:Y:S05]  /*d3e0*/  BRA `(.L_x_268) ;  /* 0xfffffff0002c7947 */ /* 0x000fea000383ffff */
.L_x_221:
[----:B-1----:R1:W2:Y:S02]  /*d3f0*/  SYNCS.PHASECHK.TRANS64.TRYWAIT P0, [R7+URZ+0x38440], R0 ;  /* 0x03844000070075a7 */ /* 0x0022a4000800017f */
[----:B--2---:R-:W-:Y:S05]  /*d400*/  @!P0 NANOSLEEP.SYNCS 0x989680 ;  /* 0x009896800000895d */ /* 0x004fea0003900000 */
[----:B------:R-:W2:Y:S02]  /*d410*/  @!P0 SYNCS.PHASECHK.TRANS64 P0, [R7+URZ+0x38440], R0 ;  /* 0x03844000070085a7 */ /* 0x000ea4000800007f */
[----:B--2---:R-:W-:Y:S05]  /*d420*/  @!P0 BRA `(.L_x_221) ;  /* 0xfffffffc00f08947 */ /* 0x004fea000383ffff */
[----:B------:R-:W-:Y:S05]  /*d430*/  BRA `(.L_x_269) ;  /* 0xfffffff000447947 */ /* 0x000fea000383ffff */
.L_x_223:
[----:B-1----:R1:W2:Y:S02]  /*d440*/  SYNCS.PHASECHK.TRANS64.TRYWAIT P0, [R7+URZ+0x38440], R0 ;  /* 0x03844000070075a7 */ /* 0x0022a4000800017f */
[----:B--2---:R-:W-:Y:S05]  /*d450*/  @!P0 NANOSLEEP.SYNCS 0x989680 ;  /* 0x009896800000895d */ /* 0x004fea0003900000 */
[----:B------:R-:W2:Y:S02]  /*d460*/  @!P0 SYNCS.PHASECHK.TRANS64 P0, [R7+URZ+0x38440], R0 ;  /* 0x03844000070085a7 */ /* 0x000ea4000800007f */
[----:B--2---:R-:W-:Y:S05]  /*d470*/  @!P0 BRA `(.L_x_223) ;  /* 0xfffffffc00f08947 */ /* 0x004fea000383ffff */
[----:B------:R-:W-:Y:S05]  /*d480*/  BRA `(.L_x_270) ;  /* 0xfffffff0005c7947 */ /* 0x000fea000383ffff */
.L_x_225:
[----:B-1----:R1:W2:Y:S02]  /*d490*/  SYNCS.PHASECHK.TRANS64.TRYWAIT P0, [R7+URZ+0x38440], R0 ;  /* 0x03844000070075a7 */ /* 0x0022a4000800017f */
[----:B--2---:R-:W-:Y:S05]  /*d4a0*/  @!P0 NANOSLEEP.SYNCS 0x989680 ;  /* 0x009896800000895d */ /* 0x004fea0003900000 */
[----:B------:R-:W2:Y:S02]  /*d4b0*/  @!P0 SYNCS.PHASECHK.TRANS64 P0, [R7+URZ+0x38440], R0 ;  /* 0x03844000070085a7 */ /* 0x000ea4000800007f */
[----:B--2---:R-:W-:Y:S05]  /*d4c0*/  @!P0 BRA `(.L_x_225) ;  /* 0xfffffffc00f08947 */ /* 0x004fea000383ffff */
[----:B------:R-:W-:Y:S05]  /*d4d0*/  BRA `(.L_x_271) ;  /* 0xfffffff000747947 */ /* 0x000fea000383ffff */
        .weak           $__internal_0_$__cuda_sm20_div_u64
        .type           $__internal_0_$__cuda_sm20_div_u64,@function
        .size           $__internal_0_$__cuda_sm20_div_u64,(.L_x_204 - $__internal_0_$__cuda_sm20_div_u64)
$__internal_0_$__cuda_sm20_div_u64:
[----:B------:R-:W1:Y:S08]  /*d4e0*/  I2F.U64.RP R0, R24 ;  /* 0x0000001800007312 */ /* 0x000e700000309000 */
[----:B-1----:R-:W1:Y:S02]  /*d4f0*/  MUFU.RCP R0, R0 ;  /* 0x0000000000007308 */ /* 0x002e640000001000 */
[----:B-1----:R-:W-:-:S06]  /*d500*/  VIADD R2, R0, 0x1ffffffe ;  /* 0x1ffffffe00027836 */ /* 0x002fcc0000000000 */
[----:B------:R-:W1:Y:S02]  /*d510*/  F2I.U64.TRUNC R2, R2 ;  /* 0x0000000200027311 */ /* 0x000e64000020d800 */
[----:B-1----:R-:W-:-:S04]  /*d520*/  IMAD.WIDE.U32 R16, R2, R24, RZ ;  /* 0x0000001802107225 */ /* 0x002fc800078e00ff */
[C---:B------:R-:W-:Y:S01]  /*d530*/  IMAD R15, R2.reuse, R25, R17 ;  /* 0x00000019020f7224 */ /* 0x040fe200078e0211 */
[----:B------:R-:W-:Y:S01]  /*d540*/  IADD3 R27, P1, RZ, -R16, RZ ;  /* 0x80000010ff1b7210 */ /* 0x000fe20007f3e0ff */
[----:B------:R-:W-:Y:S02]  /*d550*/  IMAD.MOV.U32 R17, RZ, RZ, R2 ;  /* 0x000000ffff117224 */ /* 0x000fe400078e0002 */
[----:B------:R-:W-:Y:S02]  /*d560*/  IMAD R15, R3, R24, R15 ;  /* 0x00000018030f7224 */ /* 0x000fe400078e020f */
[----:B------:R-:W-:-:S04]  /*d570*/  IMAD.HI.U32 R16, R2, R27, RZ ;  /* 0x0000001b02107227 */ /* 0x000fc800078e00ff */
[----:B------:R-:W-:-:S04]  /*d580*/  IMAD.X R15, RZ, RZ, ~R15, P1 ;  /* 0x000000ffff0f7224 */ /* 0x000fc800008e0e0f */
[----:B------:R-:W-:-:S04]  /*d590*/  IMAD.WIDE.U32 R16, P1, R2, R15, R16 ;  /* 0x0000000f02107225 */ /* 0x000fc80007820010 */
[C---:B------:R-:W-:Y:S02]  /*d5a0*/  IMAD R29, R3.reuse, R15, RZ ;  /* 0x0000000f031d7224 */ /* 0x040fe400078e02ff */
[----:B------:R-:W-:-:S04]  /*d5b0*/  IMAD.HI.U32 R16, P2, R3, R27, R16 ;  /* 0x0000001b03107227 */ /* 0x000fc80007840010 */
[----:B------:R-:W-:Y:S01]  /*d5c0*/  IMAD.HI.U32 R15, R3, R15, RZ ;  /* 0x0000000f030f7227 */ /* 0x000fe200078e00ff */
[----:B------:R-:W-:-:S03]  /*d5d0*/  IADD3 R17, P3, R29, R16, RZ ;  /* 0x000000101d117210 */ /* 0x000fc60007f7e0ff */
[----:B------:R-:W-:Y:S02]  /*d5e0*/  IMAD.X R0, R15, 0x1, R3, P1 ;  /* 0x000000010f007824 */ /* 0x000fe400008e0603 */
[----:B------:R-:W-:-:S03]  /*d5f0*/  IMAD.WIDE.U32 R2, R17, R24, RZ ;  /* 0x0000001811027225 */ /* 0x000fc600078e00ff */
[----:B------:R-:W-:Y:S01]  /*d600*/  IADD3.X R15, RZ, RZ, R0, P3, P2 ;  /* 0x000000ffff0f7210 */ /* 0x000fe20001fe4400 */
[----:B------:R-:W-:Y:S01]  /*d610*/  IMAD R0, R17, R25, R3 ;  /* 0x0000001911007224 */ /* 0x000fe200078e0203 */
[----:B------:R-:W-:-:S03]  /*d620*/  IADD3 R3, P1, RZ, -R2, RZ ;  /* 0x80000002ff037210 */ /* 0x000fc60007f3e0ff */
        /* <DEDUP_REMOVED lines=9> */
[----:B------:R-:W-:-:S03]  /*d6c0*/  IMAD.HI.U32 R2, R17, UR14, RZ ;  /* 0x0000000e11027c27 */ /* 0x000fc6000f8e00ff */
[----:B------:R-:W-:Y:S01]  /*d6d0*/  IADD3.X R15, RZ, RZ, R15, P3, P2 ;  /* 0x000000ffff0f7210 */ /* 0x000fe20001fe440f */
[----:B------:R-:W-:Y:S02]  /*d6e0*/  IMAD.MOV.U32 R3, RZ, RZ, RZ ;  /* 0x000000ffff037224 */ /* 0x000fe400078e00ff */
[----:B------:R-:W-:-:S04]  /*d6f0*/  IMAD.WIDE.U32 R2, R17, UR22, R2 ;  /* 0x0000001611027c25 */ /* 0x000fc8000f8e0002 */
[C---:B------:R-:W-:Y:S02]  /*d700*/  IMAD R17, R15.reuse, UR22, RZ ;  /* 0x000000160f117c24 */ /* 0x040fe4000f8e02ff */
[----:B------:R-:W-:-:S04]  /*d710*/  IMAD.HI.U32 R2, P1, R15, UR14, R2 ;  /* 0x0000000e0f027c27 */ /* 0x000fc8000f820002 */
[----:B------:R-:W-:Y:S01]  /*d720*/  IMAD.HI.U32 R0, R15, UR22, RZ ;  /* 0x000000160f007c27 */ /* 0x000fe2000f8e00ff */
[----:B------:R-:W-:-:S03]  /*d730*/  IADD3 R15, P2, R17, R2, RZ ;  /* 0x00000002110f7210 */ /* 0x000fc60007f5e0ff */
[----:B------:R-:W-:Y:S02]  /*d740*/  IMAD.X R0, RZ, RZ, R0, P1 ;  /* 0x000000ffff007224 */ /* 0x000fe400008e0600 */
[----:B------:R-:W-:-:S04]  /*d750*/  IMAD.WIDE.U32 R2, R15, R24, RZ ;  /* 0x000000180f027225 */ /* 0x000fc800078e00ff */
[----:B------:R-:W-:Y:S01]  /*d760*/  IMAD.X R0, RZ, RZ, R0, P2 ;  /* 0x000000ffff007224 */ /* 0x000fe200010e0600 */
[----:B------:R-:W-:Y:S01]  /*d770*/  IADD3 R17, P2, -R2, UR14, RZ ;  /* 0x0000000e02117c10 */ /* 0x000fe2000ff5e1ff */
[----:B------:R-:W-:-:S03]  /*d780*/  IMAD R3, R15, R25, R3 ;  /* 0x000000190f037224 */ /* 0x000fc600078e0203 */
[-C--:B------:R-:W-:Y:S01]  /*d790*/  ISETP.GE.U32.AND P1, PT, R17, R24.reuse, PT ;  /* 0x000000181100720c */ /* 0x080fe20003f26070 */
[----:B------:R-:W-:-:S05]  /*d7a0*/  IMAD R0, R0, R24, R3 ;  /* 0x0000001800007224 */ /* 0x000fca00078e0203 */
[----:B------:R-:W-:Y:S01]  /*d7b0*/  IADD3.X R16, ~R0, UR22, RZ, P2, !PT ;  /* 0x0000001600107c10 */ /* 0x000fe200097fe5ff */
[----:B------:R-:W-:Y:S01]  /*d7c0*/  VIADD R0, R15, 0x1 ;  /* 0x000000010f007836 */ /* 0x000fe20000000000 */
[----:B------:R-:W-:Y:S02]  /*d7d0*/  IADD3 R2, P2, -R24, R17, RZ ;  /* 0x0000001118027210 */ /* 0x000fe40007f5e1ff */
[----:B------:R-:W-:-:S03]  /*d7e0*/  ISETP.GE.U32.AND.EX P1, PT, R16, R25, PT, P1 ;  /* 0x000000191000720c */ /* 0x000fc60003f26110 */
[----:B------:R-:W-:Y:S01]  /*d7f0*/  IMAD.X R3, R16, 0x1, ~R25, P2 ;  /* 0x0000000110037824 */ /* 0x000fe200010e0e19 */
[----:B------:R-:W-:Y:S02]  /*d800*/  SEL R2, R2, R17, P1 ;  /* 0x0000001102027207 */ /* 0x000fe40000800000 */
[----:B------:R-:W-:Y:S02]  /*d810*/  SEL R15, R0, R15, P1 ;  /* 0x0000000f000f7207 */ /* 0x000fe40000800000 */
[----:B------:R-:W-:Y:S02]  /*d820*/  SEL R3, R3, R16, P1 ;  /* 0x0000001003037207 */ /* 0x000fe40000800000 */
[----:B------:R-:W-:Y:S01]  /*d830*/  ISETP.GE.U32.AND P1, PT, R2, R24, PT ;  /* 0x000000180200720c */ /* 0x000fe20003f26070 */
[----:B------:R-:W-:Y:S01]  /*d840*/  VIADD R0, R15, 0x1 ;  /* 0x000000010f007836 */ /* 0x000fe20000000000 */
[----:B------:R-:W-:Y:S01]  /*d850*/  ISETP.NE.U32.AND P2, PT, R24, RZ, PT ;  /* 0x000000ff1800720c */ /* 0x000fe20003f45070 */
[----:B------:R-:W-:Y:S01]  /*d860*/  IMAD.MOV.U32 R2, RZ, RZ, R12 ;  /* 0x000000ffff027224 */ /* 0x000fe200078e000c */
[----:B------:R-:W-:Y:S01]  /*d870*/  ISETP.GE.U32.AND.EX P1, PT, R3, R25, PT, P1 ;  /* 0x000000190300720c */ /* 0x000fe20003f26110 */
[----:B------:R-:W-:Y:S01]  /*d880*/  IMAD.MOV.U32 R3, RZ, RZ, 0x0 ;  /* 0x00000000ff037424 */ /* 0x000fe200078e00ff */
[----:B------:R-:W-:-:S02]  /*d890*/  ISETP.NE.AND.EX P2, PT, R25, RZ, PT, P2 ;  /* 0x000000ff1900720c */ /* 0x000fc40003f45320 */
[----:B------:R-:W-:-:S04]  /*d8a0*/  SEL R0, R0, R15, P1 ;  /* 0x0000000f00007207 */ /* 0x000fc80000800000 */
[----:B------:R-:W-:Y:S01]  /*d8b0*/  SEL R0, R0, 0xffffffff, P2 ;  /* 0xffffffff00007807 */ /* 0x000fe20001000000 */
[----:B------:R-:W-:Y:S06]  /*d8c0*/  RET.REL.NODEC R2 `(_ZN7cutlass13device_kernelINS_4gemm6kernel13GemmUniversalINS1_17GroupProblemShapeIN4cute5tupleIJiiiEEEEENS1_10collective13CollectiveMmaINS1_39MainloopSm90ArrayTmaGmmaWarpSpecializedILi6ENS6_IJNS5_1CILi2EEENSC_ILi1EEESE_EEENS1_43KernelPtrArrayTmaWarpSpecializedCooperativeEEENS6_IJNSC_ILi128EEESI_NSC_ILi64EEEEEENS_6half_tEPNS6_IJlSE_NSC_ILi0EEEEEESL_SO_NS5_8TiledMMAINS5_8MMA_AtomIJNS5_4SM904GMMA26MMA_64x128x16_F32F16F16_SSILNSS_5MajorE0ELSU_0ELNSS_7ScaleInE1ELSV_1EEEEEENS5_6LayoutISF_NS6_IJSE_SM_SM_EEEEENS6_IJNS5_10UnderscoreES11_S11_EEEEENS5_13SM90_TMA_LOADENS5_14ComposedLayoutINS5_7SwizzleILi3ELi4ELi3EEENS5_18smem_ptr_flag_bitsILi16EEENSY_INS6_IJNSC_ILi8EEESJ_EEENS6_IJSJ_SE_EEEEEEEvNS5_8identityENS5_23SM90_TMA_LOAD_MULTICASTES1E_vS1F_EENS_8epilogue10collective18CollectiveEpilogueINS1I_30Sm90PtrArrayTmaWarpSpecializedILi4ELi2ELi16ELb1ELb0ELi2EEEJSK_NS6_IJSI_NSC_ILi32EEEEEESL_PNS6_IJSE_lSM_EEESL_S1Q_NS1I_6fusion15FusionCallbacksIS1M_NS1R_17LinearCombinationISL_fSL_fLNS_15FloatRoundStyleE2EEESK_S1O_JEEES14_NS15_IS17_S19_NSY_INS6_IJSJ_S1A_EEENS6_IJSE_SJ_EEEEEEENS5_17SM75_U16x8_LDSM_TENS5_14SM90_TMA_STOREES20_NS5_17SM90_U16x8_STSM_TENS5_9Copy_AtomIJNS5_17SM90_U32x4_STSM_NESL_EEEvEEEvvEEEEvNT_6ParamsE) ;  /* 0xffffff2402cc7950 */ /* 0x000fec0003c3ffff */
.L_x_204:
[----:B------:R-:W-:Y:S01]  /*d8d0*/  UMOV UR24, UR32 ;  /* 0x0000002000187c82 */ /* 0x000fe20008000000 */
[----:B------:R-:W-:Y:S02]  /*d8e0*/  UMOV UR25, UR35 ;  /* 0x0000002300197c82 */ /* 0x000fe40008000000 */
[----:B------:R-:W1:Y:S08]  /*d8f0*/  I2F.U64.RP R13, UR24 ;  /* 0x00000018000d7d12 */ /* 0x000e700008309000 */
[----:B-1----:R-:W1:Y:S02]  /*d900*/  MUFU.RCP R13, R13 ;  /* 0x0000000d000d7308 */ /* 0x002e640000001000 */
[----:B-1----:R-:W-:-:S06]  /*d910*/  VIADD R2, R13, 0x1ffffffe ;  /* 0x1ffffffe0d027836 */ /* 0x002fcc0000000000 */
[----:B------:R-:W1:Y:S02]  /*d920*/  F2I.U64.TRUNC R2, R2 ;  /* 0x0000000200027311 */ /* 0x000e64000020d800 */
[----:B-1----:R-:W-:Y:S01]  /*d930*/  R2UR UR24, R2 ;  /* 0x00000000021872ca */ /* 0x002fe200000e0000 */
[----:B------:R-:W-:Y:S01]  /*d940*/  IMAD.MOV.U32 R2, RZ, RZ, R12 ;  /* 0x000000ffff027224 */ /* 0x000fe200078e000c */
[----:B------:R-:W-:Y:S01]  /*d950*/  R2UR UR25, R3 ;  /* 0x00000000031972ca */ /* 0x000fe200000e0000 */
[----:B------:R-:W-:-:S10]  /*d960*/  IMAD.MOV.U32 R3, RZ, RZ, 0x0 ;  /* 0x00000000ff037424 */ /* 0x000fd400078e00ff */
[----:B------:R-:W-:-:S04]  /*d970*/  UIMAD.WIDE.U32 UR26, UR24, UR32, URZ ;  /* 0x00000020181a72a5 */ /* 0x000fc8000f8e003f */
[----:B------:R-:W-:Y:S02]  /*d980*/  UIMAD UR27, UR24, UR35, UR27 ;  /* 0x00000023181b72a4 */ /* 0x000fe4000f8e021b */
[----:B------:R-:W-:Y:S02]  /*d990*/  UIADD3 UR36, UP1, URZ, -UR26, URZ ;  /* 0x8000001a3f247290 */ /* 0x000fe4000ff3e03f */
[----:B------:R-:W-:Y:S02]  /*d9a0*/  UIMAD UR28, UR25, UR32, UR27 ;  /* 0x00000020191c72a4 */ /* 0x000fe4000f8e021b */
[----:B------:R-:W-:Y:S02]  /*d9b0*/  UIMAD.WIDE.U32 UR26, UR24, UR36, URZ ;  /* 0x00000024181a72a5 */ /* 0x000fe4000f8e003f */
[----:B------:R-:W-:-:S05]  /*d9c0*/  UIADD3.X UR37, URZ, ~UR28, URZ, UP1, !UPT ;  /* 0x8000001c3f257290 */ /* 0x000fca0008ffe43f */
[----:B------:R-:W-:Y:S01]  /*d9d0*/  UMOV UR26, UR27 ;  /* 0x0000001b001a7c82 */ /* 0x000fe20008000000 */
[----:B------:R-:W-:Y:S02]  /*d9e0*/  UMOV UR27, UR24 ;  /* 0x00000018001b7c82 */ /* 0x000fe40008000000 */
[----:B------:R-:W-:Y:S02]  /*d9f0*/  UIMAD.WIDE.U32 UR28, UP1, UR24, UR37, UR26 ;  /* 0x00000025181c72a5 */ /* 0x000fe4000f82001a */
[----:B------:R-:W-:Y:S02]  /*da00*/  UIMAD.WIDE.U32 UR26, UR25, UR37, URZ ;  /* 0x00000025191a72a5 */ /* 0x000fe4000f8e003f */
[----:B------:R-:W-:Y:S02]  /*da10*/  UIMAD.WIDE.U32 UR28, UP2, UR25, UR36, UR28 ;  /* 0x00000024191c72a5 */ /* 0x000fe4000f84001c */
[----:B------:R-:W-:Y:S02]  /*da20*/  UIMAD UR37, UR25, UR37, URZ ;  /* 0x00000025192572a4 */ /* 0x000fe4000f8e023f */
[----:B------:R-:W-:-:S02]  /*da30*/  UIADD3.X UR26, UR27, UR25, URZ, UP1, !UPT ;  /* 0x000000191b1a7290 */ /* 0x000fc40008ffe43f */
[----:B------:R-:W-:-:S04]  /*da40*/  UIADD3 UR29, UP4, UR37, UR29, URZ ;  /* 0x0000001d251d7290 */ /* 0x000fc8000ff9e03f */
[----:B------:R-:W-:Y:S02]  /*da50*/  UIMAD.WIDE.U32 UR24, UR29, UR32, URZ ;  /* 0x000000201d1872a5 */ /* 0x000fe4000f8e003f */
[----:B------:R-:W-:Y:S02]  /*da60*/  UIADD3.X UR36, URZ, URZ, UR26, UP4, UP2 ;  /* 0x0000003f3f247290 */ /* 0x000fe4000a7e441a */
[----:B------:R-:W-:Y:S02]  /*da70*/  UIMAD UR25, UR29, UR35, UR25 ;  /* 0x000000231d1972a4 */ /* 0x000fe4000f8e0219 */
[----:B------:R-:W-:Y:S02]  /*da80*/  UIADD3 UR37, UP1, URZ, -UR24, URZ ;  /* 0x800000183f257290 */ /* 0x000fe4000ff3e03f */
[----:B------:R-:W-:Y:S02]  /*da90*/  UIMAD UR26, UR36, UR32, UR25 ;  /* 0x00000020241a72a4 */ /* 0x000fe4000f8e0219 */
[----:B------:R-:W-:-:S02]  /*daa0*/  UIMAD.WIDE.U32 UR24, UR29, UR37, URZ ;  /* 0x000000251d1872a5 */ /* 0x000fc4000f8e003f */
[----:B------:R-:W-:-:S05]  /*dab0*/  UIADD3.X UR38, URZ, ~UR26, URZ, UP1, !UPT ;  /* 0x8000001a3f267290 */ /* 0x000fca0008ffe43f */
[----:B------:R-:W-:Y:S01]  /*dac0*/  UMOV UR28, UR25 ;  /* 0x00000019001c7c82 */ /* 0x000fe20008000000 */
[----:B------:R-:W-:Y:S02]  /*dad0*/  UIMAD.WIDE.U32 UR24, UR36, UR38, URZ ;  /* 0x00000026241872a5 */ /* 0x000fe4000f8e003f */
[----:B------:R-:W-:Y:S02]  /*dae0*/  UIMAD.WIDE.U32 UR26, UP1, UR29, UR38, UR28 ;  /* 0x000000261d1a72a5 */ /* 0x000fe4000f82001c */
[----:B------:R-:W-:Y:S02]  /*daf0*/  UIMAD UR28, UR36, UR38, URZ ;  /* 0x00000026241c72a4 */ /* 0x000fe4000f8e023f */
[----:B------:R-:W-:Y:S02]  /*db00*/  UIMAD.WIDE.U32 UR26, UP2, UR36, UR37, UR26 ;  /* 0x00000025241a72a5 */ /* 0x000fe4000f84001a */
[----:B------:R-:W-:Y:S02]  /*db10*/  UIADD3.X UR36, UR25, UR36, URZ, UP1, !UPT ;  /* 0x0000002419247290 */ /* 0x000fe40008ffe43f */
[----:B------:R-:W-:Y:S01]  /*db20*/  UIADD3 UR28, UP4, UR28, UR27, URZ ;  /* 0x0000001b1c1c7290 */ /* 0x000fe2000ff9e03f */
[----:B------:R-:W-:-:S03]  /*db30*/  UMOV UR25, URZ ;  /* 0x0000003f00197c82 */ /* 0x000fc60008000000 */
[----:B------:R-:W-:Y:S02]  /*db40*/  UIMAD.WIDE.U32 UR26, UR28, UR33, URZ ;  /* 0x000000211c1a72a5 */ /* 0x000fe4000f8e003f */
[----:B------:R-:W-:-:S05]  /*db50*/  UIADD3.X UR36, URZ, URZ, UR36, UP4, UP2 ;  /* 0x0000003f3f247290 */ /* 0x000fca000a7e4424 */
[----:B------:R-:W-:Y:S01]  /*db60*/  UMOV UR24, UR27 ;  /* 0x0000001b00187c82 */ /* 0x000fe20008000000 */
[----:B------:R-:W-:Y:S02]  /*db70*/  UIMAD.WIDE.U32 UR26, UR36, UR34, URZ ;  /* 0x00000022241a72a5 */ /* 0x000fe4000f8e003f */
[----:B------:R-:W-:Y:S02]  /*db80*/  UIMAD.WIDE.U32 UR24, UR28, UR34, UR24 ;  /* 0x000000221c1872a5 */ /* 0x000fe4000f8e0018 */
[----:B------:R-:W-:Y:S02]  /*db90*/  UIMAD UR28, UR36, UR34, URZ ;  /* 0x00000022241c72a4 */ /* 0x000fe4000f8e023f */
[----:B------:R-:W-:-:S04]  /*dba0*/  UIMAD.WIDE.U32 UR24, UP1, UR36, UR33, UR24 ;  /* 0x00000021241872a5 */ /* 0x000fc8000f820018 */
[----:B------:R-:W-:Y:S02]  /*dbb0*/  UIADD3 UR28, UP2, UR28, UR25, URZ ;  /* 0x000000191c1c7290 */ /* 0x000fe4000ff5e03f */
[----:B------:R-:W-:Y:S02]  /*dbc0*/  UIADD3.X UR26, UR27, URZ, URZ, UP1, !UPT ;  /* 0x0000003f1b1a7290 */ /* 0x000fe40008ffe43f */
[----:B------:R-:W-:Y:S02]  /*dbd0*/  UIMAD.WIDE.U32 UR24, UR28, UR32, URZ ;  /* 0x000000201c1872a5 */ /* 0x000fe4000f8e003f */
[----:B------:R-:W-:Y:S02]  /*dbe0*/  UIADD3.X UR26, URZ, UR26, URZ, UP2, !UPT ;  /* 0x0000001a3f1a7290 */ /* 0x000fe400097fe43f */
[----:B------:R-:W-:Y:S02]  /*dbf0*/  UIMAD UR25, UR28, UR35, UR25 ;  /* 0x000000231c1972a4 */ /* 0x000fe4000f8e0219 */
[----:B------:R-:W-:-:S02]  /*dc00*/  UIADD3 UR27, UP2, -UR24, UR33, URZ ;  /* 0x00000021181b7290 */ /* 0x000fc4000ff5e13f */
[----:B------:R-:W-:Y:S02]  /*dc10*/  UIMAD UR25, UR26, UR32, UR25 ;  /* 0x000000201a1972a4 */ /* 0x000fe4000f8e0219 */
[----:B------:R-:W-:Y:S02]  /*dc20*/  UISETP.GE.U32.AND UP1, UPT, UR27, UR32, UPT ;  /* 0x000000201b00728c */ /* 0x000fe4000bf26070 */
[----:B------:R-:W-:Y:S02]  /*dc30*/  UIADD3.X UR34, ~UR25, UR34, URZ, UP2, !UPT ;  /* 0x0000002219227290 */ /* 0x000fe400097fe53f */
[----:B------:R-:W-:Y:S02]  /*dc40*/  UIADD3 UR25, UP2, -UR32, UR27, URZ ;  /* 0x0000001b20197290 */ /* 0x000fe4000ff5e13f */
[----:B------:R-:W-:Y:S02]  /*dc50*/  UISETP.GE.U32.AND.EX UP1, UPT, UR34, UR35, UPT, UP1 ;  /* 0x000000232200728c */ /* 0x000fe4000bf26110 */
[----:B------:R-:W-:-:S02]  /*dc60*/  UIADD3 UR24, UR28, 0x1, URZ ;  /* 0x000000011c187890 */ /* 0x000fc4000fffe03f */
[----:B------:R-:W-:Y:S02]  /*dc70*/  UIADD3.X UR26, ~UR35, UR34, URZ, UP2, !UPT ;  /* 0x00000022231a7290 */ /* 0x000fe400097fe53f */
[----:B------:R-:W-:Y:S02]  /*dc80*/  USEL UR25, UR25, UR27, UP1 ;  /* 0x0000001b19197287 */ /* 0x000fe40008800000 */
[----:B------:R-:W-:Y:S02]  /*dc90*/  USEL UR26, UR26, UR34, UP1 ;  /* 0x000000221a1a7287 */ /* 0x000fe40008800000 */
[----:B------:R-:W-:Y:S02]  /*dca0*/  USEL UR28, UR24, UR28, UP1 ;  /* 0x0000001c181c7287 */ /* 0x000fe40008800000 */
[----:B------:R-:W-:Y:S02]  /*dcb0*/  UISETP.GE.U32.AND UP1, UPT, UR25, UR32, UPT ;  /* 0x000000201900728c */ /* 0x000fe4000bf26070 */
[----:B------:R-:W-:-:S02]  /*dcc0*/  UISETP.NE.U32.AND UP2, UPT, UR32, URZ, UPT ;  /* 0x0000003f2000728c */ /* 0x000fc4000bf45070 */
[----:B------:R-:W-:Y:S02]  /*dcd0*/  UIADD3 UR24, UR28, 0x1, URZ ;  /* 0x000000011c187890 */ /* 0x000fe4000fffe03f */
[----:B------:R-:W-:Y:S02]  /*dce0*/  UISETP.GE.U32.AND.EX UP1, UPT, UR26, UR35, UPT, UP1 ;  /* 0x000000231a00728c */ /* 0x000fe4000bf26110 */
[----:B------:R-:W-:Y:S02]  /*dcf0*/  UISETP.NE.AND.EX UP2, UPT, UR35, URZ, UPT, UP2 ;  /* 0x0000003f2300728c */ /* 0x000fe4000bf45320 */
[----:B------:R-:W-:-:S04]  /*dd00*/  USEL UR24, UR24, UR28, UP1 ;  /* 0x0000001c18187287 */ /* 0x000fc80008800000 */
[----:B------:R-:W-:Y:S01]  /*dd10*/  USEL UR25, UR24, 0xffffffff, UP2 ;  /* 0xffffffff18197887 */ /* 0x000fe20009000000 */
[----:B------:R-:W-:Y:S11]  /*dd20*/  RET.REL.NODEC R2 `(_ZN7cutlass13device_kernelINS_4gemm6kernel13GemmUniversalINS1_17GroupProblemShapeIN4cute5tupleIJiiiEEEEENS1_10collective13CollectiveMmaINS1_39MainloopSm90ArrayTmaGmmaWarpSpecializedILi6ENS6_IJNS5_1CILi2EEENSC_ILi1EEESE_EEENS1_43KernelPtrArrayTmaWarpSpecializedCooperativeEEENS6_IJNSC_ILi128EEESI_NSC_ILi64EEEEEENS_6half_tEPNS6_IJlSE_NSC_ILi0EEEEEESL_SO_NS5_8TiledMMAINS5_8MMA_AtomIJNS5_4SM904GMMA26MMA_64x128x16_F32F16F16_SSILNSS_5MajorE0ELSU_0ELNSS_7ScaleInE1ELSV_1EEEEEENS5_6LayoutISF_NS6_IJSE_SM_SM_EEEEENS6_IJNS5_10UnderscoreES11_S11_EEEEENS5_13SM90_TMA_LOADENS5_14ComposedLayoutINS5_7SwizzleILi3ELi4ELi3EEENS5_18smem_ptr_flag_bitsILi16EEENSY_INS6_IJNSC_ILi8EEESJ_EEENS6_IJSJ_SE_EEEEEEEvNS5_8identityENS5_23SM90_TMA_LOAD_MULTICASTES1E_vS1F_EENS_8epilogue10collective18CollectiveEpilogueINS1I_30Sm90PtrArrayTmaWarpSpecializedILi4ELi2ELi16ELb1ELb0ELi2EEEJSK_NS6_IJSI_NSC_ILi32EEEEEESL_PNS6_IJSE_lSM_EEESL_S1Q_NS1I_6fusion15FusionCallbacksIS1M_NS1R_17LinearCombinationISL_fSL_fLNS_15FloatRoundStyleE2EEESK_S1O_JEEES14_NS15_IS17_S19_NSY_INS6_IJSJ_S1A_EEENS6_IJSE_SJ_EEEEEEENS5_17SM75_U16x8_LDSM_TENS5_14SM90_TMA_STOREES20_NS5_17SM90_U16x8_STSM_TENS5_9Copy_AtomIJNS5_17SM90_U32x4_STSM_NESL_EEEvEEEvvEEEEvNT_6ParamsE) ;  /* 0xffffff2002b47950 */ /* 0x000ff60003c3ffff */
.L_x_272:
[----:B------:R-:W-:-:S00]  /*dd30*/  BRA `(.L_x_272) ;  /* 0xfffffffc00fc7947 */ /* 0x000fc0000383ffff */
[----:B------:R-:W-:-:S00]  /*dd40*/  NOP ;  /* 0x0000000000007918 */ /* 0x000fc00000000000 */
        /* <DEDUP_REMOVED lines=11> */
.L_x_273:


//--------------------- .nv.global.init           --------------------------
	.section	.nv.global.init,"aw",@progbits
.nv.global.init:
	.type		$str$24,@object
	.size		$str$24,($str$25 - $str$24)
$str$24:
        /*0000*/ 	.byte	0x28, 0x61, 0x64, 0x64, 0x72, 0x65, 0x73, 0x73, 0x20, 0x26, 0x20, 0x6d, 0x61, 0x73, 0x6b, 0x29
        /*0010*/ 	.byte	0x20, 0x3d, 0x3d, 0x20, 0x30, 0x00
	.type		$str$25,@object
	.size		$str$25,(__unnamed_1 - $str$25)
$str$25:
        /*0016*/ 	.byte	0x2f, 0x74, 0x6d, 0x70, 0x2f, 0x63, 0x75, 0x74, 0x6c, 0x61, 0x73, 0x73, 0x5f, 0x73, 0x77, 0x65
        /*0026*/ 	.byte	0x65, 0x70, 0x5f, 0x73, 0x72, 0x63, 0x2f, 0x69, 0x6e, 0x63, 0x6c, 0x75, 0x64, 0x65, 0x2f, 0x63
        /*0036*/ 	.byte	0x75, 0x74, 0x65, 0x2f, 0x70, 0x6f, 0x69, 0x6e, 0x74, 0x65, 0x72, 0x5f, 0x66, 0x6c, 0x61, 0x67
        /*0046*/ 	.byte	0x67, 0x65, 0x64, 0x2e, 0x68, 0x70, 0x70, 0x00
	.type		__unnamed_1,@object
	.size		__unnamed_1,(.L_0 - __unnamed_1)
__unnamed_1:
        /*004e*/ 	.byte	0x61, 0x75, 0x74, 0x6f, 0x20, 0x63, 0x75, 0x74, 0x65, 0x3a, 0x3a, 0x61, 0x73, 0x5f, 0x70, 0x6f
        /* <DEDUP_REMOVED lines=27> */
        /*020e*/ 	.byte	0x30, 0x39, 0x36, 0x3e, 0x3e, 0x3e, 0x3e, 0x3e, 0x5d, 0x00
.L_0:


//--------------------- .nv.shared._ZN7cutlass13device_kernelINS_4gemm6kernel13GemmUniversalINS1_17GroupProblemShapeIN4cute5tupleIJiiiEEEEENS1_10collective13CollectiveMmaINS1_39MainloopSm90ArrayTmaGmmaWarpSpecializedILi6ENS6_IJNS5_1CILi2EEENSC_ILi1EEESE_EEENS1_43KernelPtrArrayTmaWarpSpecializedCooperativeEEENS6_IJNSC_ILi128EEESI_NSC_ILi64EEEEEENS_6half_tEPNS6_IJlSE_NSC_ILi0EEEEEESL_SO_NS5_8TiledMMAINS5_8MMA_AtomIJNS5_4SM904GMMA26MMA_64x128x16_F32F16F16_SSILNSS_5MajorE0ELSU_0ELNSS_7ScaleInE1ELSV_1EEEEEENS5_6LayoutISF_NS6_IJSE_SM_SM_EEEEENS6_IJNS5_10UnderscoreES11_S11_EEEEENS5_13SM90_TMA_LOADENS5_14ComposedLayoutINS5_7SwizzleILi3ELi4ELi3EEENS5_18smem_ptr_flag_bitsILi16EEENSY_INS6_IJNSC_ILi8EEESJ_EEENS6_IJSJ_SE_EEEEEEEvNS5_8identityENS5_23SM90_TMA_LOAD_MULTICASTES1E_vS1F_EENS_8epilogue10collective18CollectiveEpilogueINS1I_30Sm90PtrArrayTmaWarpSpecializedILi4ELi2ELi16ELb1ELb0ELi2EEEJSK_NS6_IJSI_NSC_ILi32EEEEEESL_PNS6_IJSE_lSM_EEESL_S1Q_NS1I_6fusion15FusionCallbacksIS1M_NS1R_17LinearCombinationISL_fSL_fLNS_15FloatRoundStyleE2EEESK_S1O_JEEES14_NS15_IS17_S19_NSY_INS6_IJSJ_S1A_EEENS6_IJSE_SJ_EEEEEEENS5_17SM75_U16x8_LDSM_TENS5_14SM90_TMA_STOREES20_NS5_17SM90_U16x8_STSM_TENS5_9Copy_AtomIJNS5_17SM90_U32x4_STSM_NESL_EEEvEEEvvEEEEvNT_6ParamsE --------------------------
	.section	.nv.shared._ZN7cutlass13device_kernelINS_4gemm6kernel13GemmUniversalINS1_17GroupProblemShapeIN4cute5tupleIJiiiEEEEENS1_10collective13CollectiveMmaINS1_39MainloopSm90ArrayTmaGmmaWarpSpecializedILi6ENS6_IJNS5_1CILi2EEENSC_ILi1EEESE_EEENS1_43KernelPtrArrayTmaWarpSpecializedCooperativeEEENS6_IJNSC_ILi128EEESI_NSC_ILi64EEEEEENS_6half_tEPNS6_IJlSE_NSC_ILi0EEEEEESL_SO_NS5_8TiledMMAINS5_8MMA_AtomIJNS5_4SM904GMMA26MMA_64x128x16_F32F16F16_SSILNSS_5MajorE0ELSU_0ELNSS_7ScaleInE1ELSV_1EEEEEENS5_6LayoutISF_NS6_IJSE_SM_SM_EEEEENS6_IJNS5_10UnderscoreES11_S11_EEEEENS5_13SM90_TMA_LOADENS5_14ComposedLayoutINS5_7SwizzleILi3ELi4ELi3EEENS5_18smem_ptr_flag_bitsILi16EEENSY_INS6_IJNSC_ILi8EEESJ_EEENS6_IJSJ_SE_EEEEEEEvNS5_8identityENS5_23SM90_TMA_LOAD_MULTICASTES1E_vS1F_EENS_8epilogue10collective18CollectiveEpilogueINS1I_30Sm90PtrArrayTmaWarpSpecializedILi4ELi2ELi16ELb1ELb0ELi2EEEJSK_NS6_IJSI_NSC_ILi32EEEEEESL_PNS6_IJSE_lSM_EEESL_S1Q_NS1I_6fusion15FusionCallbacksIS1M_NS1R_17LinearCombinationISL_fSL_fLNS_15FloatRoundStyleE2EEESK_S1O_JEEES14_NS15_IS17_S19_NSY_INS6_IJSJ_S1A_EEENS6_IJSE_SJ_EEEEEEENS5_17SM75_U16x8_LDSM_TENS5_14SM90_TMA_STOREES20_NS5_17SM90_U16x8_STSM_TENS5_9Copy_AtomIJNS5_17SM90_U32x4_STSM_NESL_EEEvEEEvvEEEEvNT_6ParamsE,"aw",@nobits
	.sectionflags	@""
	.align	16
	.zero		1024


//--------------------- .nv.shared.reserved.0     --------------------------
	.section	.nv.shared.reserved.0,"aw",@nobits
	.weak		__nv_reservedSMEM_offset_0_alias
	.size		__nv_reservedSMEM_offset_0_alias, 0, 0
	.other		__nv_reservedSMEM_offset_0_alias,@"STO_CUDA_RESERVED_SHARED STV_DEFAULT"
__nv_reservedSMEM_offset_0_alias:
	.zero		0


//--------------------- .nv.global                --------------------------
	.section	.nv.global,"aw",@nobits
.nv.global:
	.type		_ZN39_INTERNAL_486858d6_4_k_cu_f873e8d3_26834cute1_E,@object
	.size		_ZN39_INTERNAL_486858d6_4_k_cu_f873e8d3_26834cute1_E,(_ZN39_INTERNAL_486858d6_4_k_cu_f873e8d3_26834cuda3std3__45__cpo6cbeginE - _ZN39_INTERNAL_486858d6_4_k_cu_f873e8d3_26834cute1_E)
_ZN39_INTERNAL_486858d6_4_k_cu_f873e8d3_26834cute1_E:
	.zero		1
	.type		_ZN39_INTERNAL_486858d6_4_k_cu_f873e8d3_26834cuda3std3__45__cpo6cbeginE,@object
	.size		_ZN39_INTERNAL_486858d6_4_k_cu_f873e8d3_26834cuda3std3__45__cpo6cbeginE,(_ZN39_INTERNAL_486858d6_4_k_cu_f873e8d3_26834cuda3std3__48in_placeE - _ZN39_INTERNAL_486858d6_4_k_cu_f873e8d3_26834cuda3std3__45__cpo6cbeginE)
_ZN39_INTERNAL_486858d6_4_k_cu_f873e8d3_26834cuda3std3__45__cpo6cbeginE:
	.zero		1
	.type		_ZN39_INTERNAL_486858d6_4_k_cu_f873e8d3_26834cuda3std3__48in_placeE,@object
	.size		_ZN39_INTERNAL_486858d6_4_k_cu_f873e8d3_26834cuda3std3__48in_placeE,(_ZN39_INTERNAL_486858d6_4_k_cu_f873e8d3_26834cuda3std6ranges3__45__cpo9iter_moveE - _ZN39_INTERNAL_486858d6_4_k_cu_f873e8d3_26834cuda3std3__48in_placeE)
_ZN39_INTERNAL_486858d6_4_k_cu_f873e8d3_26834cuda3std3__48in_placeE:
	.zero		1
	.type		_ZN39_INTERNAL_486858d6_4_k_cu_f873e8d3_26834cuda3std6ranges3__45__cpo9iter_moveE,@object
	.size		_ZN39_INTERNAL_486858d6_4_k_cu_f873e8d3_26834cuda3std6ranges3__45__cpo9iter_moveE,(_ZN39_INTERNAL_486858d6_4_k_cu_f873e8d3_26834cuda3std3__45__cpo5beginE - _ZN39_INTERNAL_486858d6_4_k_cu_f873e8d3_26834cuda3std6ranges3__45__cpo9iter_moveE)
_ZN39_INTERNAL_486858d6_4_k_cu_f873e8d3_26834cuda3std6ranges3__45__cpo9iter_moveE:
	.zero		1
	.type		_ZN39_INTERNAL_486858d6_4_k_cu_f873e8d3_26834cuda3std3__45__cpo5beginE,@object
	.size		_ZN39_INTERNAL_486858d6_4_k_cu_f873e8d3_26834cuda3std3__45__cpo5beginE,(_ZN39_INTERNAL_486858d6_4_k_cu_f873e8d3_26834cuda3std3__441_GLOBAL__N__486858d6_4_k_cu_f873e8d3_26836ignoreE - _ZN39_INTERNAL_486858d6_4_k_cu_f873e8d3_26834cuda3std3__45__cpo5beginE)
_ZN39_INTERNAL_486858d6_4_k_cu_f873e8d3_26834cuda3std3__45__cpo5beginE:
	.zero		1
	.type		_ZN39_INTERNAL_486858d6_4_k_cu_f873e8d3_26834cuda3std3__441_GLOBAL__N__486858d6_4_k_cu_f873e8d3_26836ignoreE,@object
	.size		_ZN39_INTERNAL_486858d6_4_k_cu_f873e8d3_26834cuda3std3__441_GLOBAL__N__486858d6_4_k_cu_f873e8d3_26836ignoreE,(_ZN39_INTERNAL_486858d6_4_k_cu_f873e8d3_26834cute7productE - _ZN39_INTERNAL_486858d6_4_k_cu_f873e8d3_26834cuda3std3__441_GLOBAL__N__486858d6_4_k_cu_f873e8d3_26836ignoreE)
_ZN39_INTERNAL_486858d6_4_k_cu_f873e8d3_26834cuda3std3__441_GLOBAL__N__486858d6_4_k_cu_f873e8d3_26836ignoreE:
	.zero		1
	.type		_ZN39_INTERNAL_486858d6_4_k_cu_f873e8d3_26834cute7productE,@object
	.size		_ZN39_INTERNAL_486858d6_4_k_cu_f873e8d3_26834cute7productE,(_ZN39_INTERNAL_486858d6_4_k_cu_f873e8d3_26834cuda3std3__45__cpo3endE - _ZN39_INTERNAL_486858d6_4_k_cu_f873e8d3_26834cute7productE)
_ZN39_INTERNAL_486858d6_4_k_cu_f873e8d3_26834cute7productE:
	.zero		1
	.type		_ZN39_INTERNAL_486858d6_4_k_cu_f873e8d3_26834cuda3std3__45__cpo3endE,@object
	.size		_ZN39_INTERNAL_486858d6_4_k_cu_f873e8d3_26834cuda3std3__45__cpo3endE,(_ZN39_INTERNAL_486858d6_4_k_cu_f873e8d3_26834cuda3std3__419piecewise_constructE - _ZN39_INTERNAL_486858d6_4_k_cu_f873e8d3_26834cuda3std3__45__cpo3endE)
_ZN39_INTERNAL_486858d6_4_k_cu_f873e8d3_26834cuda3std3__45__cpo3endE:
	.zero		1
	.type		_ZN39_INTERNAL_486858d6_4_k_cu_f873e8d3_26834cuda3std3__419piecewise_constructE,@object
	.size		_ZN39_INTERNAL_486858d6_4_k_cu_f873e8d3_26834cuda3std3__419piecewise_constructE,(_ZN39_INTERNAL_486858d6_4_k_cu_f873e8d3_26834cuda3std3__45__cpo4cendE - _ZN39_INTERNAL_486858d6_4_k_cu_f873e8d3_26834cuda3std3__419piecewise_constructE)
_ZN39_INTERNAL_486858d6_4_k_cu_f873e8d3_26834cuda3std3__419piecewise_constructE:
	.zero		1
	.type		_ZN39_INTERNAL_486858d6_4_k_cu_f873e8d3_26834cuda3std3__45__cpo4cendE,@object
	.size		_ZN39_INTERNAL_486858d6_4_k_cu_f873e8d3_26834cuda3std3__45__cpo4cendE,(_ZN39_INTERNAL_486858d6_4_k_cu_f873e8d3_26834cuda3std6ranges3__45__cpo4swapE - _ZN39_INTERNAL_486858d6_4_k_cu_f873e8d3_26834cuda3std3__45__cpo4cendE)
_ZN39_INTERNAL_486858d6_4_k_cu_f873e8d3_26834cuda3std3__45__cpo4cendE:
	.zero		1
	.type		_ZN39_INTERNAL_486858d6_4_k_cu_f873e8d3_26834cuda3std6ranges3__45__cpo4swapE,@object
	.size		_ZN39_INTERNAL_486858d6_4_k_cu_f873e8d3_26834cuda3std6ranges3__45__cpo4swapE,(.L_8 - _ZN39_INTERNAL_486858d6_4_k_cu_f873e8d3_26834cuda3std6ranges3__45__cpo4swapE)
_ZN39_INTERNAL_486858d6_4_k_cu_f873e8d3_26834cuda3std6ranges3__45__cpo4swapE:
	.zero		1
.L_8:


//--------------------- .nv.constant0._ZN7cutlass13device_kernelINS_4gemm6kernel13GemmUniversalINS1_17GroupProblemShapeIN4cute5tupleIJiiiEEEEENS1_10collective13CollectiveMmaINS1_39MainloopSm90ArrayTmaGmmaWarpSpecializedILi6ENS6_IJNS5_1CILi2EEENSC_ILi1EEESE_EEENS1_43KernelPtrArrayTmaWarpSpecializedCooperativeEEENS6_IJNSC_ILi128EEESI_NSC_ILi64EEEEEENS_6half_tEPNS6_IJlSE_NSC_ILi0EEEEEESL_SO_NS5_8TiledMMAINS5_8MMA_AtomIJNS5_4SM904GMMA26MMA_64x128x16_F32F16F16_SSILNSS_5MajorE0ELSU_0ELNSS_7ScaleInE1ELSV_1EEEEEENS5_6LayoutISF_NS6_IJSE_SM_SM_EEEEENS6_IJNS5_10UnderscoreES11_S11_EEEEENS5_13SM90_TMA_LOADENS5_14ComposedLayoutINS5_7SwizzleILi3ELi4ELi3EEENS5_18smem_ptr_flag_bitsILi16EEENSY_INS6_IJNSC_ILi8EEESJ_EEENS6_IJSJ_SE_EEEEEEEvNS5_8identityENS5_23SM90_TMA_LOAD_MULTICASTES1E_vS1F_EENS_8epilogue10collective18CollectiveEpilogueINS1I_30Sm90PtrArrayTmaWarpSpecializedILi4ELi2ELi16ELb1ELb0ELi2EEEJSK_NS6_IJSI_NSC_ILi32EEEEEESL_PNS6_IJSE_lSM_EEESL_S1Q_NS1I_6fusion15FusionCallbacksIS1M_NS1R_17LinearCombinationISL_fSL_fLNS_15FloatRoundStyleE2EEESK_S1O_JEEES14_NS15_IS17_S19_NSY_INS6_IJSJ_S1A_EEENS6_IJSE_SJ_EEEEEEENS5_17SM75_U16x8_LDSM_TENS5_14SM90_TMA_STOREES20_NS5_17SM90_U16x8_STSM_TENS5_9Copy_AtomIJNS5_17SM90_U32x4_STSM_NESL_EEEvEEEvvEEEEvNT_6ParamsE --------------------------
	.section	.nv.constant0._ZN7cutlass13device_kernelINS_4gemm6kernel13GemmUniversalINS1_17GroupProblemShapeIN4cute5tupleIJiiiEEEEENS1_10collective13CollectiveMmaINS1_39MainloopSm90ArrayTmaGmmaWarpSpecializedILi6ENS6_IJNS5_1CILi2EEENSC_ILi1EEESE_EEENS1_43KernelPtrArrayTmaWarpSpecializedCooperativeEEENS6_IJNSC_ILi128EEESI_NSC_ILi64EEEEEENS_6half_tEPNS6_IJlSE_NSC_ILi0EEEEEESL_SO_NS5_8TiledMMAINS5_8MMA_AtomIJNS5_4SM904GMMA26MMA_64x128x16_F32F16F16_SSILNSS_5MajorE0ELSU_0ELNSS_7ScaleInE1ELSV_1EEEEEENS5_6LayoutISF_NS6_IJSE_SM_SM_EEEEENS6_IJNS5_10UnderscoreES11_S11_EEEEENS5_13SM90_TMA_LOADENS5_14ComposedLayoutINS5_7SwizzleILi3ELi4ELi3EEENS5_18smem_ptr_flag_bitsILi16EEENSY_INS6_IJNSC_ILi8EEESJ_EEENS6_IJSJ_SE_EEEEEEEvNS5_8identityENS5_23SM90_TMA_LOAD_MULTICASTES1E_vS1F_EENS_8epilogue10collective18CollectiveEpilogueINS1I_30Sm90PtrArrayTmaWarpSpecializedILi4ELi2ELi16ELb1ELb0ELi2EEEJSK_NS6_IJSI_NSC_ILi32EEEEEESL_PNS6_IJSE_lSM_EEESL_S1Q_NS1I_6fusion15FusionCallbacksIS1M_NS1R_17LinearCombinationISL_fSL_fLNS_15FloatRoundStyleE2EEESK_S1O_JEEES14_NS15_IS17_S19_NSY_INS6_IJSJ_S1A_EEENS6_IJSE_SJ_EEEEEEENS5_17SM75_U16x8_LDSM_TENS5_14SM90_TMA_STOREES20_NS5_17SM90_U16x8_STSM_TENS5_9Copy_AtomIJNS5_17SM90_U32x4_STSM_NESL_EEEvEEEvvEEEEvNT_6ParamsE,"a",@progbits
	.sectionflags	@""
	.align	4
.nv.constant0._ZN7cutlass13device_kernelINS_4gemm6kernel13GemmUniversalINS1_17GroupProblemShapeIN4cute5tupleIJiiiEEEEENS1_10collective13CollectiveMmaINS1_39MainloopSm90ArrayTmaGmmaWarpSpecializedILi6ENS6_IJNS5_1CILi2EEENSC_ILi1EEESE_EEENS1_43KernelPtrArrayTmaWarpSpecializedCooperativeEEENS6_IJNSC_ILi128EEESI_NSC_ILi64EEEEEENS_6half_tEPNS6_IJlSE_NSC_ILi0EEEEEESL_SO_NS5_8TiledMMAINS5_8MMA_AtomIJNS5_4SM904GMMA26MMA_64x128x16_F32F16F16_SSILNSS_5MajorE0ELSU_0ELNSS_7ScaleInE1ELSV_1EEEEEENS5_6LayoutISF_NS6_IJSE_SM_SM_EEEEENS6_IJNS5_10UnderscoreES11_S11_EEEEENS5_13SM90_TMA_LOADENS5_14ComposedLayoutINS5_7SwizzleILi3ELi4ELi3EEENS5_18smem_ptr_flag_bitsILi16EEENSY_INS6_IJNSC_ILi8EEESJ_EEENS6_IJSJ_SE_EEEEEEEvNS5_8identityENS5_23SM90_TMA_LOAD_MULTICASTES1E_vS1F_EENS_8epilogue10collective18CollectiveEpilogueINS1I_30Sm90PtrArrayTmaWarpSpecializedILi4ELi2ELi16ELb1ELb0ELi2EEEJSK_NS6_IJSI_NSC_ILi32EEEEEESL_PNS6_IJSE_lSM_EEESL_S1Q_NS1I_6fusion15FusionCallbacksIS1M_NS1R_17LinearCombinationISL_fSL_fLNS_15FloatRoundStyleE2EEESK_S1O_JEEES14_NS15_IS17_S19_NSY_INS6_IJSJ_S1A_EEENS6_IJSE_SJ_EEEEEEENS5_17SM75_U16x8_LDSM_TENS5_14SM90_TMA_STOREES20_NS5_17SM90_U16x8_STSM_TENS5_9Copy_AtomIJNS5_17SM90_U32x4_STSM_NESL_EEEvEEEvvEEEEvNT_6ParamsE:
	.zero		2432


//--------------------- SYMBOLS --------------------------

	.type		.nv.reservedSmem.offset0,@object
	.size		.nv.reservedSmem.offset0,0x4
	.type		__assertfail,@function
